//
// Generated by NVIDIA NVVM Compiler
//
// Compiler Build ID: CL-36424714
// Cuda compilation tools, release 13.0, V13.0.88
// Based on NVVM 20.0.0
//

.version 9.0
.target sm_100
.address_size 64

	// .globl	_Z13SetKMerValuesP10K_MER_NODEPcS1_i
// _ZZN3cub18CUB_300001_SM_10006detail10radix_sort31DeviceRadixSortSingleTileKernelINS1_5radix10policy_hubIxNS0_8NullTypeEyE10Policy1000ELNS0_9SortOrderE0ExS6_yNS1_21identity_decomposer_tEEEvPKT1_PSB_PKT2_PSF_T3_iiT4_E12temp_storage has been demoted
// _ZZN3cub18CUB_300001_SM_10006detail10radix_sort30DeviceRadixSortHistogramKernelINS1_5radix10policy_hubIxNS0_8NullTypeEyE10Policy1000ELNS0_9SortOrderE0ExyNS1_21identity_decomposer_tEEEvPT2_PKT1_SB_iiT3_E12temp_storage has been demoted
// _ZZN3cub18CUB_300001_SM_10006detail10radix_sort33DeviceRadixSortExclusiveSumKernelINS1_5radix10policy_hubIxNS0_8NullTypeEyE10Policy1000EyEEvPT0_E12temp_storage has been demoted
// _ZZN3cub18CUB_300001_SM_10006detail10radix_sort29DeviceRadixSortOnesweepKernelINS1_5radix10policy_hubIxNS0_8NullTypeEyE10Policy1000ELNS0_9SortOrderE0ExS6_yiiNS1_21identity_decomposer_tEEEvPT5_SC_PT3_PKSD_PT1_PKSH_PT2_PKSL_T4_iiT6_E1s has been demoted
.global .align 1 .b8 _ZN34_INTERNAL_dc18ae18_4_k_cu_ea7f43c54cuda3std3__45__cpo5beginE[1];
.global .align 1 .b8 _ZN34_INTERNAL_dc18ae18_4_k_cu_ea7f43c54cuda3std3__45__cpo3endE[1];
.global .align 1 .b8 _ZN34_INTERNAL_dc18ae18_4_k_cu_ea7f43c54cuda3std3__45__cpo6cbeginE[1];
.global .align 1 .b8 _ZN34_INTERNAL_dc18ae18_4_k_cu_ea7f43c54cuda3std3__45__cpo4cendE[1];
.global .align 1 .b8 _ZN34_INTERNAL_dc18ae18_4_k_cu_ea7f43c54cuda3std3__45__cpo6rbeginE[1];
.global .align 1 .b8 _ZN34_INTERNAL_dc18ae18_4_k_cu_ea7f43c54cuda3std3__45__cpo4rendE[1];
.global .align 1 .b8 _ZN34_INTERNAL_dc18ae18_4_k_cu_ea7f43c54cuda3std3__45__cpo7crbeginE[1];
.global .align 1 .b8 _ZN34_INTERNAL_dc18ae18_4_k_cu_ea7f43c54cuda3std3__45__cpo5crendE[1];
.global .align 1 .b8 _ZN34_INTERNAL_dc18ae18_4_k_cu_ea7f43c54cuda3std3__436_GLOBAL__N__dc18ae18_4_k_cu_ea7f43c56ignoreE[1];
.global .align 1 .b8 _ZN34_INTERNAL_dc18ae18_4_k_cu_ea7f43c54cuda3std3__419piecewise_constructE[1];
.global .align 1 .b8 _ZN34_INTERNAL_dc18ae18_4_k_cu_ea7f43c54cuda3std3__48in_placeE[1];
.global .align 1 .b8 _ZN34_INTERNAL_dc18ae18_4_k_cu_ea7f43c54cuda3std3__420unreachable_sentinelE[1];
.global .align 1 .b8 _ZN34_INTERNAL_dc18ae18_4_k_cu_ea7f43c54cuda3std3__47nulloptE[1];
.global .align 1 .b8 _ZN34_INTERNAL_dc18ae18_4_k_cu_ea7f43c54cuda3std3__48unexpectE[1];
.global .align 1 .b8 _ZN34_INTERNAL_dc18ae18_4_k_cu_ea7f43c54cuda3std6ranges3__45__cpo4swapE[1];
.global .align 1 .b8 _ZN34_INTERNAL_dc18ae18_4_k_cu_ea7f43c54cuda3std6ranges3__45__cpo9iter_moveE[1];
.global .align 1 .b8 _ZN34_INTERNAL_dc18ae18_4_k_cu_ea7f43c54cuda3std6ranges3__45__cpo5beginE[1];
.global .align 1 .b8 _ZN34_INTERNAL_dc18ae18_4_k_cu_ea7f43c54cuda3std6ranges3__45__cpo3endE[1];
.global .align 1 .b8 _ZN34_INTERNAL_dc18ae18_4_k_cu_ea7f43c54cuda3std6ranges3__45__cpo6cbeginE[1];
.global .align 1 .b8 _ZN34_INTERNAL_dc18ae18_4_k_cu_ea7f43c54cuda3std6ranges3__45__cpo4cendE[1];
.global .align 1 .b8 _ZN34_INTERNAL_dc18ae18_4_k_cu_ea7f43c54cuda3std6ranges3__45__cpo7advanceE[1];
.global .align 1 .b8 _ZN34_INTERNAL_dc18ae18_4_k_cu_ea7f43c54cuda3std6ranges3__45__cpo9iter_swapE[1];
.global .align 1 .b8 _ZN34_INTERNAL_dc18ae18_4_k_cu_ea7f43c54cuda3std6ranges3__45__cpo4nextE[1];
.global .align 1 .b8 _ZN34_INTERNAL_dc18ae18_4_k_cu_ea7f43c54cuda3std6ranges3__45__cpo4prevE[1];
.global .align 1 .b8 _ZN34_INTERNAL_dc18ae18_4_k_cu_ea7f43c54cuda3std6ranges3__45__cpo4dataE[1];
.global .align 1 .b8 _ZN34_INTERNAL_dc18ae18_4_k_cu_ea7f43c54cuda3std6ranges3__45__cpo5cdataE[1];
.global .align 1 .b8 _ZN34_INTERNAL_dc18ae18_4_k_cu_ea7f43c54cuda3std6ranges3__45__cpo4sizeE[1];
.global .align 1 .b8 _ZN34_INTERNAL_dc18ae18_4_k_cu_ea7f43c54cuda3std6ranges3__45__cpo5ssizeE[1];
.global .align 1 .b8 _ZN34_INTERNAL_dc18ae18_4_k_cu_ea7f43c54cuda3std6ranges3__45__cpo8distanceE[1];
.global .align 1 .b8 _ZN34_INTERNAL_dc18ae18_4_k_cu_ea7f43c56thrust24THRUST_300001_SM_1000_NS8cuda_cub3parE[1];
.global .align 1 .b8 _ZN34_INTERNAL_dc18ae18_4_k_cu_ea7f43c56thrust24THRUST_300001_SM_1000_NS8cuda_cub10par_nosyncE[1];
.global .align 1 .b8 _ZN34_INTERNAL_dc18ae18_4_k_cu_ea7f43c56thrust24THRUST_300001_SM_1000_NS6system6detail10sequential3seqE[1];
.global .align 1 .b8 _ZN34_INTERNAL_dc18ae18_4_k_cu_ea7f43c56thrust24THRUST_300001_SM_1000_NS6system3cpp3parE[1];
.global .align 1 .b8 _ZN34_INTERNAL_dc18ae18_4_k_cu_ea7f43c56thrust24THRUST_300001_SM_1000_NS12placeholders2_1E[1];
.global .align 1 .b8 _ZN34_INTERNAL_dc18ae18_4_k_cu_ea7f43c56thrust24THRUST_300001_SM_1000_NS12placeholders2_2E[1];
.global .align 1 .b8 _ZN34_INTERNAL_dc18ae18_4_k_cu_ea7f43c56thrust24THRUST_300001_SM_1000_NS12placeholders2_3E[1];
.global .align 1 .b8 _ZN34_INTERNAL_dc18ae18_4_k_cu_ea7f43c56thrust24THRUST_300001_SM_1000_NS12placeholders2_4E[1];
.global .align 1 .b8 _ZN34_INTERNAL_dc18ae18_4_k_cu_ea7f43c56thrust24THRUST_300001_SM_1000_NS12placeholders2_5E[1];
.global .align 1 .b8 _ZN34_INTERNAL_dc18ae18_4_k_cu_ea7f43c56thrust24THRUST_300001_SM_1000_NS12placeholders2_6E[1];
.global .align 1 .b8 _ZN34_INTERNAL_dc18ae18_4_k_cu_ea7f43c56thrust24THRUST_300001_SM_1000_NS12placeholders2_7E[1];
.global .align 1 .b8 _ZN34_INTERNAL_dc18ae18_4_k_cu_ea7f43c56thrust24THRUST_300001_SM_1000_NS12placeholders2_8E[1];
.global .align 1 .b8 _ZN34_INTERNAL_dc18ae18_4_k_cu_ea7f43c56thrust24THRUST_300001_SM_1000_NS12placeholders2_9E[1];
.global .align 1 .b8 _ZN34_INTERNAL_dc18ae18_4_k_cu_ea7f43c56thrust24THRUST_300001_SM_1000_NS12placeholders3_10E[1];
.global .align 1 .b8 _ZN34_INTERNAL_dc18ae18_4_k_cu_ea7f43c56thrust24THRUST_300001_SM_1000_NS3seqE[1];
.global .align 1 .b8 _ZN34_INTERNAL_dc18ae18_4_k_cu_ea7f43c56thrust24THRUST_300001_SM_1000_NS6deviceE[1];
.extern .shared .align 16 .b8 _ZN6thrust24THRUST_300001_SM_1000_NS8cuda_cub4core6detail5shmemE[];

.visible .entry _Z13SetKMerValuesP10K_MER_NODEPcS1_i(
	.param .u64 .ptr .align 1 _Z13SetKMerValuesP10K_MER_NODEPcS1_i_param_0,
	.param .u64 .ptr .align 1 _Z13SetKMerValuesP10K_MER_NODEPcS1_i_param_1,
	.param .u64 .ptr .align 1 _Z13SetKMerValuesP10K_MER_NODEPcS1_i_param_2,
	.param .u32 _Z13SetKMerValuesP10K_MER_NODEPcS1_i_param_3
)
{
	.reg .pred 	%p<35>;
	.reg .b16 	%rs<17>;
	.reg .b32 	%r<41>;
	.reg .b32 	%f<99>;
	.reg .b64 	%rd<52>;

	ld.param.u64 	%rd23, [_Z13SetKMerValuesP10K_MER_NODEPcS1_i_param_0];
	ld.param.u64 	%rd24, [_Z13SetKMerValuesP10K_MER_NODEPcS1_i_param_1];
	ld.param.u64 	%rd25, [_Z13SetKMerValuesP10K_MER_NODEPcS1_i_param_2];
	ld.param.u32 	%r9, [_Z13SetKMerValuesP10K_MER_NODEPcS1_i_param_3];
	mov.u32 	%r10, %ctaid.x;
	mov.u32 	%r1, %ntid.x;
	mov.u32 	%r11, %tid.x;
	mad.lo.s32 	%r40, %r10, %r1, %r11;
	setp.ge.s32 	%p1, %r40, %r9;
	@%p1 bra 	$L__BB0_23;
	mov.f32 	%f1, 0f00000000;
	mov.f32 	%f2, 0f3F000000;
	mul.rn.f32 	%f3, %f2, %f1;
	mov.f32 	%f4, 0f3DF6384F;
	mul.rn.f32 	%f5, %f4, %f1;
	fma.rn.f32 	%f6, %f3, 0f3FB8AA3B, 0f00000000;
	add.f32 	%f7, %f6, 0f00000000;
	mul.f32 	%f8, %f5, 0f40400000;
	fma.rn.f32 	%f9, %f8, %f3, %f7;
	fma.rn.f32 	%f10, %f5, 0f00000000, %f9;
	mov.f32 	%f11, 0f40000000;
	add.rn.f32 	%f12, %f11, %f10;
	mov.f32 	%f13, 0fC0000000;
	add.rn.f32 	%f14, %f12, %f13;
	neg.f32 	%f15, %f14;
	add.rn.f32 	%f16, %f10, %f15;
	mov.u32 	%r12, %nctaid.x;
	mul.lo.s32 	%r3, %r1, %r12;
	mov.f32 	%f17, 0f40800000;
	mul.rn.f32 	%f18, %f12, %f17;
	neg.f32 	%f19, %f18;
	fma.rn.f32 	%f20, %f12, 0f40800000, %f19;
	fma.rn.f32 	%f21, %f16, 0f40800000, %f20;
	cvt.rni.f32.f32 	%f22, %f18;
	sub.f32 	%f23, %f18, %f22;
	add.f32 	%f24, %f23, %f21;
	fma.rn.f32 	%f25, %f24, 0f391FCB8E, 0f3AAF85ED;
	fma.rn.f32 	%f26, %f25, %f24, 0f3C1D9856;
	fma.rn.f32 	%f27, %f26, %f24, 0f3D6357BB;
	fma.rn.f32 	%f28, %f27, %f24, 0f3E75FDEC;
	fma.rn.f32 	%f29, %f28, %f24, 0f3F317218;
	fma.rn.f32 	%f30, %f29, %f24, 0f3F800000;
	cvt.rzi.s32.f32 	%r13, %f22;
	setp.gt.f32 	%p2, %f22, 0f00000000;
	selp.b32 	%r14, 0, -2097152000, %p2;
	add.s32 	%r15, %r14, 2130706432;
	mov.b32 	%f31, %r15;
	mul.f32 	%f32, %f30, %f31;
	shl.b32 	%r16, %r13, 23;
	sub.s32 	%r17, %r16, %r14;
	mov.b32 	%f33, %r17;
	mul.f32 	%f34, %f32, %f33;
	abs.f32 	%f35, %f18;
	setp.gt.f32 	%p3, %f35, 0f43180000;
	setp.lt.f32 	%p4, %f18, 0f00000000;
	selp.f32 	%f36, 0f00000000, 0f7F800000, %p4;
	selp.f32 	%f37, %f36, %f34, %p3;
	cvt.rzi.s64.f32 	%rd1, %f37;
	mov.f32 	%f38, 0f40400000;
	mul.rn.f32 	%f39, %f12, %f38;
	neg.f32 	%f40, %f39;
	fma.rn.f32 	%f41, %f12, 0f40400000, %f40;
	fma.rn.f32 	%f42, %f16, 0f40400000, %f41;
	cvt.rni.f32.f32 	%f43, %f39;
	sub.f32 	%f44, %f39, %f43;
	add.f32 	%f45, %f44, %f42;
	fma.rn.f32 	%f46, %f45, 0f391FCB8E, 0f3AAF85ED;
	fma.rn.f32 	%f47, %f46, %f45, 0f3C1D9856;
	fma.rn.f32 	%f48, %f47, %f45, 0f3D6357BB;
	fma.rn.f32 	%f49, %f48, %f45, 0f3E75FDEC;
	fma.rn.f32 	%f50, %f49, %f45, 0f3F317218;
	fma.rn.f32 	%f51, %f50, %f45, 0f3F800000;
	cvt.rzi.s32.f32 	%r18, %f43;
	setp.gt.f32 	%p5, %f43, 0f00000000;
	selp.b32 	%r19, 0, -2097152000, %p5;
	add.s32 	%r20, %r19, 2130706432;
	mov.b32 	%f52, %r20;
	mul.f32 	%f53, %f51, %f52;
	shl.b32 	%r21, %r18, 23;
	sub.s32 	%r22, %r21, %r19;
	mov.b32 	%f54, %r22;
	mul.f32 	%f55, %f53, %f54;
	abs.f32 	%f56, %f39;
	setp.gt.f32 	%p6, %f56, 0f43180000;
	setp.lt.f32 	%p7, %f39, 0f00000000;
	selp.f32 	%f57, 0f00000000, 0f7F800000, %p7;
	selp.f32 	%f58, %f57, %f55, %p6;
	cvt.rzi.s64.f32 	%rd2, %f58;
	mul.rn.f32 	%f59, %f12, %f11;
	neg.f32 	%f60, %f59;
	fma.rn.f32 	%f61, %f12, 0f40000000, %f60;
	fma.rn.f32 	%f62, %f16, 0f40000000, %f61;
	cvt.rni.f32.f32 	%f63, %f59;
	sub.f32 	%f64, %f59, %f63;
	add.f32 	%f65, %f64, %f62;
	fma.rn.f32 	%f66, %f65, 0f391FCB8E, 0f3AAF85ED;
	fma.rn.f32 	%f67, %f66, %f65, 0f3C1D9856;
	fma.rn.f32 	%f68, %f67, %f65, 0f3D6357BB;
	fma.rn.f32 	%f69, %f68, %f65, 0f3E75FDEC;
	fma.rn.f32 	%f70, %f69, %f65, 0f3F317218;
	fma.rn.f32 	%f71, %f70, %f65, 0f3F800000;
	cvt.rzi.s32.f32 	%r23, %f63;
	setp.gt.f32 	%p8, %f63, 0f00000000;
	selp.b32 	%r24, 0, -2097152000, %p8;
	add.s32 	%r25, %r24, 2130706432;
	mov.b32 	%f72, %r25;
	mul.f32 	%f73, %f71, %f72;
	shl.b32 	%r26, %r23, 23;
	sub.s32 	%r27, %r26, %r24;
	mov.b32 	%f74, %r27;
	mul.f32 	%f75, %f73, %f74;
	abs.f32 	%f76, %f59;
	setp.gt.f32 	%p9, %f76, 0f43180000;
	setp.lt.f32 	%p10, %f59, 0f00000000;
	selp.f32 	%f77, 0f00000000, 0f7F800000, %p10;
	selp.f32 	%f78, %f77, %f75, %p9;
	cvt.rzi.s64.f32 	%rd3, %f78;
	mov.f32 	%f79, 0f3F800000;
	mul.rn.f32 	%f80, %f12, %f79;
	sub.f32 	%f81, %f12, %f80;
	add.f32 	%f82, %f16, %f81;
	cvt.rni.f32.f32 	%f83, %f80;
	sub.f32 	%f84, %f80, %f83;
	add.f32 	%f85, %f84, %f82;
	fma.rn.f32 	%f86, %f85, 0f391FCB8E, 0f3AAF85ED;
	fma.rn.f32 	%f87, %f86, %f85, 0f3C1D9856;
	fma.rn.f32 	%f88, %f87, %f85, 0f3D6357BB;
	fma.rn.f32 	%f89, %f88, %f85, 0f3E75FDEC;
	fma.rn.f32 	%f90, %f89, %f85, 0f3F317218;
	fma.rn.f32 	%f91, %f90, %f85, 0f3F800000;
	cvt.rzi.s32.f32 	%r28, %f83;
	setp.gt.f32 	%p11, %f83, 0f00000000;
	selp.b32 	%r29, 0, -2097152000, %p11;
	add.s32 	%r30, %r29, 2130706432;
	mov.b32 	%f92, %r30;
	mul.f32 	%f93, %f91, %f92;
	shl.b32 	%r31, %r28, 23;
	sub.s32 	%r32, %r31, %r29;
	mov.b32 	%f94, %r32;
	mul.f32 	%f95, %f93, %f94;
	abs.f32 	%f96, %f80;
	setp.gt.f32 	%p12, %f96, 0f43180000;
	setp.lt.f32 	%p13, %f80, 0f00000000;
	selp.f32 	%f97, 0f00000000, 0f7F800000, %p13;
	selp.f32 	%f98, %f97, %f95, %p12;
	cvt.rzi.s64.f32 	%rd4, %f98;
	cvta.to.global.u64 	%rd5, %rd23;
	cvta.to.global.u64 	%rd6, %rd24;
	cvta.to.global.u64 	%rd7, %rd25;
$L__BB0_2:
	cvt.s64.s32 	%rd27, %r40;
	add.s64 	%rd8, %rd6, %rd27;
	ld.global.u8 	%rs7, [%rd8];
	mov.b64 	%rd47, 0;
	setp.eq.s16 	%p14, %rs7, 65;
	@%p14 bra 	$L__BB0_6;
	setp.eq.s16 	%p15, %rs7, 67;
	@%p15 bra 	$L__BB0_5;
	setp.eq.s16 	%p16, %rs7, 84;
	setp.eq.s16 	%p17, %rs7, 71;
	selp.b64 	%rd29, 3, 0, %p17;
	selp.b64 	%rd47, 2, %rd29, %p16;
	bra.uni 	$L__BB0_6;
$L__BB0_5:
	mov.b64 	%rd47, 1;
$L__BB0_6:
	add.s64 	%rd11, %rd7, %rd27;
	ld.global.u8 	%rs2, [%rd11];
	ld.global.u8 	%rs8, [%rd8+1];
	mov.b64 	%rd48, 0;
	setp.eq.s16 	%p18, %rs8, 65;
	@%p18 bra 	$L__BB0_10;
	setp.ne.s16 	%p19, %rs8, 67;
	@%p19 bra 	$L__BB0_9;
	mov.b64 	%rd48, 1;
	bra.uni 	$L__BB0_10;
$L__BB0_9:
	setp.eq.s16 	%p20, %rs8, 84;
	setp.eq.s16 	%p21, %rs8, 71;
	selp.b64 	%rd33, 3, 0, %p21;
	selp.b64 	%rd48, 2, %rd33, %p20;
$L__BB0_10:
	mul.lo.s64 	%rd35, %rd1, %rd47;
	mad.lo.s64 	%rd14, %rd2, %rd48, %rd35;
	ld.global.s8 	%r33, [%rd11+1];
	cvt.u32.u16 	%r34, %rs2;
	cvt.s32.s8 	%r35, %r34;
	add.s32 	%r5, %r35, %r33;
	ld.global.u8 	%rs9, [%rd8+2];
	mov.b64 	%rd49, 0;
	setp.eq.s16 	%p22, %rs9, 65;
	@%p22 bra 	$L__BB0_14;
	setp.ne.s16 	%p23, %rs9, 67;
	@%p23 bra 	$L__BB0_13;
	mov.b64 	%rd49, 1;
	bra.uni 	$L__BB0_14;
$L__BB0_13:
	setp.eq.s16 	%p24, %rs9, 84;
	setp.eq.s16 	%p25, %rs9, 71;
	selp.b64 	%rd37, 3, 0, %p25;
	selp.b64 	%rd49, 2, %rd37, %p24;
$L__BB0_14:
	mad.lo.s64 	%rd17, %rd3, %rd49, %rd14;
	ld.global.s8 	%r36, [%rd11+2];
	add.s32 	%r6, %r5, %r36;
	ld.global.u8 	%rs10, [%rd8+3];
	mov.b64 	%rd50, 0;
	setp.eq.s16 	%p26, %rs10, 65;
	@%p26 bra 	$L__BB0_18;
	setp.ne.s16 	%p27, %rs10, 67;
	@%p27 bra 	$L__BB0_17;
	mov.b64 	%rd50, 1;
	bra.uni 	$L__BB0_18;
$L__BB0_17:
	setp.eq.s16 	%p28, %rs10, 84;
	setp.eq.s16 	%p29, %rs10, 71;
	selp.b64 	%rd40, 3, 0, %p29;
	selp.b64 	%rd50, 2, %rd40, %p28;
$L__BB0_18:
	mad.lo.s64 	%rd20, %rd4, %rd50, %rd17;
	ld.global.s8 	%r37, [%rd11+3];
	add.s32 	%r7, %r6, %r37;
	ld.global.u8 	%rs11, [%rd8+4];
	mov.b64 	%rd51, 0;
	setp.eq.s16 	%p30, %rs11, 65;
	@%p30 bra 	$L__BB0_22;
	setp.ne.s16 	%p31, %rs11, 67;
	@%p31 bra 	$L__BB0_21;
	mov.b64 	%rd51, 1;
	bra.uni 	$L__BB0_22;
$L__BB0_21:
	setp.eq.s16 	%p32, %rs11, 84;
	setp.eq.s16 	%p33, %rs11, 71;
	selp.b64 	%rd43, 3, 0, %p33;
	selp.b64 	%rd51, 2, %rd43, %p32;
$L__BB0_22:
	add.s64 	%rd44, %rd51, %rd20;
	ld.global.s8 	%r38, [%rd11+4];
	add.s32 	%r39, %r7, %r38;
	cvt.u16.u32 	%rs12, %r39;
	mul.hi.s16 	%rs13, %rs12, 26215;
	shr.u16 	%rs14, %rs13, 15;
	shr.s16 	%rs15, %rs13, 1;
	add.s16 	%rs16, %rs15, %rs14;
	mul.wide.s32 	%rd45, %r40, 16;
	add.s64 	%rd46, %rd5, %rd45;
	st.global.u64 	[%rd46], %rd44;
	st.global.u16 	[%rd46+8], %rs16;
	add.s32 	%r40, %r40, %r3;
	setp.lt.s32 	%p34, %r40, %r9;
	@%p34 bra 	$L__BB0_2;
$L__BB0_23:
	ret;

}
	// .globl	_ZN6thrust24THRUST_300001_SM_1000_NS8cuda_cub4core6detail13_kernel_agentINS1_8__unique9InitAgentIN3cub18CUB_300001_SM_100013ScanTileStateIiLb1EEEPiiEEJSA_mSB_EEEvDpT0_
.visible .entry _ZN6thrust24THRUST_300001_SM_1000_NS8cuda_cub4core6detail13_kernel_agentINS1_8__unique9InitAgentIN3cub18CUB_300001_SM_100013ScanTileStateIiLb1EEEPiiEEJSA_mSB_EEEvDpT0_(
	.param .align 8 .b8 _ZN6thrust24THRUST_300001_SM_1000_NS8cuda_cub4core6detail13_kernel_agentINS1_8__unique9InitAgentIN3cub18CUB_300001_SM_100013ScanTileStateIiLb1EEEPiiEEJSA_mSB_EEEvDpT0__param_0[8],
	.param .u64 _ZN6thrust24THRUST_300001_SM_1000_NS8cuda_cub4core6detail13_kernel_agentINS1_8__unique9InitAgentIN3cub18CUB_300001_SM_100013ScanTileStateIiLb1EEEPiiEEJSA_mSB_EEEvDpT0__param_1,
	.param .u64 .ptr .align 1 _ZN6thrust24THRUST_300001_SM_1000_NS8cuda_cub4core6detail13_kernel_agentINS1_8__unique9InitAgentIN3cub18CUB_300001_SM_100013ScanTileStateIiLb1EEEPiiEEJSA_mSB_EEEvDpT0__param_2
)
.maxntid 128
{
	.reg .pred 	%p<6>;
	.reg .b32 	%r<12>;
	.reg .b64 	%rd<9>;

	ld.param.u64 	%rd3, [_ZN6thrust24THRUST_300001_SM_1000_NS8cuda_cub4core6detail13_kernel_agentINS1_8__unique9InitAgentIN3cub18CUB_300001_SM_100013ScanTileStateIiLb1EEEPiiEEJSA_mSB_EEEvDpT0__param_0];
	ld.param.u32 	%r4, [_ZN6thrust24THRUST_300001_SM_1000_NS8cuda_cub4core6detail13_kernel_agentINS1_8__unique9InitAgentIN3cub18CUB_300001_SM_100013ScanTileStateIiLb1EEEPiiEEJSA_mSB_EEEvDpT0__param_1];
	ld.param.u64 	%rd2, [_ZN6thrust24THRUST_300001_SM_1000_NS8cuda_cub4core6detail13_kernel_agentINS1_8__unique9InitAgentIN3cub18CUB_300001_SM_100013ScanTileStateIiLb1EEEPiiEEJSA_mSB_EEEvDpT0__param_2];
	cvta.to.global.u64 	%rd1, %rd3;
	mov.u32 	%r1, %ctaid.x;
	mov.u32 	%r5, %ntid.x;
	mov.u32 	%r2, %tid.x;
	mad.lo.s32 	%r3, %r1, %r5, %r2;
	setp.ge.s32 	%p1, %r3, %r4;
	@%p1 bra 	$L__BB1_2;
	mul.wide.s32 	%rd4, %r3, 8;
	add.s64 	%rd5, %rd1, %rd4;
	mov.b32 	%r6, 0;
	mov.b32 	%r7, 99;
	st.global.v2.u32 	[%rd5+256], {%r7, %r6};
$L__BB1_2:
	setp.ne.s32 	%p2, %r1, 0;
	setp.gt.u32 	%p3, %r2, 31;
	or.pred  	%p4, %p2, %p3;
	@%p4 bra 	$L__BB1_4;
	mul.wide.u32 	%rd6, %r2, 8;
	add.s64 	%rd7, %rd1, %rd6;
	mov.b32 	%r9, 0;
	st.global.v2.u32 	[%rd7], {%r9, %r9};
$L__BB1_4:
	or.b32  	%r10, %r1, %r2;
	setp.ne.s32 	%p5, %r10, 0;
	@%p5 bra 	$L__BB1_6;
	cvta.to.global.u64 	%rd8, %rd2;
	mov.b32 	%r11, 0;
	st.global.u32 	[%rd8], %r11;
$L__BB1_6:
	ret;

}
	// .globl	_ZN6thrust24THRUST_300001_SM_1000_NS8cuda_cub4core6detail13_kernel_agentINS1_8__unique11UniqueAgentIPxS7_N4cuda3std3__48equal_toIxEEiPiEEJS7_S7_SC_SD_iN3cub18CUB_300001_SM_100013ScanTileStateIiLb1EEEmEEEvDpT0_
.visible .entry _ZN6thrust24THRUST_300001_SM_1000_NS8cuda_cub4core6detail13_kernel_agentINS1_8__unique11UniqueAgentIPxS7_N4cuda3std3__48equal_toIxEEiPiEEJS7_S7_SC_SD_iN3cub18CUB_300001_SM_100013ScanTileStateIiLb1EEEmEEEvDpT0_(
	.param .u64 .ptr .align 1 _ZN6thrust24THRUST_300001_SM_1000_NS8cuda_cub4core6detail13_kernel_agentINS1_8__unique11UniqueAgentIPxS7_N4cuda3std3__48equal_toIxEEiPiEEJS7_S7_SC_SD_iN3cub18CUB_300001_SM_100013ScanTileStateIiLb1EEEmEEEvDpT0__param_0,
	.param .u64 .ptr .align 1 _ZN6thrust24THRUST_300001_SM_1000_NS8cuda_cub4core6detail13_kernel_agentINS1_8__unique11UniqueAgentIPxS7_N4cuda3std3__48equal_toIxEEiPiEEJS7_S7_SC_SD_iN3cub18CUB_300001_SM_100013ScanTileStateIiLb1EEEmEEEvDpT0__param_1,
	.param .align 1 .b8 _ZN6thrust24THRUST_300001_SM_1000_NS8cuda_cub4core6detail13_kernel_agentINS1_8__unique11UniqueAgentIPxS7_N4cuda3std3__48equal_toIxEEiPiEEJS7_S7_SC_SD_iN3cub18CUB_300001_SM_100013ScanTileStateIiLb1EEEmEEEvDpT0__param_2[1],
	.param .u64 .ptr .align 1 _ZN6thrust24THRUST_300001_SM_1000_NS8cuda_cub4core6detail13_kernel_agentINS1_8__unique11UniqueAgentIPxS7_N4cuda3std3__48equal_toIxEEiPiEEJS7_S7_SC_SD_iN3cub18CUB_300001_SM_100013ScanTileStateIiLb1EEEmEEEvDpT0__param_3,
	.param .u32 _ZN6thrust24THRUST_300001_SM_1000_NS8cuda_cub4core6detail13_kernel_agentINS1_8__unique11UniqueAgentIPxS7_N4cuda3std3__48equal_toIxEEiPiEEJS7_S7_SC_SD_iN3cub18CUB_300001_SM_100013ScanTileStateIiLb1EEEmEEEvDpT0__param_4,
	.param .align 8 .b8 _ZN6thrust24THRUST_300001_SM_1000_NS8cuda_cub4core6detail13_kernel_agentINS1_8__unique11UniqueAgentIPxS7_N4cuda3std3__48equal_toIxEEiPiEEJS7_S7_SC_SD_iN3cub18CUB_300001_SM_100013ScanTileStateIiLb1EEEmEEEvDpT0__param_5[8],
	.param .u64 _ZN6thrust24THRUST_300001_SM_1000_NS8cuda_cub4core6detail13_kernel_agentINS1_8__unique11UniqueAgentIPxS7_N4cuda3std3__48equal_toIxEEiPiEEJS7_S7_SC_SD_iN3cub18CUB_300001_SM_100013ScanTileStateIiLb1EEEmEEEvDpT0__param_6
)
.maxntid 64
{
	.reg .pred 	%p<173>;
	.reg .b32 	%r<829>;
	.reg .b64 	%rd<217>;

	ld.param.u64 	%rd77, [_ZN6thrust24THRUST_300001_SM_1000_NS8cuda_cub4core6detail13_kernel_agentINS1_8__unique11UniqueAgentIPxS7_N4cuda3std3__48equal_toIxEEiPiEEJS7_S7_SC_SD_iN3cub18CUB_300001_SM_100013ScanTileStateIiLb1EEEmEEEvDpT0__param_0];
	ld.param.u64 	%rd2, [_ZN6thrust24THRUST_300001_SM_1000_NS8cuda_cub4core6detail13_kernel_agentINS1_8__unique11UniqueAgentIPxS7_N4cuda3std3__48equal_toIxEEiPiEEJS7_S7_SC_SD_iN3cub18CUB_300001_SM_100013ScanTileStateIiLb1EEEmEEEvDpT0__param_5];
	ld.param.u64 	%rd79, [_ZN6thrust24THRUST_300001_SM_1000_NS8cuda_cub4core6detail13_kernel_agentINS1_8__unique11UniqueAgentIPxS7_N4cuda3std3__48equal_toIxEEiPiEEJS7_S7_SC_SD_iN3cub18CUB_300001_SM_100013ScanTileStateIiLb1EEEmEEEvDpT0__param_1];
	ld.param.u32 	%r211, [_ZN6thrust24THRUST_300001_SM_1000_NS8cuda_cub4core6detail13_kernel_agentINS1_8__unique11UniqueAgentIPxS7_N4cuda3std3__48equal_toIxEEiPiEEJS7_S7_SC_SD_iN3cub18CUB_300001_SM_100013ScanTileStateIiLb1EEEmEEEvDpT0__param_6];
	cvta.to.global.u64 	%rd1, %rd79;
	mov.u32 	%r1, %ctaid.x;
	mul.lo.s32 	%r2, %r1, 320;
	add.s32 	%r212, %r211, -1;
	setp.ge.s32 	%p10, %r1, %r212;
	@%p10 bra 	$L__BB2_75;
	setp.ne.s32 	%p102, %r1, 0;
	@%p102 bra 	$L__BB2_26;
	mov.u32 	%r789, %tid.x;
	and.b32  	%r694, %r789, 31;
	and.b32  	%r695, %r789, 992;
	add.s32 	%r696, %r2, %r694;
	mad.lo.s32 	%r697, %r695, 5, %r696;
	mul.wide.u32 	%rd189, %r697, 8;
	add.s64 	%rd180, %rd77, %rd189;
	// begin inline asm
	ld.global.nc.u64 %rd179, [%rd180];
	// end inline asm
	add.s64 	%rd182, %rd180, 256;
	// begin inline asm
	ld.global.nc.u64 %rd181, [%rd182];
	// end inline asm
	add.s64 	%rd184, %rd180, 512;
	// begin inline asm
	ld.global.nc.u64 %rd183, [%rd184];
	// end inline asm
	add.s64 	%rd186, %rd180, 768;
	// begin inline asm
	ld.global.nc.u64 %rd185, [%rd186];
	// end inline asm
	add.s64 	%rd188, %rd180, 1024;
	// begin inline asm
	ld.global.nc.u64 %rd187, [%rd188];
	// end inline asm
	// begin inline asm
	mov.u32 %r692, %laneid;
	// end inline asm
	shr.u32 	%r5, %r789, 5;
	mad.lo.s32 	%r698, %r5, 160, %r692;
	shl.b32 	%r699, %r698, 3;
	mov.u32 	%r700, _ZN6thrust24THRUST_300001_SM_1000_NS8cuda_cub4core6detail5shmemE;
	add.s32 	%r701, %r700, %r699;
	st.shared.u64 	[%r701], %rd179;
	st.shared.u64 	[%r701+256], %rd181;
	st.shared.u64 	[%r701+512], %rd183;
	st.shared.u64 	[%r701+768], %rd185;
	st.shared.u64 	[%r701+1024], %rd187;
	bar.warp.sync 	-1;
	shl.b32 	%r702, %r692, 5;
	add.s32 	%r703, %r701, %r702;
	ld.shared.u64 	%rd3, [%r703];
	ld.shared.u64 	%rd4, [%r703+8];
	ld.shared.u64 	%rd5, [%r703+16];
	ld.shared.u64 	%rd6, [%r703+24];
	ld.shared.u64 	%rd7, [%r703+32];
	bar.sync 	0;
	shl.b32 	%r704, %r789, 3;
	add.s32 	%r786, %r700, %r704;
	add.s32 	%r6, %r786, 560;
	st.shared.u64 	[%r786+560], %rd7;
	bar.sync 	0;
	setp.eq.s32 	%p153, %r789, 0;
	mov.b32 	%r784, 1;
	@%p153 bra 	$L__BB2_4;
	ld.shared.u64 	%rd190, [%r6+-8];
	setp.ne.s64 	%p154, %rd190, %rd3;
	selp.u32 	%r784, 1, 0, %p154;
$L__BB2_4:
	setp.ne.s64 	%p155, %rd3, %rd4;
	selp.u32 	%r736, 1, 0, %p155;
	setp.ne.s64 	%p156, %rd4, %rd5;
	selp.u32 	%r737, 1, 0, %p156;
	setp.ne.s64 	%p157, %rd5, %rd6;
	selp.u32 	%r738, 1, 0, %p157;
	setp.ne.s64 	%p158, %rd6, %rd7;
	selp.u32 	%r739, 1, 0, %p158;
	bar.sync 	0;
	add.s32 	%r9, %r784, %r736;
	add.s32 	%r10, %r9, %r737;
	add.s32 	%r11, %r10, %r738;
	add.s32 	%r710, %r11, %r739;
	mov.b32 	%r708, 1;
	mov.b32 	%r733, 0;
	mov.b32 	%r735, -1;
	// begin inline asm
	{  .reg .s32 r0;  .reg .pred p;  shfl.sync.up.b32 r0|p, %r710, %r708, %r733, %r735;  @p add.s32 r0, r0, %r710;  mov.s32 %r706, r0;}
	// end inline asm
	mov.b32 	%r714, 2;
	// begin inline asm
	{  .reg .s32 r0;  .reg .pred p;  shfl.sync.up.b32 r0|p, %r706, %r714, %r733, %r735;  @p add.s32 r0, r0, %r706;  mov.s32 %r712, r0;}
	// end inline asm
	mov.b32 	%r720, 4;
	// begin inline asm
	{  .reg .s32 r0;  .reg .pred p;  shfl.sync.up.b32 r0|p, %r712, %r720, %r733, %r735;  @p add.s32 r0, r0, %r712;  mov.s32 %r718, r0;}
	// end inline asm
	mov.b32 	%r726, 8;
	// begin inline asm
	{  .reg .s32 r0;  .reg .pred p;  shfl.sync.up.b32 r0|p, %r718, %r726, %r733, %r735;  @p add.s32 r0, r0, %r718;  mov.s32 %r724, r0;}
	// end inline asm
	mov.b32 	%r732, 16;
	// begin inline asm
	{  .reg .s32 r0;  .reg .pred p;  shfl.sync.up.b32 r0|p, %r724, %r732, %r733, %r735;  @p add.s32 r0, r0, %r724;  mov.s32 %r730, r0;}
	// end inline asm
	setp.ne.s32 	%p159, %r692, 31;
	@%p159 bra 	$L__BB2_6;
	shl.b32 	%r740, %r5, 2;
	add.s32 	%r742, %r700, %r740;
	st.shared.u32 	[%r742], %r730;
$L__BB2_6:
	setp.ne.s32 	%p160, %r789, 0;
	bar.sync 	0;
	ld.shared.v2.u32 	{%r743, %r744}, [_ZN6thrust24THRUST_300001_SM_1000_NS8cuda_cub4core6detail5shmemE];
	add.s32 	%r14, %r744, %r743;
	setp.lt.u32 	%p161, %r789, 32;
	selp.b32 	%r745, 0, %r743, %p161;
	setp.eq.s32 	%p162, %r692, 0;
	sub.s32 	%r746, %r730, %r710;
	selp.b32 	%r747, 0, %r746, %p162;
	add.s32 	%r15, %r745, %r747;
	@%p160 bra 	$L__BB2_8;
	add.s64 	%rd191, %rd2, 256;
	mov.b32 	%r748, 101;
	// begin inline asm
	st.relaxed.gpu.v2.u32 [%rd191], {%r748, %r14};
	// end inline asm
$L__BB2_8:
	bar.sync 	0;
	setp.eq.s32 	%p163, %r784, 0;
	@%p163 bra 	$L__BB2_10;
	shl.b32 	%r750, %r15, 3;
	add.s32 	%r752, %r700, %r750;
	st.shared.u64 	[%r752], %rd3;
$L__BB2_10:
	setp.eq.s64 	%p164, %rd3, %rd4;
	@%p164 bra 	$L__BB2_12;
	add.s32 	%r753, %r15, %r784;
	shl.b32 	%r754, %r753, 3;
	add.s32 	%r756, %r700, %r754;
	st.shared.u64 	[%r756], %rd4;
$L__BB2_12:
	setp.eq.s64 	%p165, %rd4, %rd5;
	@%p165 bra 	$L__BB2_14;
	add.s32 	%r757, %r9, %r15;
	shl.b32 	%r758, %r757, 3;
	add.s32 	%r760, %r700, %r758;
	st.shared.u64 	[%r760], %rd5;
$L__BB2_14:
	setp.eq.s64 	%p166, %rd5, %rd6;
	@%p166 bra 	$L__BB2_16;
	add.s32 	%r761, %r10, %r15;
	shl.b32 	%r762, %r761, 3;
	add.s32 	%r764, %r700, %r762;
	st.shared.u64 	[%r764], %rd6;
$L__BB2_16:
	setp.eq.s64 	%p167, %rd6, %rd7;
	@%p167 bra 	$L__BB2_18;
	add.s32 	%r765, %r11, %r15;
	shl.b32 	%r766, %r765, 3;
	add.s32 	%r768, %r700, %r766;
	st.shared.u64 	[%r768], %rd7;
$L__BB2_18:
	bar.sync 	0;
	setp.ge.s32 	%p168, %r789, %r14;
	@%p168 bra 	$L__BB2_25;
	not.b32 	%r769, %r789;
	add.s32 	%r16, %r14, %r769;
	and.b32  	%r770, %r16, 192;
	setp.eq.s32 	%p169, %r770, 192;
	@%p169 bra 	$L__BB2_22;
	shr.u32 	%r771, %r16, 6;
	add.s32 	%r772, %r771, 1;
	and.b32  	%r773, %r772, 3;
	mul.wide.u32 	%rd192, %r789, 8;
	add.s64 	%rd201, %rd1, %rd192;
	neg.s32 	%r785, %r773;
	shl.b32 	%r776, %r772, 6;
	and.b32  	%r777, %r776, 192;
	add.s32 	%r789, %r789, %r777;
$L__BB2_21:
	.pragma "nounroll";
	ld.shared.u64 	%rd193, [%r786];
	st.global.u64 	[%rd201], %rd193;
	add.s64 	%rd201, %rd201, 512;
	add.s32 	%r786, %r786, 512;
	add.s32 	%r785, %r785, 1;
	setp.ne.s32 	%p170, %r785, 0;
	@%p170 bra 	$L__BB2_21;
$L__BB2_22:
	setp.lt.u32 	%p171, %r16, 192;
	@%p171 bra 	$L__BB2_25;
	mul.wide.u32 	%rd194, %r789, 8;
	add.s64 	%rd195, %rd194, %rd1;
	add.s64 	%rd202, %rd195, 1024;
	shl.b32 	%r778, %r789, 3;
	add.s32 	%r780, %r778, %r700;
	add.s32 	%r788, %r780, 1024;
$L__BB2_24:
	ld.shared.u64 	%rd196, [%r788+-1024];
	st.global.u64 	[%rd202+-1024], %rd196;
	ld.shared.u64 	%rd197, [%r788+-512];
	st.global.u64 	[%rd202+-512], %rd197;
	ld.shared.u64 	%rd198, [%r788];
	st.global.u64 	[%rd202], %rd198;
	ld.shared.u64 	%rd199, [%r788+512];
	st.global.u64 	[%rd202+512], %rd199;
	add.s32 	%r789, %r789, 256;
	add.s64 	%rd202, %rd202, 2048;
	add.s32 	%r788, %r788, 2048;
	setp.lt.s32 	%p172, %r789, %r14;
	@%p172 bra 	$L__BB2_24;
$L__BB2_25:
	bar.sync 	0;
	bra.uni 	$L__BB2_169;
$L__BB2_26:
	mov.u32 	%r805, %tid.x;
	and.b32  	%r511, %r805, 31;
	and.b32  	%r512, %r805, 992;
	add.s32 	%r513, %r2, %r511;
	mad.lo.s32 	%r514, %r512, 5, %r513;
	mul.wide.u32 	%rd156, %r514, 8;
	add.s64 	%rd145, %rd77, %rd156;
	// begin inline asm
	ld.global.nc.u64 %rd144, [%rd145];
	// end inline asm
	add.s64 	%rd147, %rd145, 256;
	// begin inline asm
	ld.global.nc.u64 %rd146, [%rd147];
	// end inline asm
	add.s64 	%rd149, %rd145, 512;
	// begin inline asm
	ld.global.nc.u64 %rd148, [%rd149];
	// end inline asm
	add.s64 	%rd151, %rd145, 768;
	// begin inline asm
	ld.global.nc.u64 %rd150, [%rd151];
	// end inline asm
	add.s64 	%rd153, %rd145, 1024;
	// begin inline asm
	ld.global.nc.u64 %rd152, [%rd153];
	// end inline asm
	// begin inline asm
	mov.u32 %r510, %laneid;
	// end inline asm
	shr.u32 	%r32, %r805, 5;
	mad.lo.s32 	%r515, %r32, 160, %r510;
	shl.b32 	%r516, %r515, 3;
	mov.u32 	%r517, _ZN6thrust24THRUST_300001_SM_1000_NS8cuda_cub4core6detail5shmemE;
	add.s32 	%r518, %r517, %r516;
	st.shared.u64 	[%r518], %rd144;
	st.shared.u64 	[%r518+256], %rd146;
	st.shared.u64 	[%r518+512], %rd148;
	st.shared.u64 	[%r518+768], %rd150;
	st.shared.u64 	[%r518+1024], %rd152;
	bar.warp.sync 	-1;
	shl.b32 	%r519, %r510, 5;
	add.s32 	%r520, %r518, %r519;
	ld.shared.u64 	%rd14, [%r520];
	ld.shared.u64 	%rd15, [%r520+8];
	ld.shared.u64 	%rd16, [%r520+16];
	ld.shared.u64 	%rd17, [%r520+24];
	ld.shared.u64 	%rd18, [%r520+32];
	bar.sync 	0;
	mul.wide.s32 	%rd157, %r2, 8;
	add.s64 	%rd158, %rd77, %rd157;
	add.s64 	%rd155, %rd158, -8;
	// begin inline asm
	ld.global.nc.u64 %rd203, [%rd155];
	// end inline asm
	shl.b32 	%r521, %r805, 3;
	add.s32 	%r522, %r517, %r521;
	add.s32 	%r33, %r522, 560;
	st.shared.u64 	[%r522+560], %rd18;
	bar.sync 	0;
	setp.eq.s32 	%p103, %r805, 0;
	@%p103 bra 	$L__BB2_28;
	ld.shared.u64 	%rd203, [%r33+-8];
$L__BB2_28:
	setp.ne.s64 	%p104, %rd203, %rd14;
	selp.u32 	%r34, 1, 0, %p104;
	setp.ne.s64 	%p105, %rd14, %rd15;
	selp.u32 	%r553, 1, 0, %p105;
	setp.ne.s64 	%p106, %rd15, %rd16;
	selp.u32 	%r554, 1, 0, %p106;
	setp.ne.s64 	%p107, %rd16, %rd17;
	selp.u32 	%r555, 1, 0, %p107;
	setp.ne.s64 	%p108, %rd17, %rd18;
	selp.u32 	%r556, 1, 0, %p108;
	bar.sync 	0;
	add.s32 	%r35, %r553, %r34;
	add.s32 	%r36, %r35, %r554;
	add.s32 	%r37, %r36, %r555;
	add.s32 	%r527, %r37, %r556;
	mov.b32 	%r525, 1;
	mov.b32 	%r550, 0;
	mov.b32 	%r552, -1;
	// begin inline asm
	{  .reg .s32 r0;  .reg .pred p;  shfl.sync.up.b32 r0|p, %r527, %r525, %r550, %r552;  @p add.s32 r0, r0, %r527;  mov.s32 %r523, r0;}
	// end inline asm
	mov.b32 	%r531, 2;
	// begin inline asm
	{  .reg .s32 r0;  .reg .pred p;  shfl.sync.up.b32 r0|p, %r523, %r531, %r550, %r552;  @p add.s32 r0, r0, %r523;  mov.s32 %r529, r0;}
	// end inline asm
	mov.b32 	%r537, 4;
	// begin inline asm
	{  .reg .s32 r0;  .reg .pred p;  shfl.sync.up.b32 r0|p, %r529, %r537, %r550, %r552;  @p add.s32 r0, r0, %r529;  mov.s32 %r535, r0;}
	// end inline asm
	mov.b32 	%r543, 8;
	// begin inline asm
	{  .reg .s32 r0;  .reg .pred p;  shfl.sync.up.b32 r0|p, %r535, %r543, %r550, %r552;  @p add.s32 r0, r0, %r535;  mov.s32 %r541, r0;}
	// end inline asm
	mov.b32 	%r549, 16;
	// begin inline asm
	{  .reg .s32 r0;  .reg .pred p;  shfl.sync.up.b32 r0|p, %r541, %r549, %r550, %r552;  @p add.s32 r0, r0, %r541;  mov.s32 %r547, r0;}
	// end inline asm
	setp.ne.s32 	%p109, %r510, 31;
	@%p109 bra 	$L__BB2_30;
	shl.b32 	%r557, %r32, 2;
	add.s32 	%r559, %r517, %r557;
	st.shared.u32 	[%r559], %r547;
$L__BB2_30:
	sub.s32 	%r560, %r547, %r527;
	bar.sync 	0;
	ld.shared.v2.u32 	{%r561, %r562}, [_ZN6thrust24THRUST_300001_SM_1000_NS8cuda_cub4core6detail5shmemE];
	add.s32 	%r40, %r562, %r561;
	setp.gt.u32 	%p110, %r805, 31;
	setp.lt.u32 	%p111, %r805, 32;
	setp.eq.s32 	%p112, %r510, 0;
	selp.b32 	%r563, 0, %r560, %p112;
	add.s32 	%r797, %r561, %r563;
	selp.b32 	%r42, %r560, %r797, %p111;
	@%p110 bra 	$L__BB2_55;
	setp.ne.s32 	%p113, %r805, 0;
	mul.wide.u32 	%rd159, %r1, 8;
	add.s64 	%rd22, %rd2, %rd159;
	@%p113 bra 	$L__BB2_33;
	st.shared.u32 	[_ZN6thrust24THRUST_300001_SM_1000_NS8cuda_cub4core6detail5shmemE+44], %r40;
	add.s64 	%rd160, %rd22, 256;
	mov.b32 	%r564, 100;
	// begin inline asm
	st.relaxed.gpu.v2.u32 [%rd160], {%r564, %r40};
	// end inline asm
$L__BB2_33:
	not.b32 	%r43, %r805;
	mov.u32 	%r44, %nctaid.x;
	setp.gt.u32 	%p114, %r44, 499;
	@%p114 bra 	$L__BB2_35;
	membar.cta;
	bra.uni 	$L__BB2_36;
$L__BB2_35:
	mov.b32 	%r566, 450;
	// begin inline asm
	nanosleep.u32 %r566;
	// end inline asm
$L__BB2_36:
	mul.wide.s32 	%rd162, %r43, 8;
	add.s64 	%rd163, %rd22, %rd162;
	add.s64 	%rd161, %rd163, 256;
	// begin inline asm
	ld.relaxed.gpu.v2.u32 {%r795, %r791}, [%rd161];
	// end inline asm
$L__BB2_37:
	setp.eq.s32 	%p115, %r795, 99;
	mov.b32 	%r569, -1;
	vote.sync.any.pred 	%p116, %p115, %r569;
	not.pred 	%p117, %p116;
	@%p117 bra 	$L__BB2_42;
	@%p114 bra 	$L__BB2_40;
	membar.cta;
	bra.uni 	$L__BB2_41;
$L__BB2_40:
	mov.b32 	%r689, 350;
	// begin inline asm
	nanosleep.u32 %r689;
	// end inline asm
$L__BB2_41:
	// begin inline asm
	ld.relaxed.gpu.v2.u32 {%r795, %r791}, [%rd161];
	// end inline asm
	bra.uni 	$L__BB2_37;
$L__BB2_42:
	setp.eq.s32 	%p118, %r795, 101;
	mov.b32 	%r596, -1;
	vote.sync.ballot.b32 	%r597, %p118, %r596;
	// begin inline asm
	mov.u32 %r571, %lanemask_ge;
	// end inline asm
	and.b32  	%r598, %r597, %r571;
	or.b32  	%r599, %r598, -2147483648;
	add.s32 	%r600, %r599, -1;
	not.b32 	%r601, %r599;
	and.b32  	%r602, %r601, %r600;
	popc.b32 	%r575, %r602;
	mov.b32 	%r574, 1;
	// begin inline asm
	shfl.sync.down.b32 %r572, %r791, %r574, %r575, %r596;
	// end inline asm
	setp.lt.s32 	%p120, %r510, %r575;
	selp.b32 	%r603, %r572, 0, %p120;
	add.s32 	%r578, %r603, %r791;
	mov.b32 	%r579, 2;
	// begin inline asm
	shfl.sync.down.b32 %r577, %r578, %r579, %r575, %r596;
	// end inline asm
	add.s32 	%r54, %r510, 2;
	setp.gt.s32 	%p121, %r54, %r575;
	selp.b32 	%r604, 0, %r577, %p121;
	add.s32 	%r583, %r578, %r604;
	mov.b32 	%r584, 4;
	// begin inline asm
	shfl.sync.down.b32 %r582, %r583, %r584, %r575, %r596;
	// end inline asm
	add.s32 	%r55, %r510, 4;
	setp.gt.s32 	%p122, %r55, %r575;
	selp.b32 	%r605, 0, %r582, %p122;
	add.s32 	%r588, %r583, %r605;
	mov.b32 	%r589, 8;
	// begin inline asm
	shfl.sync.down.b32 %r587, %r588, %r589, %r575, %r596;
	// end inline asm
	add.s32 	%r56, %r510, 8;
	setp.gt.s32 	%p123, %r56, %r575;
	selp.b32 	%r606, 0, %r587, %p123;
	add.s32 	%r593, %r588, %r606;
	mov.b32 	%r594, 16;
	// begin inline asm
	shfl.sync.down.b32 %r592, %r593, %r594, %r575, %r596;
	// end inline asm
	add.s32 	%r57, %r510, 16;
	setp.gt.s32 	%p124, %r57, %r575;
	selp.b32 	%r607, 0, %r592, %p124;
	add.s32 	%r792, %r593, %r607;
	add.s32 	%r794, %r1, %r43;
	add.s64 	%rd24, %rd2, 256;
$L__BB2_43:
	setp.ne.s32 	%p125, %r795, 101;
	mov.b32 	%r608, -1;
	vote.sync.all.pred 	%p126, %p125, %r608;
	not.pred 	%p127, %p126;
	@%p127 bra 	$L__BB2_51;
	mul.wide.s32 	%rd175, %r794, 8;
	add.s64 	%rd176, %rd24, %rd175;
	add.s64 	%rd174, %rd176, -256;
	// begin inline asm
	ld.relaxed.gpu.v2.u32 {%r795, %r796}, [%rd174];
	// end inline asm
$L__BB2_45:
	setp.eq.s32 	%p141, %r795, 99;
	mov.b32 	%r647, -1;
	vote.sync.any.pred 	%p142, %p141, %r647;
	not.pred 	%p143, %p142;
	@%p143 bra 	$L__BB2_50;
	@%p114 bra 	$L__BB2_48;
	membar.cta;
	bra.uni 	$L__BB2_49;
$L__BB2_48:
	mov.b32 	%r686, 350;
	// begin inline asm
	nanosleep.u32 %r686;
	// end inline asm
$L__BB2_49:
	// begin inline asm
	ld.relaxed.gpu.v2.u32 {%r795, %r796}, [%rd174];
	// end inline asm
	bra.uni 	$L__BB2_45;
$L__BB2_50:
	setp.eq.s32 	%p144, %r795, 101;
	mov.b32 	%r673, -1;
	vote.sync.ballot.b32 	%r674, %p144, %r673;
	and.b32  	%r675, %r674, %r571;
	or.b32  	%r676, %r675, -2147483648;
	add.s32 	%r677, %r676, -1;
	not.b32 	%r678, %r676;
	and.b32  	%r679, %r678, %r677;
	popc.b32 	%r652, %r679;
	mov.b32 	%r651, 1;
	// begin inline asm
	shfl.sync.down.b32 %r649, %r796, %r651, %r652, %r673;
	// end inline asm
	setp.lt.s32 	%p146, %r510, %r652;
	selp.b32 	%r680, %r649, 0, %p146;
	add.s32 	%r655, %r680, %r796;
	mov.b32 	%r656, 2;
	// begin inline asm
	shfl.sync.down.b32 %r654, %r655, %r656, %r652, %r673;
	// end inline asm
	setp.gt.s32 	%p147, %r54, %r652;
	selp.b32 	%r681, 0, %r654, %p147;
	add.s32 	%r660, %r655, %r681;
	mov.b32 	%r661, 4;
	// begin inline asm
	shfl.sync.down.b32 %r659, %r660, %r661, %r652, %r673;
	// end inline asm
	setp.gt.s32 	%p148, %r55, %r652;
	selp.b32 	%r682, 0, %r659, %p148;
	add.s32 	%r665, %r660, %r682;
	mov.b32 	%r666, 8;
	// begin inline asm
	shfl.sync.down.b32 %r664, %r665, %r666, %r652, %r673;
	// end inline asm
	setp.gt.s32 	%p149, %r56, %r652;
	selp.b32 	%r683, 0, %r664, %p149;
	add.s32 	%r670, %r665, %r683;
	mov.b32 	%r671, 16;
	// begin inline asm
	shfl.sync.down.b32 %r669, %r670, %r671, %r652, %r673;
	// end inline asm
	setp.gt.s32 	%p150, %r57, %r652;
	selp.b32 	%r684, 0, %r669, %p150;
	add.s32 	%r685, %r684, %r792;
	add.s32 	%r792, %r685, %r670;
	add.s32 	%r794, %r794, -32;
	bra.uni 	$L__BB2_43;
$L__BB2_51:
	setp.ne.s32 	%p128, %r805, 0;
	@%p128 bra 	$L__BB2_53;
	add.s32 	%r611, %r792, %r40;
	add.s64 	%rd164, %rd22, 256;
	mov.b32 	%r610, 101;
	// begin inline asm
	st.relaxed.gpu.v2.u32 [%rd164], {%r610, %r611};
	// end inline asm
	st.shared.u32 	[_ZN6thrust24THRUST_300001_SM_1000_NS8cuda_cub4core6detail5shmemE+36], %r792;
	st.shared.u32 	[_ZN6thrust24THRUST_300001_SM_1000_NS8cuda_cub4core6detail5shmemE+40], %r611;
$L__BB2_53:
	setp.ne.s32 	%p129, %r510, 0;
	mov.u32 	%r797, %r42;
	@%p129 bra 	$L__BB2_55;
	st.shared.u32 	[_ZN6thrust24THRUST_300001_SM_1000_NS8cuda_cub4core6detail5shmemE+12], %r792;
	mov.u32 	%r797, %r792;
$L__BB2_55:
	setp.eq.s32 	%p130, %r805, 0;
	bar.sync 	0;
	@%p130 bra 	$L__BB2_57;
	ld.shared.u32 	%r612, [_ZN6thrust24THRUST_300001_SM_1000_NS8cuda_cub4core6detail5shmemE+12];
	add.s32 	%r797, %r612, %r797;
$L__BB2_57:
	setp.eq.s64 	%p131, %rd203, %rd14;
	add.s32 	%r76, %r797, %r34;
	add.s32 	%r77, %r35, %r797;
	add.s32 	%r78, %r36, %r797;
	add.s32 	%r79, %r37, %r797;
	ld.shared.u32 	%r80, [_ZN6thrust24THRUST_300001_SM_1000_NS8cuda_cub4core6detail5shmemE+44];
	ld.shared.u32 	%r81, [_ZN6thrust24THRUST_300001_SM_1000_NS8cuda_cub4core6detail5shmemE+36];
	bar.sync 	0;
	@%p131 bra 	$L__BB2_59;
	sub.s32 	%r613, %r797, %r81;
	shl.b32 	%r614, %r613, 3;
	mov.u32 	%r615, _ZN6thrust24THRUST_300001_SM_1000_NS8cuda_cub4core6detail5shmemE;
	add.s32 	%r616, %r615, %r614;
	st.shared.u64 	[%r616], %rd14;
$L__BB2_59:
	setp.eq.s64 	%p132, %rd14, %rd15;
	@%p132 bra 	$L__BB2_61;
	sub.s32 	%r617, %r76, %r81;
	shl.b32 	%r618, %r617, 3;
	mov.u32 	%r619, _ZN6thrust24THRUST_300001_SM_1000_NS8cuda_cub4core6detail5shmemE;
	add.s32 	%r620, %r619, %r618;
	st.shared.u64 	[%r620], %rd15;
$L__BB2_61:
	setp.eq.s64 	%p133, %rd15, %rd16;
	@%p133 bra 	$L__BB2_63;
	sub.s32 	%r621, %r77, %r81;
	shl.b32 	%r622, %r621, 3;
	mov.u32 	%r623, _ZN6thrust24THRUST_300001_SM_1000_NS8cuda_cub4core6detail5shmemE;
	add.s32 	%r624, %r623, %r622;
	st.shared.u64 	[%r624], %rd16;
$L__BB2_63:
	setp.eq.s64 	%p134, %rd16, %rd17;
	@%p134 bra 	$L__BB2_65;
	sub.s32 	%r625, %r78, %r81;
	shl.b32 	%r626, %r625, 3;
	mov.u32 	%r627, _ZN6thrust24THRUST_300001_SM_1000_NS8cuda_cub4core6detail5shmemE;
	add.s32 	%r628, %r627, %r626;
	st.shared.u64 	[%r628], %rd17;
$L__BB2_65:
	setp.eq.s64 	%p135, %rd17, %rd18;
	@%p135 bra 	$L__BB2_67;
	sub.s32 	%r629, %r79, %r81;
	shl.b32 	%r630, %r629, 3;
	mov.u32 	%r631, _ZN6thrust24THRUST_300001_SM_1000_NS8cuda_cub4core6detail5shmemE;
	add.s32 	%r632, %r631, %r630;
	st.shared.u64 	[%r632], %rd18;
$L__BB2_67:
	bar.sync 	0;
	setp.ge.s32 	%p136, %r805, %r80;
	@%p136 bra 	$L__BB2_74;
	not.b32 	%r633, %r805;
	add.s32 	%r82, %r80, %r633;
	and.b32  	%r634, %r82, 192;
	setp.eq.s32 	%p137, %r634, 192;
	@%p137 bra 	$L__BB2_71;
	shr.u32 	%r635, %r82, 6;
	add.s32 	%r636, %r635, 1;
	and.b32  	%r637, %r636, 3;
	add.s32 	%r801, %r805, %r81;
	shl.b32 	%r638, %r805, 3;
	mov.u32 	%r639, _ZN6thrust24THRUST_300001_SM_1000_NS8cuda_cub4core6detail5shmemE;
	add.s32 	%r800, %r639, %r638;
	neg.s32 	%r799, %r637;
	shl.b32 	%r640, %r636, 6;
	and.b32  	%r641, %r640, 192;
	add.s32 	%r805, %r805, %r641;
$L__BB2_70:
	.pragma "nounroll";
	mul.wide.s32 	%rd165, %r801, 8;
	add.s64 	%rd166, %rd1, %rd165;
	ld.shared.u64 	%rd167, [%r800];
	st.global.u64 	[%rd166], %rd167;
	add.s32 	%r801, %r801, 64;
	add.s32 	%r800, %r800, 512;
	add.s32 	%r799, %r799, 1;
	setp.ne.s32 	%p138, %r799, 0;
	@%p138 bra 	$L__BB2_70;
$L__BB2_71:
	setp.lt.u32 	%p139, %r82, 192;
	@%p139 bra 	$L__BB2_74;
	add.s64 	%rd26, %rd1, 1024;
	add.s32 	%r804, %r805, %r81;
	shl.b32 	%r642, %r805, 3;
	mov.u32 	%r643, _ZN6thrust24THRUST_300001_SM_1000_NS8cuda_cub4core6detail5shmemE;
	add.s32 	%r644, %r642, %r643;
	add.s32 	%r803, %r644, 1024;
$L__BB2_73:
	mul.wide.s32 	%rd168, %r804, 8;
	add.s64 	%rd169, %rd26, %rd168;
	ld.shared.u64 	%rd170, [%r803+-1024];
	st.global.u64 	[%rd169+-1024], %rd170;
	ld.shared.u64 	%rd171, [%r803+-512];
	st.global.u64 	[%rd169+-512], %rd171;
	ld.shared.u64 	%rd172, [%r803];
	st.global.u64 	[%rd169], %rd172;
	ld.shared.u64 	%rd173, [%r803+512];
	st.global.u64 	[%rd169+512], %rd173;
	add.s32 	%r805, %r805, 256;
	add.s32 	%r804, %r804, 256;
	add.s32 	%r803, %r803, 2048;
	setp.lt.s32 	%p140, %r805, %r80;
	@%p140 bra 	$L__BB2_73;
$L__BB2_74:
	bar.sync 	0;
	bra.uni 	$L__BB2_169;
$L__BB2_75:
	ld.param.u32 	%r781, [_ZN6thrust24THRUST_300001_SM_1000_NS8cuda_cub4core6detail13_kernel_agentINS1_8__unique11UniqueAgentIPxS7_N4cuda3std3__48equal_toIxEEiPiEEJS7_S7_SC_SD_iN3cub18CUB_300001_SM_100013ScanTileStateIiLb1EEEmEEEvDpT0__param_4];
	sub.s32 	%r102, %r781, %r2;
	setp.ne.s32 	%p11, %r1, 0;
	@%p11 bra 	$L__BB2_108;
	mul.wide.u32 	%rd121, %r2, 8;
	add.s64 	%rd120, %rd77, %rd121;
	// begin inline asm
	ld.global.nc.u64 %rd208, [%rd120];
	// end inline asm
	mov.u32 	%r811, %tid.x;
	and.b32  	%r410, %r811, 31;
	and.b32  	%r411, %r811, 992;
	mul.lo.s32 	%r412, %r411, 5;
	or.b32  	%r104, %r412, %r410;
	setp.ge.s32 	%p72, %r104, %r102;
	mov.u64 	%rd204, %rd208;
	@%p72 bra 	$L__BB2_78;
	add.s32 	%r413, %r104, %r2;
	mul.wide.u32 	%rd124, %r413, 8;
	add.s64 	%rd123, %rd77, %rd124;
	// begin inline asm
	ld.global.nc.u64 %rd204, [%rd123];
	// end inline asm
$L__BB2_78:
	add.s32 	%r414, %r104, 32;
	setp.ge.s32 	%p73, %r414, %r102;
	shl.b32 	%r415, %r104, 3;
	cvt.u64.u32 	%rd125, %r415;
	add.s64 	%rd31, %rd120, %rd125;
	mov.u64 	%rd205, %rd208;
	@%p73 bra 	$L__BB2_80;
	add.s64 	%rd127, %rd31, 256;
	// begin inline asm
	ld.global.nc.u64 %rd205, [%rd127];
	// end inline asm
$L__BB2_80:
	add.s32 	%r416, %r104, 64;
	setp.ge.s32 	%p74, %r416, %r102;
	mov.u64 	%rd206, %rd208;
	@%p74 bra 	$L__BB2_82;
	add.s64 	%rd129, %rd31, 512;
	// begin inline asm
	ld.global.nc.u64 %rd206, [%rd129];
	// end inline asm
$L__BB2_82:
	add.s32 	%r417, %r104, 96;
	setp.ge.s32 	%p75, %r417, %r102;
	mov.u64 	%rd207, %rd208;
	@%p75 bra 	$L__BB2_84;
	add.s64 	%rd131, %rd31, 768;
	// begin inline asm
	ld.global.nc.u64 %rd207, [%rd131];
	// end inline asm
$L__BB2_84:
	add.s32 	%r418, %r104, 128;
	setp.ge.s32 	%p76, %r418, %r102;
	@%p76 bra 	$L__BB2_86;
	add.s64 	%rd133, %rd31, 1024;
	// begin inline asm
	ld.global.nc.u64 %rd208, [%rd133];
	// end inline asm
$L__BB2_86:
	// begin inline asm
	mov.u32 %r419, %laneid;
	// end inline asm
	shr.u32 	%r106, %r811, 5;
	mad.lo.s32 	%r421, %r106, 160, %r419;
	shl.b32 	%r422, %r421, 3;
	mov.u32 	%r423, _ZN6thrust24THRUST_300001_SM_1000_NS8cuda_cub4core6detail5shmemE;
	add.s32 	%r424, %r423, %r422;
	st.shared.u64 	[%r424], %rd204;
	st.shared.u64 	[%r424+256], %rd205;
	st.shared.u64 	[%r424+512], %rd206;
	st.shared.u64 	[%r424+768], %rd207;
	st.shared.u64 	[%r424+1024], %rd208;
	bar.warp.sync 	-1;
	shl.b32 	%r425, %r419, 5;
	add.s32 	%r426, %r424, %r425;
	ld.shared.u64 	%rd40, [%r426];
	ld.shared.u64 	%rd41, [%r426+8];
	ld.shared.u64 	%rd42, [%r426+16];
	ld.shared.u64 	%rd43, [%r426+24];
	ld.shared.u64 	%rd44, [%r426+32];
	bar.sync 	0;
	shl.b32 	%r427, %r811, 3;
	add.s32 	%r808, %r423, %r427;
	add.s32 	%r107, %r808, 560;
	st.shared.u64 	[%r808+560], %rd44;
	bar.sync 	0;
	setp.eq.s32 	%p77, %r811, 0;
	mov.b32 	%r806, 1;
	@%p77 bra 	$L__BB2_88;
	ld.shared.u64 	%rd134, [%r107+-8];
	setp.ne.s64 	%p78, %rd134, %rd40;
	selp.u32 	%r806, 1, 0, %p78;
$L__BB2_88:
	setp.ne.s64 	%p79, %rd40, %rd41;
	setp.ne.s64 	%p80, %rd41, %rd42;
	setp.ne.s64 	%p81, %rd42, %rd43;
	setp.ne.s64 	%p82, %rd43, %rd44;
	mul.lo.s32 	%r459, %r811, 5;
	setp.lt.s32 	%p83, %r459, %r102;
	selp.b32 	%r110, %r806, 1, %p83;
	add.s32 	%r460, %r459, 1;
	setp.ge.s32 	%p84, %r460, %r102;
	or.pred  	%p1, %p84, %p79;
	selp.u32 	%r461, 1, 0, %p1;
	add.s32 	%r462, %r459, 2;
	setp.ge.s32 	%p85, %r462, %r102;
	or.pred  	%p2, %p85, %p80;
	selp.u32 	%r463, 1, 0, %p2;
	add.s32 	%r464, %r459, 3;
	setp.ge.s32 	%p86, %r464, %r102;
	or.pred  	%p3, %p86, %p81;
	selp.u32 	%r465, 1, 0, %p3;
	add.s32 	%r466, %r459, 4;
	setp.ge.s32 	%p87, %r466, %r102;
	or.pred  	%p4, %p87, %p82;
	selp.u32 	%r467, 1, 0, %p4;
	bar.sync 	0;
	add.s32 	%r111, %r110, %r461;
	add.s32 	%r112, %r111, %r463;
	add.s32 	%r113, %r112, %r465;
	add.s32 	%r433, %r113, %r467;
	mov.b32 	%r431, 1;
	mov.b32 	%r456, 0;
	mov.b32 	%r458, -1;
	// begin inline asm
	{  .reg .s32 r0;  .reg .pred p;  shfl.sync.up.b32 r0|p, %r433, %r431, %r456, %r458;  @p add.s32 r0, r0, %r433;  mov.s32 %r429, r0;}
	// end inline asm
	mov.b32 	%r437, 2;
	// begin inline asm
	{  .reg .s32 r0;  .reg .pred p;  shfl.sync.up.b32 r0|p, %r429, %r437, %r456, %r458;  @p add.s32 r0, r0, %r429;  mov.s32 %r435, r0;}
	// end inline asm
	mov.b32 	%r443, 4;
	// begin inline asm
	{  .reg .s32 r0;  .reg .pred p;  shfl.sync.up.b32 r0|p, %r435, %r443, %r456, %r458;  @p add.s32 r0, r0, %r435;  mov.s32 %r441, r0;}
	// end inline asm
	mov.b32 	%r449, 8;
	// begin inline asm
	{  .reg .s32 r0;  .reg .pred p;  shfl.sync.up.b32 r0|p, %r441, %r449, %r456, %r458;  @p add.s32 r0, r0, %r441;  mov.s32 %r447, r0;}
	// end inline asm
	mov.b32 	%r455, 16;
	// begin inline asm
	{  .reg .s32 r0;  .reg .pred p;  shfl.sync.up.b32 r0|p, %r447, %r455, %r456, %r458;  @p add.s32 r0, r0, %r447;  mov.s32 %r453, r0;}
	// end inline asm
	setp.ne.s32 	%p88, %r419, 31;
	@%p88 bra 	$L__BB2_90;
	shl.b32 	%r468, %r106, 2;
	add.s32 	%r470, %r423, %r468;
	st.shared.u32 	[%r470], %r453;
$L__BB2_90:
	bar.sync 	0;
	ld.shared.v2.u32 	{%r116, %r117}, [_ZN6thrust24THRUST_300001_SM_1000_NS8cuda_cub4core6detail5shmemE];
	setp.lt.u32 	%p89, %r811, 32;
	selp.b32 	%r471, 0, %r116, %p89;
	setp.eq.s32 	%p90, %r419, 0;
	sub.s32 	%r472, %r453, %r433;
	selp.b32 	%r473, 0, %r472, %p90;
	add.s32 	%r118, %r471, %r473;
	add.s32 	%r474, %r102, %r116;
	add.s32 	%r475, %r474, %r117;
	add.s32 	%r828, %r475, -320;
	bar.sync 	0;
	setp.eq.s32 	%p91, %r110, 0;
	@%p91 bra 	$L__BB2_92;
	shl.b32 	%r476, %r118, 3;
	add.s32 	%r478, %r423, %r476;
	st.shared.u64 	[%r478], %rd40;
$L__BB2_92:
	not.pred 	%p92, %p1;
	@%p92 bra 	$L__BB2_94;
	add.s32 	%r479, %r118, %r110;
	shl.b32 	%r480, %r479, 3;
	add.s32 	%r482, %r423, %r480;
	st.shared.u64 	[%r482], %rd41;
$L__BB2_94:
	not.pred 	%p93, %p2;
	@%p93 bra 	$L__BB2_96;
	add.s32 	%r483, %r111, %r118;
	shl.b32 	%r484, %r483, 3;
	add.s32 	%r486, %r423, %r484;
	st.shared.u64 	[%r486], %rd42;
$L__BB2_96:
	not.pred 	%p94, %p3;
	@%p94 bra 	$L__BB2_98;
	add.s32 	%r487, %r112, %r118;
	shl.b32 	%r488, %r487, 3;
	add.s32 	%r490, %r423, %r488;
	st.shared.u64 	[%r490], %rd43;
$L__BB2_98:
	not.pred 	%p95, %p4;
	@%p95 bra 	$L__BB2_100;
	add.s32 	%r491, %r113, %r118;
	shl.b32 	%r492, %r491, 3;
	add.s32 	%r494, %r423, %r492;
	st.shared.u64 	[%r494], %rd44;
$L__BB2_100:
	bar.sync 	0;
	setp.ge.s32 	%p96, %r811, %r828;
	@%p96 bra 	$L__BB2_107;
	ld.param.u32 	%r783, [_ZN6thrust24THRUST_300001_SM_1000_NS8cuda_cub4core6detail13_kernel_agentINS1_8__unique11UniqueAgentIPxS7_N4cuda3std3__48equal_toIxEEiPiEEJS7_S7_SC_SD_iN3cub18CUB_300001_SM_100013ScanTileStateIiLb1EEEmEEEvDpT0__param_4];
	add.s32 	%r495, %r117, %r116;
	add.s32 	%r496, %r495, %r783;
	sub.s32 	%r497, %r496, %r811;
	add.s32 	%r120, %r497, -321;
	and.b32  	%r498, %r120, 192;
	setp.eq.s32 	%p97, %r498, 192;
	@%p97 bra 	$L__BB2_104;
	shr.u32 	%r499, %r120, 6;
	add.s32 	%r500, %r499, 1;
	and.b32  	%r501, %r500, 3;
	mul.wide.u32 	%rd135, %r811, 8;
	add.s64 	%rd209, %rd1, %rd135;
	neg.s32 	%r807, %r501;
	shl.b32 	%r504, %r500, 6;
	and.b32  	%r505, %r504, 192;
	add.s32 	%r811, %r811, %r505;
$L__BB2_103:
	.pragma "nounroll";
	ld.shared.u64 	%rd136, [%r808];
	st.global.u64 	[%rd209], %rd136;
	add.s64 	%rd209, %rd209, 512;
	add.s32 	%r808, %r808, 512;
	add.s32 	%r807, %r807, 1;
	setp.ne.s32 	%p98, %r807, 0;
	@%p98 bra 	$L__BB2_103;
$L__BB2_104:
	setp.lt.u32 	%p99, %r120, 192;
	@%p99 bra 	$L__BB2_107;
	mul.wide.u32 	%rd137, %r811, 8;
	add.s64 	%rd138, %rd137, %rd1;
	add.s64 	%rd210, %rd138, 1024;
	shl.b32 	%r506, %r811, 3;
	add.s32 	%r508, %r506, %r423;
	add.s32 	%r810, %r508, 1024;
$L__BB2_106:
	ld.shared.u64 	%rd139, [%r810+-1024];
	st.global.u64 	[%rd210+-1024], %rd139;
	ld.shared.u64 	%rd140, [%r810+-512];
	st.global.u64 	[%rd210+-512], %rd140;
	ld.shared.u64 	%rd141, [%r810];
	st.global.u64 	[%rd210], %rd141;
	ld.shared.u64 	%rd142, [%r810+512];
	st.global.u64 	[%rd210+512], %rd142;
	add.s32 	%r811, %r811, 256;
	add.s64 	%rd210, %rd210, 2048;
	add.s32 	%r810, %r810, 2048;
	setp.lt.s32 	%p100, %r811, %r828;
	@%p100 bra 	$L__BB2_106;
$L__BB2_107:
	bar.sync 	0;
	bra.uni 	$L__BB2_167;
$L__BB2_108:
	mul.wide.u32 	%rd82, %r2, 8;
	add.s64 	%rd81, %rd77, %rd82;
	// begin inline asm
	ld.global.nc.u64 %rd215, [%rd81];
	// end inline asm
	mov.u32 	%r827, %tid.x;
	and.b32  	%r213, %r827, 31;
	and.b32  	%r214, %r827, 992;
	mul.lo.s32 	%r215, %r214, 5;
	or.b32  	%r135, %r215, %r213;
	setp.ge.s32 	%p12, %r135, %r102;
	mov.u64 	%rd211, %rd215;
	@%p12 bra 	$L__BB2_110;
	add.s32 	%r216, %r135, %r2;
	mul.wide.u32 	%rd85, %r216, 8;
	add.s64 	%rd84, %rd77, %rd85;
	// begin inline asm
	ld.global.nc.u64 %rd211, [%rd84];
	// end inline asm
$L__BB2_110:
	add.s32 	%r217, %r135, 32;
	setp.ge.s32 	%p13, %r217, %r102;
	shl.b32 	%r218, %r135, 3;
	cvt.u64.u32 	%rd86, %r218;
	add.s64 	%rd55, %rd81, %rd86;
	mov.u64 	%rd212, %rd215;
	@%p13 bra 	$L__BB2_112;
	add.s64 	%rd88, %rd55, 256;
	// begin inline asm
	ld.global.nc.u64 %rd212, [%rd88];
	// end inline asm
$L__BB2_112:
	add.s32 	%r219, %r135, 64;
	setp.ge.s32 	%p14, %r219, %r102;
	mov.u64 	%rd213, %rd215;
	@%p14 bra 	$L__BB2_114;
	add.s64 	%rd90, %rd55, 512;
	// begin inline asm
	ld.global.nc.u64 %rd213, [%rd90];
	// end inline asm
$L__BB2_114:
	add.s32 	%r220, %r135, 96;
	setp.ge.s32 	%p15, %r220, %r102;
	mov.u64 	%rd214, %rd215;
	@%p15 bra 	$L__BB2_116;
	add.s64 	%rd92, %rd55, 768;
	// begin inline asm
	ld.global.nc.u64 %rd214, [%rd92];
	// end inline asm
$L__BB2_116:
	add.s32 	%r221, %r135, 128;
	setp.ge.s32 	%p16, %r221, %r102;
	@%p16 bra 	$L__BB2_118;
	add.s64 	%rd94, %rd55, 1024;
	// begin inline asm
	ld.global.nc.u64 %rd215, [%rd94];
	// end inline asm
$L__BB2_118:
	// begin inline asm
	mov.u32 %r222, %laneid;
	// end inline asm
	shr.u32 	%r137, %r827, 5;
	mad.lo.s32 	%r223, %r137, 160, %r222;
	shl.b32 	%r224, %r223, 3;
	mov.u32 	%r225, _ZN6thrust24THRUST_300001_SM_1000_NS8cuda_cub4core6detail5shmemE;
	add.s32 	%r226, %r225, %r224;
	st.shared.u64 	[%r226], %rd211;
	st.shared.u64 	[%r226+256], %rd212;
	st.shared.u64 	[%r226+512], %rd213;
	st.shared.u64 	[%r226+768], %rd214;
	st.shared.u64 	[%r226+1024], %rd215;
	bar.warp.sync 	-1;
	shl.b32 	%r227, %r222, 5;
	add.s32 	%r228, %r226, %r227;
	ld.shared.u64 	%rd64, [%r228];
	ld.shared.u64 	%rd65, [%r228+8];
	ld.shared.u64 	%rd66, [%r228+16];
	ld.shared.u64 	%rd67, [%r228+24];
	ld.shared.u64 	%rd68, [%r228+32];
	bar.sync 	0;
	mul.wide.s32 	%rd97, %r2, 8;
	add.s64 	%rd98, %rd77, %rd97;
	add.s64 	%rd96, %rd98, -8;
	// begin inline asm
	ld.global.nc.u64 %rd216, [%rd96];
	// end inline asm
	shl.b32 	%r229, %r827, 3;
	add.s32 	%r230, %r225, %r229;
	add.s32 	%r138, %r230, 560;
	st.shared.u64 	[%r230+560], %rd68;
	bar.sync 	0;
	setp.eq.s32 	%p17, %r827, 0;
	@%p17 bra 	$L__BB2_120;
	ld.shared.u64 	%rd216, [%r138+-8];
$L__BB2_120:
	setp.ne.s64 	%p18, %rd216, %rd64;
	setp.ne.s64 	%p19, %rd64, %rd65;
	setp.ne.s64 	%p20, %rd65, %rd66;
	setp.ne.s64 	%p21, %rd66, %rd67;
	setp.ne.s64 	%p22, %rd67, %rd68;
	mul.lo.s32 	%r261, %r827, 5;
	setp.ge.s32 	%p23, %r261, %r102;
	or.pred  	%p5, %p23, %p18;
	selp.u32 	%r139, 1, 0, %p5;
	add.s32 	%r262, %r261, 1;
	setp.ge.s32 	%p24, %r262, %r102;
	or.pred  	%p6, %p24, %p19;
	selp.u32 	%r263, 1, 0, %p6;
	add.s32 	%r264, %r261, 2;
	setp.ge.s32 	%p25, %r264, %r102;
	or.pred  	%p7, %p25, %p20;
	selp.u32 	%r265, 1, 0, %p7;
	add.s32 	%r266, %r261, 3;
	setp.ge.s32 	%p26, %r266, %r102;
	or.pred  	%p8, %p26, %p21;
	selp.u32 	%r267, 1, 0, %p8;
	add.s32 	%r268, %r261, 4;
	setp.ge.s32 	%p27, %r268, %r102;
	or.pred  	%p9, %p27, %p22;
	selp.u32 	%r269, 1, 0, %p9;
	bar.sync 	0;
	add.s32 	%r140, %r263, %r139;
	add.s32 	%r141, %r140, %r265;
	add.s32 	%r142, %r141, %r267;
	add.s32 	%r235, %r142, %r269;
	mov.b32 	%r233, 1;
	mov.b32 	%r258, 0;
	mov.b32 	%r260, -1;
	// begin inline asm
	{  .reg .s32 r0;  .reg .pred p;  shfl.sync.up.b32 r0|p, %r235, %r233, %r258, %r260;  @p add.s32 r0, r0, %r235;  mov.s32 %r231, r0;}
	// end inline asm
	mov.b32 	%r239, 2;
	// begin inline asm
	{  .reg .s32 r0;  .reg .pred p;  shfl.sync.up.b32 r0|p, %r231, %r239, %r258, %r260;  @p add.s32 r0, r0, %r231;  mov.s32 %r237, r0;}
	// end inline asm
	mov.b32 	%r245, 4;
	// begin inline asm
	{  .reg .s32 r0;  .reg .pred p;  shfl.sync.up.b32 r0|p, %r237, %r245, %r258, %r260;  @p add.s32 r0, r0, %r237;  mov.s32 %r243, r0;}
	// end inline asm
	mov.b32 	%r251, 8;
	// begin inline asm
	{  .reg .s32 r0;  .reg .pred p;  shfl.sync.up.b32 r0|p, %r243, %r251, %r258, %r260;  @p add.s32 r0, r0, %r243;  mov.s32 %r249, r0;}
	// end inline asm
	mov.b32 	%r257, 16;
	// begin inline asm
	{  .reg .s32 r0;  .reg .pred p;  shfl.sync.up.b32 r0|p, %r249, %r257, %r258, %r260;  @p add.s32 r0, r0, %r249;  mov.s32 %r255, r0;}
	// end inline asm
	setp.ne.s32 	%p28, %r222, 31;
	@%p28 bra 	$L__BB2_122;
	shl.b32 	%r270, %r137, 2;
	add.s32 	%r272, %r225, %r270;
	st.shared.u32 	[%r272], %r255;
$L__BB2_122:
	sub.s32 	%r273, %r255, %r235;
	bar.sync 	0;
	ld.shared.v2.u32 	{%r274, %r275}, [_ZN6thrust24THRUST_300001_SM_1000_NS8cuda_cub4core6detail5shmemE];
	add.s32 	%r145, %r275, %r274;
	setp.gt.u32 	%p29, %r827, 31;
	setp.lt.u32 	%p30, %r827, 32;
	setp.eq.s32 	%p31, %r222, 0;
	selp.b32 	%r276, 0, %r273, %p31;
	add.s32 	%r819, %r274, %r276;
	selp.b32 	%r147, %r273, %r819, %p30;
	@%p29 bra 	$L__BB2_147;
	setp.ne.s32 	%p32, %r827, 0;
	mul.wide.u32 	%rd99, %r1, 8;
	add.s64 	%rd72, %rd2, %rd99;
	@%p32 bra 	$L__BB2_125;
	st.shared.u32 	[_ZN6thrust24THRUST_300001_SM_1000_NS8cuda_cub4core6detail5shmemE+44], %r145;
	add.s64 	%rd100, %rd72, 256;
	mov.b32 	%r277, 100;
	// begin inline asm
	st.relaxed.gpu.v2.u32 [%rd100], {%r277, %r145};
	// end inline asm
$L__BB2_125:
	not.b32 	%r148, %r827;
	mov.u32 	%r149, %nctaid.x;
	setp.gt.u32 	%p33, %r149, 499;
	@%p33 bra 	$L__BB2_127;
	membar.cta;
	bra.uni 	$L__BB2_128;
$L__BB2_127:
	mov.b32 	%r279, 450;
	// begin inline asm
	nanosleep.u32 %r279;
	// end inline asm
$L__BB2_128:
	mul.wide.s32 	%rd102, %r148, 8;
	add.s64 	%rd103, %rd72, %rd102;
	add.s64 	%rd101, %rd103, 256;
	// begin inline asm
	ld.relaxed.gpu.v2.u32 {%r817, %r813}, [%rd101];
	// end inline asm
$L__BB2_129:
	setp.eq.s32 	%p34, %r817, 99;
	mov.b32 	%r282, -1;
	vote.sync.any.pred 	%p35, %p34, %r282;
	not.pred 	%p36, %p35;
	@%p36 bra 	$L__BB2_134;
	setp.gt.u32 	%p71, %r149, 499;
	@%p71 bra 	$L__BB2_132;
	membar.cta;
	bra.uni 	$L__BB2_133;
$L__BB2_132:
	mov.b32 	%r407, 350;
	// begin inline asm
	nanosleep.u32 %r407;
	// end inline asm
$L__BB2_133:
	// begin inline asm
	ld.relaxed.gpu.v2.u32 {%r817, %r813}, [%rd101];
	// end inline asm
	bra.uni 	$L__BB2_129;
$L__BB2_134:
	setp.eq.s32 	%p37, %r817, 101;
	mov.b32 	%r309, -1;
	vote.sync.ballot.b32 	%r310, %p37, %r309;
	// begin inline asm
	mov.u32 %r284, %lanemask_ge;
	// end inline asm
	and.b32  	%r311, %r310, %r284;
	or.b32  	%r312, %r311, -2147483648;
	add.s32 	%r313, %r312, -1;
	not.b32 	%r314, %r312;
	and.b32  	%r315, %r314, %r313;
	popc.b32 	%r288, %r315;
	mov.b32 	%r287, 1;
	// begin inline asm
	shfl.sync.down.b32 %r285, %r813, %r287, %r288, %r309;
	// end inline asm
	setp.lt.s32 	%p39, %r222, %r288;
	selp.b32 	%r316, %r285, 0, %p39;
	add.s32 	%r291, %r316, %r813;
	mov.b32 	%r292, 2;
	// begin inline asm
	shfl.sync.down.b32 %r290, %r291, %r292, %r288, %r309;
	// end inline asm
	add.s32 	%r159, %r222, 2;
	setp.gt.s32 	%p40, %r159, %r288;
	selp.b32 	%r317, 0, %r290, %p40;
	add.s32 	%r296, %r291, %r317;
	mov.b32 	%r297, 4;
	// begin inline asm
	shfl.sync.down.b32 %r295, %r296, %r297, %r288, %r309;
	// end inline asm
	add.s32 	%r160, %r222, 4;
	setp.gt.s32 	%p41, %r160, %r288;
	selp.b32 	%r318, 0, %r295, %p41;
	add.s32 	%r301, %r296, %r318;
	mov.b32 	%r302, 8;
	// begin inline asm
	shfl.sync.down.b32 %r300, %r301, %r302, %r288, %r309;
	// end inline asm
	add.s32 	%r161, %r222, 8;
	setp.gt.s32 	%p42, %r161, %r288;
	selp.b32 	%r319, 0, %r300, %p42;
	add.s32 	%r306, %r301, %r319;
	mov.b32 	%r307, 16;
	// begin inline asm
	shfl.sync.down.b32 %r305, %r306, %r307, %r288, %r309;
	// end inline asm
	add.s32 	%r162, %r222, 16;
	setp.gt.s32 	%p43, %r162, %r288;
	selp.b32 	%r320, 0, %r305, %p43;
	add.s32 	%r814, %r306, %r320;
	not.b32 	%r321, %r827;
	add.s32 	%r816, %r1, %r321;
	add.s64 	%rd74, %rd2, 256;
$L__BB2_135:
	setp.ne.s32 	%p44, %r817, 101;
	mov.b32 	%r322, -1;
	vote.sync.all.pred 	%p45, %p44, %r322;
	not.pred 	%p46, %p45;
	@%p46 bra 	$L__BB2_143;
	mul.wide.s32 	%rd115, %r816, 8;
	add.s64 	%rd116, %rd74, %rd115;
	add.s64 	%rd114, %rd116, -256;
	// begin inline asm
	ld.relaxed.gpu.v2.u32 {%r817, %r818}, [%rd114];
	// end inline asm
$L__BB2_137:
	setp.eq.s32 	%p60, %r817, 99;
	mov.b32 	%r365, -1;
	vote.sync.any.pred 	%p61, %p60, %r365;
	not.pred 	%p62, %p61;
	@%p62 bra 	$L__BB2_142;
	setp.gt.u32 	%p70, %r149, 499;
	@%p70 bra 	$L__BB2_140;
	membar.cta;
	bra.uni 	$L__BB2_141;
$L__BB2_140:
	mov.b32 	%r404, 350;
	// begin inline asm
	nanosleep.u32 %r404;
	// end inline asm
$L__BB2_141:
	// begin inline asm
	ld.relaxed.gpu.v2.u32 {%r817, %r818}, [%rd114];
	// end inline asm
	bra.uni 	$L__BB2_137;
$L__BB2_142:
	setp.eq.s32 	%p63, %r817, 101;
	mov.b32 	%r391, -1;
	vote.sync.ballot.b32 	%r392, %p63, %r391;
	and.b32  	%r393, %r392, %r284;
	or.b32  	%r394, %r393, -2147483648;
	add.s32 	%r395, %r394, -1;
	not.b32 	%r396, %r394;
	and.b32  	%r397, %r396, %r395;
	popc.b32 	%r370, %r397;
	mov.b32 	%r369, 1;
	// begin inline asm
	shfl.sync.down.b32 %r367, %r818, %r369, %r370, %r391;
	// end inline asm
	setp.lt.s32 	%p65, %r222, %r370;
	selp.b32 	%r398, %r367, 0, %p65;
	add.s32 	%r373, %r398, %r818;
	mov.b32 	%r374, 2;
	// begin inline asm
	shfl.sync.down.b32 %r372, %r373, %r374, %r370, %r391;
	// end inline asm
	setp.gt.s32 	%p66, %r159, %r370;
	selp.b32 	%r399, 0, %r372, %p66;
	add.s32 	%r378, %r373, %r399;
	mov.b32 	%r379, 4;
	// begin inline asm
	shfl.sync.down.b32 %r377, %r378, %r379, %r370, %r391;
	// end inline asm
	setp.gt.s32 	%p67, %r160, %r370;
	selp.b32 	%r400, 0, %r377, %p67;
	add.s32 	%r383, %r378, %r400;
	mov.b32 	%r384, 8;
	// begin inline asm
	shfl.sync.down.b32 %r382, %r383, %r384, %r370, %r391;
	// end inline asm
	setp.gt.s32 	%p68, %r161, %r370;
	selp.b32 	%r401, 0, %r382, %p68;
	add.s32 	%r388, %r383, %r401;
	mov.b32 	%r389, 16;
	// begin inline asm
	shfl.sync.down.b32 %r387, %r388, %r389, %r370, %r391;
	// end inline asm
	setp.gt.s32 	%p69, %r162, %r370;
	selp.b32 	%r402, 0, %r387, %p69;
	add.s32 	%r403, %r402, %r814;
	add.s32 	%r814, %r403, %r388;
	add.s32 	%r816, %r816, -32;
	bra.uni 	$L__BB2_135;
$L__BB2_143:
	setp.ne.s32 	%p47, %r827, 0;
	@%p47 bra 	$L__BB2_145;
	add.s32 	%r325, %r814, %r145;
	add.s64 	%rd104, %rd72, 256;
	mov.b32 	%r324, 101;
	// begin inline asm
	st.relaxed.gpu.v2.u32 [%rd104], {%r324, %r325};
	// end inline asm
	st.shared.u32 	[_ZN6thrust24THRUST_300001_SM_1000_NS8cuda_cub4core6detail5shmemE+36], %r814;
	st.shared.u32 	[_ZN6thrust24THRUST_300001_SM_1000_NS8cuda_cub4core6detail5shmemE+40], %r325;
$L__BB2_145:
	setp.ne.s32 	%p48, %r222, 0;
	mov.u32 	%r819, %r147;
	@%p48 bra 	$L__BB2_147;
	st.shared.u32 	[_ZN6thrust24THRUST_300001_SM_1000_NS8cuda_cub4core6detail5shmemE+12], %r814;
	mov.u32 	%r819, %r814;
$L__BB2_147:
	setp.eq.s32 	%p49, %r827, 0;
	bar.sync 	0;
	@%p49 bra 	$L__BB2_149;
	ld.shared.u32 	%r326, [_ZN6thrust24THRUST_300001_SM_1000_NS8cuda_cub4core6detail5shmemE+12];
	add.s32 	%r819, %r326, %r819;
$L__BB2_149:
	add.s32 	%r181, %r819, %r139;
	add.s32 	%r182, %r140, %r819;
	add.s32 	%r183, %r141, %r819;
	add.s32 	%r184, %r142, %r819;
	ld.shared.v2.u32 	{%r327, %r185}, [_ZN6thrust24THRUST_300001_SM_1000_NS8cuda_cub4core6detail5shmemE+40];
	ld.shared.u32 	%r186, [_ZN6thrust24THRUST_300001_SM_1000_NS8cuda_cub4core6detail5shmemE+36];
	sub.s32 	%r328, 320, %r102;
	sub.s32 	%r187, %r185, %r328;
	sub.s32 	%r828, %r327, %r328;
	bar.sync 	0;
	not.pred 	%p50, %p5;
	@%p50 bra 	$L__BB2_151;
	sub.s32 	%r329, %r819, %r186;
	shl.b32 	%r330, %r329, 3;
	mov.u32 	%r331, _ZN6thrust24THRUST_300001_SM_1000_NS8cuda_cub4core6detail5shmemE;
	add.s32 	%r332, %r331, %r330;
	st.shared.u64 	[%r332], %rd64;
$L__BB2_151:
	not.pred 	%p51, %p6;
	@%p51 bra 	$L__BB2_153;
	sub.s32 	%r333, %r181, %r186;
	shl.b32 	%r334, %r333, 3;
	mov.u32 	%r335, _ZN6thrust24THRUST_300001_SM_1000_NS8cuda_cub4core6detail5shmemE;
	add.s32 	%r336, %r335, %r334;
	st.shared.u64 	[%r336], %rd65;
$L__BB2_153:
	not.pred 	%p52, %p7;
	@%p52 bra 	$L__BB2_155;
	sub.s32 	%r337, %r182, %r186;
	shl.b32 	%r338, %r337, 3;
	mov.u32 	%r339, _ZN6thrust24THRUST_300001_SM_1000_NS8cuda_cub4core6detail5shmemE;
	add.s32 	%r340, %r339, %r338;
	st.shared.u64 	[%r340], %rd66;
$L__BB2_155:
	not.pred 	%p53, %p8;
	@%p53 bra 	$L__BB2_157;
	sub.s32 	%r341, %r183, %r186;
	shl.b32 	%r342, %r341, 3;
	mov.u32 	%r343, _ZN6thrust24THRUST_300001_SM_1000_NS8cuda_cub4core6detail5shmemE;
	add.s32 	%r344, %r343, %r342;
	st.shared.u64 	[%r344], %rd67;
$L__BB2_157:
	not.pred 	%p54, %p9;
	@%p54 bra 	$L__BB2_159;
	sub.s32 	%r345, %r184, %r186;
	shl.b32 	%r346, %r345, 3;
	mov.u32 	%r347, _ZN6thrust24THRUST_300001_SM_1000_NS8cuda_cub4core6detail5shmemE;
	add.s32 	%r348, %r347, %r346;
	st.shared.u64 	[%r348], %rd68;
$L__BB2_159:
	bar.sync 	0;
	setp.ge.s32 	%p55, %r827, %r187;
	@%p55 bra 	$L__BB2_166;
	ld.param.u32 	%r782, [_ZN6thrust24THRUST_300001_SM_1000_NS8cuda_cub4core6detail13_kernel_agentINS1_8__unique11UniqueAgentIPxS7_N4cuda3std3__48equal_toIxEEiPiEEJS7_S7_SC_SD_iN3cub18CUB_300001_SM_100013ScanTileStateIiLb1EEEmEEEvDpT0__param_4];
	add.s32 	%r349, %r185, %r782;
	add.s32 	%r350, %r827, %r2;
	sub.s32 	%r351, %r349, %r350;
	add.s32 	%r189, %r351, -321;
	and.b32  	%r352, %r189, 192;
	setp.eq.s32 	%p56, %r352, 192;
	@%p56 bra 	$L__BB2_163;
	shr.u32 	%r353, %r189, 6;
	add.s32 	%r354, %r353, 1;
	and.b32  	%r355, %r354, 3;
	add.s32 	%r823, %r827, %r186;
	shl.b32 	%r356, %r827, 3;
	mov.u32 	%r357, _ZN6thrust24THRUST_300001_SM_1000_NS8cuda_cub4core6detail5shmemE;
	add.s32 	%r822, %r357, %r356;
	neg.s32 	%r821, %r355;
	shl.b32 	%r358, %r354, 6;
	and.b32  	%r359, %r358, 192;
	add.s32 	%r827, %r827, %r359;
$L__BB2_162:
	.pragma "nounroll";
	mul.wide.s32 	%rd105, %r823, 8;
	add.s64 	%rd106, %rd1, %rd105;
	ld.shared.u64 	%rd107, [%r822];
	st.global.u64 	[%rd106], %rd107;
	add.s32 	%r823, %r823, 64;
	add.s32 	%r822, %r822, 512;
	add.s32 	%r821, %r821, 1;
	setp.ne.s32 	%p57, %r821, 0;
	@%p57 bra 	$L__BB2_162;
$L__BB2_163:
	setp.lt.u32 	%p58, %r189, 192;
	@%p58 bra 	$L__BB2_166;
	add.s64 	%rd76, %rd1, 1024;
	add.s32 	%r826, %r827, %r186;
	shl.b32 	%r360, %r827, 3;
	mov.u32 	%r361, _ZN6thrust24THRUST_300001_SM_1000_NS8cuda_cub4core6detail5shmemE;
	add.s32 	%r362, %r360, %r361;
	add.s32 	%r825, %r362, 1024;
$L__BB2_165:
	mul.wide.s32 	%rd108, %r826, 8;
	add.s64 	%rd109, %rd76, %rd108;
	ld.shared.u64 	%rd110, [%r825+-1024];
	st.global.u64 	[%rd109+-1024], %rd110;
	ld.shared.u64 	%rd111, [%r825+-512];
	st.global.u64 	[%rd109+-512], %rd111;
	ld.shared.u64 	%rd112, [%r825];
	st.global.u64 	[%rd109], %rd112;
	ld.shared.u64 	%rd113, [%r825+512];
	st.global.u64 	[%rd109+512], %rd113;
	add.s32 	%r827, %r827, 256;
	add.s32 	%r826, %r826, 256;
	add.s32 	%r825, %r825, 2048;
	setp.lt.s32 	%p59, %r827, %r187;
	@%p59 bra 	$L__BB2_165;
$L__BB2_166:
	bar.sync 	0;
$L__BB2_167:
	mov.u32 	%r509, %tid.x;
	setp.ne.s32 	%p101, %r509, 0;
	@%p101 bra 	$L__BB2_169;
	ld.param.u64 	%rd200, [_ZN6thrust24THRUST_300001_SM_1000_NS8cuda_cub4core6detail13_kernel_agentINS1_8__unique11UniqueAgentIPxS7_N4cuda3std3__48equal_toIxEEiPiEEJS7_S7_SC_SD_iN3cub18CUB_300001_SM_100013ScanTileStateIiLb1EEEmEEEvDpT0__param_3];
	cvta.to.global.u64 	%rd143, %rd200;
	st.global.u32 	[%rd143], %r828;
$L__BB2_169:
	ret;

}
	// .globl	_ZN6thrust24THRUST_300001_SM_1000_NS8cuda_cub4core6detail13_kernel_agentINS1_15__reduce_by_key9InitAgentIN3cub18CUB_300001_SM_100024ReduceByKeyScanTileStateIiiLb1EEEiPiEEJSA_iSB_EEEvDpT0_
.visible .entry _ZN6thrust24THRUST_300001_SM_1000_NS8cuda_cub4core6detail13_kernel_agentINS1_15__reduce_by_key9InitAgentIN3cub18CUB_300001_SM_100024ReduceByKeyScanTileStateIiiLb1EEEiPiEEJSA_iSB_EEEvDpT0_(
	.param .align 8 .b8 _ZN6thrust24THRUST_300001_SM_1000_NS8cuda_cub4core6detail13_kernel_agentINS1_15__reduce_by_key9InitAgentIN3cub18CUB_300001_SM_100024ReduceByKeyScanTileStateIiiLb1EEEiPiEEJSA_iSB_EEEvDpT0__param_0[8],
	.param .u32 _ZN6thrust24THRUST_300001_SM_1000_NS8cuda_cub4core6detail13_kernel_agentINS1_15__reduce_by_key9InitAgentIN3cub18CUB_300001_SM_100024ReduceByKeyScanTileStateIiiLb1EEEiPiEEJSA_iSB_EEEvDpT0__param_1,
	.param .u64 .ptr .align 1 _ZN6thrust24THRUST_300001_SM_1000_NS8cuda_cub4core6detail13_kernel_agentINS1_15__reduce_by_key9InitAgentIN3cub18CUB_300001_SM_100024ReduceByKeyScanTileStateIiiLb1EEEiPiEEJSA_iSB_EEEvDpT0__param_2
)
.maxntid 128
{
	.reg .pred 	%p<6>;
	.reg .b32 	%r<9>;
	.reg .b64 	%rd<12>;

	ld.param.u64 	%rd3, [_ZN6thrust24THRUST_300001_SM_1000_NS8cuda_cub4core6detail13_kernel_agentINS1_15__reduce_by_key9InitAgentIN3cub18CUB_300001_SM_100024ReduceByKeyScanTileStateIiiLb1EEEiPiEEJSA_iSB_EEEvDpT0__param_0];
	ld.param.u32 	%r4, [_ZN6thrust24THRUST_300001_SM_1000_NS8cuda_cub4core6detail13_kernel_agentINS1_15__reduce_by_key9InitAgentIN3cub18CUB_300001_SM_100024ReduceByKeyScanTileStateIiiLb1EEEiPiEEJSA_iSB_EEEvDpT0__param_1];
	ld.param.u64 	%rd2, [_ZN6thrust24THRUST_300001_SM_1000_NS8cuda_cub4core6detail13_kernel_agentINS1_15__reduce_by_key9InitAgentIN3cub18CUB_300001_SM_100024ReduceByKeyScanTileStateIiiLb1EEEiPiEEJSA_iSB_EEEvDpT0__param_2];
	cvta.to.global.u64 	%rd1, %rd3;
	mov.u32 	%r1, %ctaid.x;
	mov.u32 	%r5, %ntid.x;
	mov.u32 	%r2, %tid.x;
	mad.lo.s32 	%r3, %r1, %r5, %r2;
	setp.ge.s32 	%p1, %r3, %r4;
	@%p1 bra 	$L__BB3_2;
	mul.wide.s32 	%rd4, %r3, 16;
	add.s64 	%rd5, %rd1, %rd4;
	mov.b64 	%rd6, 99;
	mov.b64 	%rd7, 0;
	st.global.v2.u64 	[%rd5+512], {%rd7, %rd6};
$L__BB3_2:
	setp.ne.s32 	%p2, %r1, 0;
	setp.gt.u32 	%p3, %r2, 31;
	or.pred  	%p4, %p2, %p3;
	@%p4 bra 	$L__BB3_4;
	mul.wide.u32 	%rd8, %r2, 16;
	add.s64 	%rd9, %rd1, %rd8;
	mov.b64 	%rd10, 0;
	st.global.v2.u64 	[%rd9], {%rd10, %rd10};
$L__BB3_4:
	or.b32  	%r7, %r1, %r2;
	setp.ne.s32 	%p5, %r7, 0;
	@%p5 bra 	$L__BB3_6;
	cvta.to.global.u64 	%rd11, %rd2;
	mov.b32 	%r8, 0;
	st.global.u32 	[%rd11], %r8;
$L__BB3_6:
	ret;

}
	// .globl	_ZN6thrust24THRUST_300001_SM_1000_NS8cuda_cub4core6detail13_kernel_agentINS1_15__reduce_by_key16ReduceByKeyAgentIPxNS0_17constant_iteratorIiNS0_11use_defaultES9_EES7_PiN4cuda3std3__48equal_toIxEENSE_4plusIiEESB_iEEJS7_SA_S7_SB_SB_N3cub18CUB_300001_SM_100024ReduceByKeyScanTileStateIiiLb1EEESG_SI_iiEEEvDpT0_
.visible .entry _ZN6thrust24THRUST_300001_SM_1000_NS8cuda_cub4core6detail13_kernel_agentINS1_15__reduce_by_key16ReduceByKeyAgentIPxNS0_17constant_iteratorIiNS0_11use_defaultES9_EES7_PiN4cuda3std3__48equal_toIxEENSE_4plusIiEESB_iEEJS7_SA_S7_SB_SB_N3cub18CUB_300001_SM_100024ReduceByKeyScanTileStateIiiLb1EEESG_SI_iiEEEvDpT0_(
	.param .u64 .ptr .align 1 _ZN6thrust24THRUST_300001_SM_1000_NS8cuda_cub4core6detail13_kernel_agentINS1_15__reduce_by_key16ReduceByKeyAgentIPxNS0_17constant_iteratorIiNS0_11use_defaultES9_EES7_PiN4cuda3std3__48equal_toIxEENSE_4plusIiEESB_iEEJS7_SA_S7_SB_SB_N3cub18CUB_300001_SM_100024ReduceByKeyScanTileStateIiiLb1EEESG_SI_iiEEEvDpT0__param_0,
	.param .align 8 .b8 _ZN6thrust24THRUST_300001_SM_1000_NS8cuda_cub4core6detail13_kernel_agentINS1_15__reduce_by_key16ReduceByKeyAgentIPxNS0_17constant_iteratorIiNS0_11use_defaultES9_EES7_PiN4cuda3std3__48equal_toIxEENSE_4plusIiEESB_iEEJS7_SA_S7_SB_SB_N3cub18CUB_300001_SM_100024ReduceByKeyScanTileStateIiiLb1EEESG_SI_iiEEEvDpT0__param_1[16],
	.param .u64 .ptr .align 1 _ZN6thrust24THRUST_300001_SM_1000_NS8cuda_cub4core6detail13_kernel_agentINS1_15__reduce_by_key16ReduceByKeyAgentIPxNS0_17constant_iteratorIiNS0_11use_defaultES9_EES7_PiN4cuda3std3__48equal_toIxEENSE_4plusIiEESB_iEEJS7_SA_S7_SB_SB_N3cub18CUB_300001_SM_100024ReduceByKeyScanTileStateIiiLb1EEESG_SI_iiEEEvDpT0__param_2,
	.param .u64 .ptr .align 1 _ZN6thrust24THRUST_300001_SM_1000_NS8cuda_cub4core6detail13_kernel_agentINS1_15__reduce_by_key16ReduceByKeyAgentIPxNS0_17constant_iteratorIiNS0_11use_defaultES9_EES7_PiN4cuda3std3__48equal_toIxEENSE_4plusIiEESB_iEEJS7_SA_S7_SB_SB_N3cub18CUB_300001_SM_100024ReduceByKeyScanTileStateIiiLb1EEESG_SI_iiEEEvDpT0__param_3,
	.param .u64 .ptr .align 1 _ZN6thrust24THRUST_300001_SM_1000_NS8cuda_cub4core6detail13_kernel_agentINS1_15__reduce_by_key16ReduceByKeyAgentIPxNS0_17constant_iteratorIiNS0_11use_defaultES9_EES7_PiN4cuda3std3__48equal_toIxEENSE_4plusIiEESB_iEEJS7_SA_S7_SB_SB_N3cub18CUB_300001_SM_100024ReduceByKeyScanTileStateIiiLb1EEESG_SI_iiEEEvDpT0__param_4,
	.param .align 8 .b8 _ZN6thrust24THRUST_300001_SM_1000_NS8cuda_cub4core6detail13_kernel_agentINS1_15__reduce_by_key16ReduceByKeyAgentIPxNS0_17constant_iteratorIiNS0_11use_defaultES9_EES7_PiN4cuda3std3__48equal_toIxEENSE_4plusIiEESB_iEEJS7_SA_S7_SB_SB_N3cub18CUB_300001_SM_100024ReduceByKeyScanTileStateIiiLb1EEESG_SI_iiEEEvDpT0__param_5[8],
	.param .align 1 .b8 _ZN6thrust24THRUST_300001_SM_1000_NS8cuda_cub4core6detail13_kernel_agentINS1_15__reduce_by_key16ReduceByKeyAgentIPxNS0_17constant_iteratorIiNS0_11use_defaultES9_EES7_PiN4cuda3std3__48equal_toIxEENSE_4plusIiEESB_iEEJS7_SA_S7_SB_SB_N3cub18CUB_300001_SM_100024ReduceByKeyScanTileStateIiiLb1EEESG_SI_iiEEEvDpT0__param_6[1],
	.param .align 1 .b8 _ZN6thrust24THRUST_300001_SM_1000_NS8cuda_cub4core6detail13_kernel_agentINS1_15__reduce_by_key16ReduceByKeyAgentIPxNS0_17constant_iteratorIiNS0_11use_defaultES9_EES7_PiN4cuda3std3__48equal_toIxEENSE_4plusIiEESB_iEEJS7_SA_S7_SB_SB_N3cub18CUB_300001_SM_100024ReduceByKeyScanTileStateIiiLb1EEESG_SI_iiEEEvDpT0__param_7[1],
	.param .u32 _ZN6thrust24THRUST_300001_SM_1000_NS8cuda_cub4core6detail13_kernel_agentINS1_15__reduce_by_key16ReduceByKeyAgentIPxNS0_17constant_iteratorIiNS0_11use_defaultES9_EES7_PiN4cuda3std3__48equal_toIxEENSE_4plusIiEESB_iEEJS7_SA_S7_SB_SB_N3cub18CUB_300001_SM_100024ReduceByKeyScanTileStateIiiLb1EEESG_SI_iiEEEvDpT0__param_8,
	.param .u32 _ZN6thrust24THRUST_300001_SM_1000_NS8cuda_cub4core6detail13_kernel_agentINS1_15__reduce_by_key16ReduceByKeyAgentIPxNS0_17constant_iteratorIiNS0_11use_defaultES9_EES7_PiN4cuda3std3__48equal_toIxEENSE_4plusIiEESB_iEEJS7_SA_S7_SB_SB_N3cub18CUB_300001_SM_100024ReduceByKeyScanTileStateIiiLb1EEESG_SI_iiEEEvDpT0__param_9
)
.maxntid 256
{
	.reg .pred 	%p<448>;
	.reg .b32 	%r<1677>;
	.reg .b64 	%rd<513>;

	ld.param.u64 	%rd139, [_ZN6thrust24THRUST_300001_SM_1000_NS8cuda_cub4core6detail13_kernel_agentINS1_15__reduce_by_key16ReduceByKeyAgentIPxNS0_17constant_iteratorIiNS0_11use_defaultES9_EES7_PiN4cuda3std3__48equal_toIxEENSE_4plusIiEESB_iEEJS7_SA_S7_SB_SB_N3cub18CUB_300001_SM_100024ReduceByKeyScanTileStateIiiLb1EEESG_SI_iiEEEvDpT0__param_0];
	ld.param.u64 	%rd3, [_ZN6thrust24THRUST_300001_SM_1000_NS8cuda_cub4core6detail13_kernel_agentINS1_15__reduce_by_key16ReduceByKeyAgentIPxNS0_17constant_iteratorIiNS0_11use_defaultES9_EES7_PiN4cuda3std3__48equal_toIxEENSE_4plusIiEESB_iEEJS7_SA_S7_SB_SB_N3cub18CUB_300001_SM_100024ReduceByKeyScanTileStateIiiLb1EEESG_SI_iiEEEvDpT0__param_5];
	ld.param.u32 	%r1, [_ZN6thrust24THRUST_300001_SM_1000_NS8cuda_cub4core6detail13_kernel_agentINS1_15__reduce_by_key16ReduceByKeyAgentIPxNS0_17constant_iteratorIiNS0_11use_defaultES9_EES7_PiN4cuda3std3__48equal_toIxEENSE_4plusIiEESB_iEEJS7_SA_S7_SB_SB_N3cub18CUB_300001_SM_100024ReduceByKeyScanTileStateIiiLb1EEESG_SI_iiEEEvDpT0__param_1+8];
	ld.param.u64 	%rd141, [_ZN6thrust24THRUST_300001_SM_1000_NS8cuda_cub4core6detail13_kernel_agentINS1_15__reduce_by_key16ReduceByKeyAgentIPxNS0_17constant_iteratorIiNS0_11use_defaultES9_EES7_PiN4cuda3std3__48equal_toIxEENSE_4plusIiEESB_iEEJS7_SA_S7_SB_SB_N3cub18CUB_300001_SM_100024ReduceByKeyScanTileStateIiiLb1EEESG_SI_iiEEEvDpT0__param_2];
	ld.param.u64 	%rd142, [_ZN6thrust24THRUST_300001_SM_1000_NS8cuda_cub4core6detail13_kernel_agentINS1_15__reduce_by_key16ReduceByKeyAgentIPxNS0_17constant_iteratorIiNS0_11use_defaultES9_EES7_PiN4cuda3std3__48equal_toIxEENSE_4plusIiEESB_iEEJS7_SA_S7_SB_SB_N3cub18CUB_300001_SM_100024ReduceByKeyScanTileStateIiiLb1EEESG_SI_iiEEEvDpT0__param_3];
	ld.param.u32 	%r325, [_ZN6thrust24THRUST_300001_SM_1000_NS8cuda_cub4core6detail13_kernel_agentINS1_15__reduce_by_key16ReduceByKeyAgentIPxNS0_17constant_iteratorIiNS0_11use_defaultES9_EES7_PiN4cuda3std3__48equal_toIxEENSE_4plusIiEESB_iEEJS7_SA_S7_SB_SB_N3cub18CUB_300001_SM_100024ReduceByKeyScanTileStateIiiLb1EEESG_SI_iiEEEvDpT0__param_8];
	cvta.to.global.u64 	%rd1, %rd142;
	cvta.to.global.u64 	%rd2, %rd141;
	mov.u32 	%r2, %ctaid.x;
	mul.lo.s32 	%r3, %r2, 2304;
	sub.s32 	%r4, %r325, %r3;
	setp.lt.s32 	%p12, %r4, 2305;
	@%p12 bra 	$L__BB4_122;
	setp.ne.s32 	%p268, %r2, 0;
	@%p268 bra 	$L__BB4_52;
	mov.u32 	%r1640, %tid.x;
	and.b32  	%r1412, %r1640, 31;
	and.b32  	%r1413, %r1640, 992;
	add.s32 	%r1414, %r3, %r1412;
	mad.lo.s32 	%r1415, %r1413, 9, %r1414;
	mul.wide.u32 	%rd426, %r1415, 8;
	add.s64 	%rd408, %rd139, %rd426;
	// begin inline asm
	ld.global.nc.u64 %rd407, [%rd408];
	// end inline asm
	add.s64 	%rd410, %rd408, 256;
	// begin inline asm
	ld.global.nc.u64 %rd409, [%rd410];
	// end inline asm
	add.s64 	%rd412, %rd408, 512;
	// begin inline asm
	ld.global.nc.u64 %rd411, [%rd412];
	// end inline asm
	add.s64 	%rd414, %rd408, 768;
	// begin inline asm
	ld.global.nc.u64 %rd413, [%rd414];
	// end inline asm
	add.s64 	%rd416, %rd408, 1024;
	// begin inline asm
	ld.global.nc.u64 %rd415, [%rd416];
	// end inline asm
	add.s64 	%rd418, %rd408, 1280;
	// begin inline asm
	ld.global.nc.u64 %rd417, [%rd418];
	// end inline asm
	add.s64 	%rd420, %rd408, 1536;
	// begin inline asm
	ld.global.nc.u64 %rd419, [%rd420];
	// end inline asm
	add.s64 	%rd422, %rd408, 1792;
	// begin inline asm
	ld.global.nc.u64 %rd421, [%rd422];
	// end inline asm
	add.s64 	%rd424, %rd408, 2048;
	// begin inline asm
	ld.global.nc.u64 %rd423, [%rd424];
	// end inline asm
	// begin inline asm
	mov.u32 %r1410, %laneid;
	// end inline asm
	shr.u32 	%r7, %r1640, 5;
	mad.lo.s32 	%r1416, %r7, 288, %r1410;
	shl.b32 	%r1417, %r1416, 3;
	mov.u32 	%r1418, _ZN6thrust24THRUST_300001_SM_1000_NS8cuda_cub4core6detail5shmemE;
	add.s32 	%r1419, %r1418, %r1417;
	st.shared.u64 	[%r1419], %rd407;
	st.shared.u64 	[%r1419+256], %rd409;
	st.shared.u64 	[%r1419+512], %rd411;
	st.shared.u64 	[%r1419+768], %rd413;
	st.shared.u64 	[%r1419+1024], %rd415;
	st.shared.u64 	[%r1419+1280], %rd417;
	st.shared.u64 	[%r1419+1536], %rd419;
	st.shared.u64 	[%r1419+1792], %rd421;
	st.shared.u64 	[%r1419+2048], %rd423;
	bar.warp.sync 	-1;
	shl.b32 	%r1420, %r1410, 3;
	add.s32 	%r1421, %r1416, %r1420;
	shl.b32 	%r1422, %r1410, 6;
	add.s32 	%r1423, %r1419, %r1422;
	ld.shared.u64 	%rd4, [%r1423];
	ld.shared.u64 	%rd5, [%r1423+8];
	ld.shared.u64 	%rd6, [%r1423+16];
	ld.shared.u64 	%rd7, [%r1423+24];
	ld.shared.u64 	%rd8, [%r1423+32];
	ld.shared.u64 	%rd9, [%r1423+40];
	ld.shared.u64 	%rd10, [%r1423+48];
	ld.shared.u64 	%rd11, [%r1423+56];
	ld.shared.u64 	%rd12, [%r1423+64];
	bar.sync 	0;
	shl.b32 	%r1424, %r1416, 2;
	sub.s32 	%r1425, %r1419, %r1424;
	st.shared.u32 	[%r1425], %r1;
	st.shared.u32 	[%r1425+128], %r1;
	st.shared.u32 	[%r1425+256], %r1;
	st.shared.u32 	[%r1425+384], %r1;
	st.shared.u32 	[%r1425+512], %r1;
	st.shared.u32 	[%r1425+640], %r1;
	st.shared.u32 	[%r1425+768], %r1;
	st.shared.u32 	[%r1425+896], %r1;
	st.shared.u32 	[%r1425+1024], %r1;
	bar.warp.sync 	-1;
	shl.b32 	%r1426, %r1421, 2;
	sub.s32 	%r1427, %r1423, %r1426;
	ld.shared.u32 	%r8, [%r1427];
	ld.shared.u32 	%r9, [%r1427+4];
	ld.shared.u32 	%r10, [%r1427+8];
	ld.shared.u32 	%r11, [%r1427+12];
	ld.shared.u32 	%r12, [%r1427+16];
	ld.shared.u32 	%r13, [%r1427+20];
	ld.shared.u32 	%r14, [%r1427+24];
	ld.shared.u32 	%r15, [%r1427+28];
	ld.shared.u32 	%r16, [%r1427+32];
	bar.sync 	0;
	shl.b32 	%r1428, %r1640, 3;
	add.s32 	%r1429, %r1418, %r1428;
	add.s32 	%r17, %r1429, 2176;
	st.shared.u64 	[%r1429+2176], %rd12;
	bar.sync 	0;
	setp.eq.s32 	%p378, %r1640, 0;
	mov.b32 	%r1635, 0;
	@%p378 bra 	$L__BB4_4;
	ld.shared.u64 	%rd479, [%r17+-8];
	setp.ne.s64 	%p379, %rd479, %rd4;
	selp.u32 	%r1635, 1, 0, %p379;
$L__BB4_4:
	setp.ne.s64 	%p380, %rd4, %rd5;
	selp.u32 	%r1490, 1, 0, %p380;
	setp.ne.s64 	%p381, %rd5, %rd6;
	selp.u32 	%r1491, 1, 0, %p381;
	setp.ne.s64 	%p382, %rd6, %rd7;
	selp.u32 	%r1492, 1, 0, %p382;
	setp.ne.s64 	%p383, %rd7, %rd8;
	selp.u32 	%r1493, 1, 0, %p383;
	setp.ne.s64 	%p384, %rd8, %rd9;
	selp.u32 	%r1494, 1, 0, %p384;
	setp.ne.s64 	%p385, %rd9, %rd10;
	selp.u32 	%r1495, 1, 0, %p385;
	setp.ne.s64 	%p386, %rd10, %rd11;
	selp.u32 	%r1496, 1, 0, %p386;
	setp.ne.s64 	%p387, %rd11, %rd12;
	selp.u32 	%r1497, 1, 0, %p387;
	add.s32 	%r20, %r1635, %r1490;
	selp.b32 	%r1498, 0, %r8, %p380;
	add.s32 	%r1499, %r9, %r1498;
	add.s32 	%r21, %r20, %r1491;
	selp.b32 	%r1500, 0, %r1499, %p381;
	add.s32 	%r1501, %r10, %r1500;
	add.s32 	%r22, %r21, %r1492;
	selp.b32 	%r1502, 0, %r1501, %p382;
	add.s32 	%r1503, %r11, %r1502;
	add.s32 	%r23, %r22, %r1493;
	selp.b32 	%r1504, 0, %r1503, %p383;
	add.s32 	%r1505, %r12, %r1504;
	add.s32 	%r24, %r23, %r1494;
	selp.b32 	%r1506, 0, %r1505, %p384;
	add.s32 	%r1507, %r13, %r1506;
	add.s32 	%r25, %r24, %r1495;
	selp.b32 	%r1508, 0, %r1507, %p385;
	add.s32 	%r1509, %r14, %r1508;
	add.s32 	%r26, %r25, %r1496;
	selp.b32 	%r1510, 0, %r1509, %p386;
	add.s32 	%r1511, %r15, %r1510;
	add.s32 	%r1431, %r26, %r1497;
	selp.b32 	%r1512, 0, %r1511, %p387;
	add.s32 	%r1436, %r16, %r1512;
	mov.b32 	%r1487, 1;
	mov.b32 	%r1488, 0;
	mov.b32 	%r1489, -1;
	// begin inline asm
	shfl.sync.up.b32 %r1430, %r1431, %r1487, %r1488, %r1489;
	// end inline asm
	// begin inline asm
	shfl.sync.up.b32 %r1435, %r1436, %r1487, %r1488, %r1489;
	// end inline asm
	setp.eq.s32 	%p388, %r1431, 0;
	selp.b32 	%r1513, %r1435, 0, %p388;
	setp.lt.s32 	%p389, %r1410, 1;
	selp.b32 	%r1514, 0, %r1513, %p389;
	add.s32 	%r1446, %r1514, %r1436;
	selp.b32 	%r1515, 0, %r1430, %p389;
	add.s32 	%r1441, %r1515, %r1431;
	mov.b32 	%r1447, 2;
	// begin inline asm
	shfl.sync.up.b32 %r1440, %r1441, %r1447, %r1488, %r1489;
	// end inline asm
	// begin inline asm
	shfl.sync.up.b32 %r1445, %r1446, %r1447, %r1488, %r1489;
	// end inline asm
	setp.eq.s32 	%p390, %r1441, 0;
	selp.b32 	%r1516, %r1445, 0, %p390;
	setp.lt.s32 	%p391, %r1410, 2;
	selp.b32 	%r1517, 0, %r1516, %p391;
	add.s32 	%r1456, %r1517, %r1446;
	selp.b32 	%r1518, 0, %r1440, %p391;
	add.s32 	%r1451, %r1518, %r1441;
	mov.b32 	%r1457, 4;
	// begin inline asm
	shfl.sync.up.b32 %r1450, %r1451, %r1457, %r1488, %r1489;
	// end inline asm
	// begin inline asm
	shfl.sync.up.b32 %r1455, %r1456, %r1457, %r1488, %r1489;
	// end inline asm
	setp.eq.s32 	%p392, %r1451, 0;
	selp.b32 	%r1519, %r1455, 0, %p392;
	setp.lt.s32 	%p393, %r1410, 4;
	selp.b32 	%r1520, 0, %r1519, %p393;
	add.s32 	%r1466, %r1520, %r1456;
	selp.b32 	%r1521, 0, %r1450, %p393;
	add.s32 	%r1461, %r1521, %r1451;
	mov.b32 	%r1467, 8;
	// begin inline asm
	shfl.sync.up.b32 %r1460, %r1461, %r1467, %r1488, %r1489;
	// end inline asm
	// begin inline asm
	shfl.sync.up.b32 %r1465, %r1466, %r1467, %r1488, %r1489;
	// end inline asm
	setp.eq.s32 	%p394, %r1461, 0;
	selp.b32 	%r1522, %r1465, 0, %p394;
	setp.lt.s32 	%p395, %r1410, 8;
	selp.b32 	%r1523, 0, %r1522, %p395;
	add.s32 	%r1476, %r1523, %r1466;
	selp.b32 	%r1524, 0, %r1460, %p395;
	add.s32 	%r1471, %r1524, %r1461;
	mov.b32 	%r1477, 16;
	// begin inline asm
	shfl.sync.up.b32 %r1470, %r1471, %r1477, %r1488, %r1489;
	// end inline asm
	// begin inline asm
	shfl.sync.up.b32 %r1475, %r1476, %r1477, %r1488, %r1489;
	// end inline asm
	setp.eq.s32 	%p396, %r1471, 0;
	selp.b32 	%r1525, %r1475, 0, %p396;
	setp.lt.s32 	%p397, %r1410, 16;
	selp.b32 	%r1526, 0, %r1525, %p397;
	add.s32 	%r1486, %r1526, %r1476;
	selp.b32 	%r1527, 0, %r1470, %p397;
	add.s32 	%r1481, %r1527, %r1471;
	// begin inline asm
	shfl.sync.up.b32 %r1480, %r1481, %r1487, %r1488, %r1489;
	// end inline asm
	// begin inline asm
	shfl.sync.up.b32 %r1485, %r1486, %r1487, %r1488, %r1489;
	// end inline asm
	setp.ne.s32 	%p398, %r1410, 31;
	@%p398 bra 	$L__BB4_6;
	shl.b32 	%r1528, %r7, 3;
	mov.u32 	%r1529, _ZN6thrust24THRUST_300001_SM_1000_NS8cuda_cub4core6detail5shmemE;
	add.s32 	%r1530, %r1529, %r1528;
	st.shared.v2.u32 	[%r1530], {%r1481, %r1486};
$L__BB4_6:
	setp.ne.s64 	%p399, %rd10, %rd11;
	setp.ne.s64 	%p400, %rd9, %rd10;
	setp.ne.s64 	%p401, %rd8, %rd9;
	setp.ne.s64 	%p402, %rd7, %rd8;
	setp.ne.s64 	%p403, %rd6, %rd7;
	setp.ne.s64 	%p404, %rd5, %rd6;
	setp.ne.s64 	%p405, %rd4, %rd5;
	setp.ne.s32 	%p406, %r1640, 0;
	bar.sync 	0;
	ld.shared.v4.u32 	{%r31, %r1531, %r32, %r1532}, [_ZN6thrust24THRUST_300001_SM_1000_NS8cuda_cub4core6detail5shmemE];
	add.s32 	%r1533, %r32, %r31;
	setp.eq.s32 	%p407, %r32, 0;
	selp.b32 	%r1534, %r1531, 0, %p407;
	add.s32 	%r1535, %r1534, %r1532;
	setp.eq.s32 	%p408, %r7, 2;
	selp.b32 	%r1536, %r1535, %r1531, %p408;
	selp.b32 	%r1537, %r1533, %r31, %p408;
	ld.shared.v4.u32 	{%r33, %r1538, %r34, %r1539}, [_ZN6thrust24THRUST_300001_SM_1000_NS8cuda_cub4core6detail5shmemE+16];
	add.s32 	%r1540, %r33, %r1533;
	setp.eq.s32 	%p409, %r33, 0;
	selp.b32 	%r1541, %r1535, 0, %p409;
	add.s32 	%r1542, %r1541, %r1538;
	setp.eq.s32 	%p410, %r7, 3;
	selp.b32 	%r1543, %r1542, %r1536, %p410;
	selp.b32 	%r1544, %r1540, %r1537, %p410;
	add.s32 	%r1545, %r34, %r1540;
	setp.eq.s32 	%p411, %r34, 0;
	selp.b32 	%r1546, %r1542, 0, %p411;
	add.s32 	%r1547, %r1546, %r1539;
	setp.eq.s32 	%p412, %r7, 4;
	selp.b32 	%r1548, %r1547, %r1543, %p412;
	selp.b32 	%r1549, %r1545, %r1544, %p412;
	ld.shared.v4.u32 	{%r35, %r1550, %r36, %r1551}, [_ZN6thrust24THRUST_300001_SM_1000_NS8cuda_cub4core6detail5shmemE+32];
	add.s32 	%r1552, %r35, %r1545;
	setp.eq.s32 	%p413, %r35, 0;
	selp.b32 	%r1553, %r1547, 0, %p413;
	add.s32 	%r1554, %r1553, %r1550;
	setp.eq.s32 	%p414, %r7, 5;
	selp.b32 	%r1555, %r1554, %r1548, %p414;
	selp.b32 	%r1556, %r1552, %r1549, %p414;
	add.s32 	%r1557, %r36, %r1552;
	setp.eq.s32 	%p415, %r36, 0;
	selp.b32 	%r1558, %r1554, 0, %p415;
	add.s32 	%r1559, %r1558, %r1551;
	setp.eq.s32 	%p416, %r7, 6;
	selp.b32 	%r1560, %r1559, %r1555, %p416;
	selp.b32 	%r1561, %r1557, %r1556, %p416;
	ld.shared.v4.u32 	{%r37, %r1562, %r38, %r1563}, [_ZN6thrust24THRUST_300001_SM_1000_NS8cuda_cub4core6detail5shmemE+48];
	add.s32 	%r1564, %r37, %r1557;
	setp.eq.s32 	%p417, %r37, 0;
	selp.b32 	%r1565, %r1559, 0, %p417;
	add.s32 	%r1566, %r1565, %r1562;
	setp.eq.s32 	%p418, %r7, 7;
	selp.b32 	%r1567, %r1566, %r1560, %p418;
	selp.b32 	%r1568, %r1564, %r1561, %p418;
	add.s32 	%r39, %r38, %r1564;
	setp.eq.s32 	%p419, %r38, 0;
	selp.b32 	%r1569, %r1566, 0, %p419;
	add.s32 	%r40, %r1569, %r1563;
	setp.lt.u32 	%p420, %r1640, 32;
	selp.b32 	%r1570, 0, %r1567, %p420;
	selp.b32 	%r1571, 0, %r1568, %p420;
	setp.eq.s32 	%p421, %r1480, 0;
	selp.b32 	%r1572, %r1570, 0, %p421;
	add.s32 	%r1573, %r1572, %r1485;
	setp.eq.s32 	%p422, %r1410, 0;
	selp.b32 	%r41, %r1570, %r1573, %p422;
	selp.b32 	%r1574, 0, %r1480, %p422;
	add.s32 	%r42, %r1571, %r1574;
	add.s32 	%r43, %r42, %r1635;
	setp.eq.s32 	%p423, %r1635, 0;
	selp.b32 	%r1575, %r41, 0, %p423;
	add.s32 	%r44, %r1575, %r8;
	add.s32 	%r45, %r20, %r42;
	selp.b32 	%r1576, 0, %r44, %p405;
	add.s32 	%r46, %r9, %r1576;
	add.s32 	%r47, %r21, %r42;
	selp.b32 	%r1577, 0, %r46, %p404;
	add.s32 	%r48, %r10, %r1577;
	add.s32 	%r49, %r22, %r42;
	selp.b32 	%r1578, 0, %r48, %p403;
	add.s32 	%r50, %r11, %r1578;
	add.s32 	%r51, %r23, %r42;
	selp.b32 	%r1579, 0, %r50, %p402;
	add.s32 	%r52, %r12, %r1579;
	add.s32 	%r53, %r24, %r42;
	selp.b32 	%r1580, 0, %r52, %p401;
	add.s32 	%r54, %r13, %r1580;
	add.s32 	%r55, %r25, %r42;
	selp.b32 	%r1581, 0, %r54, %p400;
	add.s32 	%r56, %r14, %r1581;
	add.s32 	%r57, %r26, %r42;
	selp.b32 	%r1582, 0, %r56, %p399;
	add.s32 	%r58, %r15, %r1582;
	@%p406 bra 	$L__BB4_8;
	mov.b64 	%rd428, {%r39, %r40};
	add.s64 	%rd427, %rd3, 512;
	mov.b64 	%rd429, 101;
	// begin inline asm
	st.relaxed.gpu.v2.u64 [%rd427], {%rd428, %rd429};
	// end inline asm
$L__BB4_8:
	setp.lt.s32 	%p424, %r39, 257;
	@%p424 bra 	$L__BB4_34;
	bar.sync 	0;
	@%p423 bra 	$L__BB4_11;
	shl.b32 	%r1583, %r42, 4;
	mov.u32 	%r1584, _ZN6thrust24THRUST_300001_SM_1000_NS8cuda_cub4core6detail5shmemE;
	add.s32 	%r1585, %r1584, %r1583;
	st.shared.u64 	[%r1585], %rd479;
	st.shared.u32 	[%r1585+8], %r41;
$L__BB4_11:
	setp.eq.s64 	%p435, %rd4, %rd5;
	@%p435 bra 	$L__BB4_13;
	shl.b32 	%r1586, %r43, 4;
	mov.u32 	%r1587, _ZN6thrust24THRUST_300001_SM_1000_NS8cuda_cub4core6detail5shmemE;
	add.s32 	%r1588, %r1587, %r1586;
	st.shared.u64 	[%r1588], %rd4;
	st.shared.u32 	[%r1588+8], %r44;
$L__BB4_13:
	setp.eq.s64 	%p436, %rd5, %rd6;
	@%p436 bra 	$L__BB4_15;
	shl.b32 	%r1589, %r45, 4;
	mov.u32 	%r1590, _ZN6thrust24THRUST_300001_SM_1000_NS8cuda_cub4core6detail5shmemE;
	add.s32 	%r1591, %r1590, %r1589;
	st.shared.u64 	[%r1591], %rd5;
	st.shared.u32 	[%r1591+8], %r46;
$L__BB4_15:
	setp.eq.s64 	%p437, %rd6, %rd7;
	@%p437 bra 	$L__BB4_17;
	shl.b32 	%r1592, %r47, 4;
	mov.u32 	%r1593, _ZN6thrust24THRUST_300001_SM_1000_NS8cuda_cub4core6detail5shmemE;
	add.s32 	%r1594, %r1593, %r1592;
	st.shared.u64 	[%r1594], %rd6;
	st.shared.u32 	[%r1594+8], %r48;
$L__BB4_17:
	setp.eq.s64 	%p438, %rd7, %rd8;
	@%p438 bra 	$L__BB4_19;
	shl.b32 	%r1595, %r49, 4;
	mov.u32 	%r1596, _ZN6thrust24THRUST_300001_SM_1000_NS8cuda_cub4core6detail5shmemE;
	add.s32 	%r1597, %r1596, %r1595;
	st.shared.u64 	[%r1597], %rd7;
	st.shared.u32 	[%r1597+8], %r50;
$L__BB4_19:
	setp.eq.s64 	%p439, %rd8, %rd9;
	@%p439 bra 	$L__BB4_21;
	shl.b32 	%r1598, %r51, 4;
	mov.u32 	%r1599, _ZN6thrust24THRUST_300001_SM_1000_NS8cuda_cub4core6detail5shmemE;
	add.s32 	%r1600, %r1599, %r1598;
	st.shared.u64 	[%r1600], %rd8;
	st.shared.u32 	[%r1600+8], %r52;
$L__BB4_21:
	setp.eq.s64 	%p440, %rd9, %rd10;
	@%p440 bra 	$L__BB4_23;
	shl.b32 	%r1601, %r53, 4;
	mov.u32 	%r1602, _ZN6thrust24THRUST_300001_SM_1000_NS8cuda_cub4core6detail5shmemE;
	add.s32 	%r1603, %r1602, %r1601;
	st.shared.u64 	[%r1603], %rd9;
	st.shared.u32 	[%r1603+8], %r54;
$L__BB4_23:
	setp.eq.s64 	%p441, %rd10, %rd11;
	@%p441 bra 	$L__BB4_25;
	shl.b32 	%r1604, %r55, 4;
	mov.u32 	%r1605, _ZN6thrust24THRUST_300001_SM_1000_NS8cuda_cub4core6detail5shmemE;
	add.s32 	%r1606, %r1605, %r1604;
	st.shared.u64 	[%r1606], %rd10;
	st.shared.u32 	[%r1606+8], %r56;
$L__BB4_25:
	setp.eq.s64 	%p442, %rd11, %rd12;
	@%p442 bra 	$L__BB4_27;
	shl.b32 	%r1607, %r57, 4;
	mov.u32 	%r1608, _ZN6thrust24THRUST_300001_SM_1000_NS8cuda_cub4core6detail5shmemE;
	add.s32 	%r1609, %r1608, %r1607;
	st.shared.u64 	[%r1609], %rd11;
	st.shared.u32 	[%r1609+8], %r58;
$L__BB4_27:
	bar.sync 	0;
	setp.ge.u32 	%p443, %r1640, %r39;
	@%p443 bra 	$L__BB4_286;
	add.s32 	%r1610, %r32, %r33;
	add.s32 	%r1611, %r1610, %r34;
	add.s32 	%r1612, %r1611, %r35;
	add.s32 	%r1613, %r1612, %r36;
	add.s32 	%r1614, %r1613, %r37;
	add.s32 	%r1615, %r1614, %r38;
	add.s32 	%r1616, %r1615, %r31;
	not.b32 	%r1617, %r1640;
	add.s32 	%r59, %r1616, %r1617;
	and.b32  	%r1618, %r59, 768;
	setp.eq.s32 	%p444, %r1618, 768;
	@%p444 bra 	$L__BB4_31;
	shr.u32 	%r1619, %r59, 8;
	add.s32 	%r1620, %r1619, 1;
	and.b32  	%r1621, %r1620, 3;
	mul.wide.u32 	%rd466, %r1640, 4;
	add.s64 	%rd481, %rd1, %rd466;
	mul.wide.u32 	%rd467, %r1640, 8;
	add.s64 	%rd480, %rd2, %rd467;
	shl.b32 	%r1622, %r1640, 4;
	mov.u32 	%r1623, _ZN6thrust24THRUST_300001_SM_1000_NS8cuda_cub4core6detail5shmemE;
	add.s32 	%r1624, %r1622, %r1623;
	add.s32 	%r1637, %r1624, 8;
	neg.s32 	%r1636, %r1621;
	shl.b32 	%r1625, %r1620, 8;
	and.b32  	%r1626, %r1625, 768;
	add.s32 	%r1640, %r1640, %r1626;
$L__BB4_30:
	.pragma "nounroll";
	ld.shared.u64 	%rd468, [%r1637+-8];
	ld.shared.u32 	%r1627, [%r1637];
	st.global.u64 	[%rd480], %rd468;
	st.global.u32 	[%rd481], %r1627;
	add.s64 	%rd481, %rd481, 1024;
	add.s64 	%rd480, %rd480, 2048;
	add.s32 	%r1637, %r1637, 4096;
	add.s32 	%r1636, %r1636, 1;
	setp.ne.s32 	%p445, %r1636, 0;
	@%p445 bra 	$L__BB4_30;
$L__BB4_31:
	setp.lt.u32 	%p446, %r59, 768;
	@%p446 bra 	$L__BB4_286;
	shl.b32 	%r1628, %r1640, 4;
	mov.u32 	%r1629, _ZN6thrust24THRUST_300001_SM_1000_NS8cuda_cub4core6detail5shmemE;
	add.s32 	%r1630, %r1628, %r1629;
	add.s32 	%r1639, %r1630, 8192;
	mul.wide.u32 	%rd469, %r1640, 8;
	add.s64 	%rd470, %rd469, %rd2;
	add.s64 	%rd483, %rd470, 4096;
	mul.wide.u32 	%rd471, %r1640, 4;
	add.s64 	%rd472, %rd471, %rd1;
	add.s64 	%rd482, %rd472, 2048;
$L__BB4_33:
	ld.shared.u64 	%rd473, [%r1639+-8192];
	ld.shared.u32 	%r1631, [%r1639+-8184];
	st.global.u64 	[%rd483+-4096], %rd473;
	st.global.u32 	[%rd482+-2048], %r1631;
	ld.shared.u64 	%rd474, [%r1639+-4096];
	ld.shared.u32 	%r1632, [%r1639+-4088];
	st.global.u64 	[%rd483+-2048], %rd474;
	st.global.u32 	[%rd482+-1024], %r1632;
	ld.shared.u64 	%rd475, [%r1639];
	ld.shared.u32 	%r1633, [%r1639+8];
	st.global.u64 	[%rd483], %rd475;
	st.global.u32 	[%rd482], %r1633;
	ld.shared.u64 	%rd476, [%r1639+4096];
	ld.shared.u32 	%r1634, [%r1639+4104];
	st.global.u64 	[%rd483+2048], %rd476;
	st.global.u32 	[%rd482+1024], %r1634;
	add.s32 	%r1640, %r1640, 1024;
	add.s32 	%r1639, %r1639, 16384;
	add.s64 	%rd483, %rd483, 8192;
	add.s64 	%rd482, %rd482, 4096;
	setp.lt.s32 	%p447, %r1640, %r39;
	@%p447 bra 	$L__BB4_33;
	bra.uni 	$L__BB4_286;
$L__BB4_34:
	@%p423 bra 	$L__BB4_36;
	mul.wide.s32 	%rd430, %r42, 8;
	add.s64 	%rd431, %rd2, %rd430;
	st.global.u64 	[%rd431], %rd479;
	mul.wide.s32 	%rd432, %r42, 4;
	add.s64 	%rd433, %rd1, %rd432;
	st.global.u32 	[%rd433], %r41;
$L__BB4_36:
	setp.eq.s64 	%p426, %rd4, %rd5;
	@%p426 bra 	$L__BB4_38;
	mul.wide.s32 	%rd434, %r43, 8;
	add.s64 	%rd435, %rd2, %rd434;
	st.global.u64 	[%rd435], %rd4;
	mul.wide.s32 	%rd436, %r43, 4;
	add.s64 	%rd437, %rd1, %rd436;
	st.global.u32 	[%rd437], %r44;
$L__BB4_38:
	setp.eq.s64 	%p427, %rd5, %rd6;
	@%p427 bra 	$L__BB4_40;
	mul.wide.s32 	%rd438, %r45, 8;
	add.s64 	%rd439, %rd2, %rd438;
	st.global.u64 	[%rd439], %rd5;
	mul.wide.s32 	%rd440, %r45, 4;
	add.s64 	%rd441, %rd1, %rd440;
	st.global.u32 	[%rd441], %r46;
$L__BB4_40:
	setp.eq.s64 	%p428, %rd6, %rd7;
	@%p428 bra 	$L__BB4_42;
	mul.wide.s32 	%rd442, %r47, 8;
	add.s64 	%rd443, %rd2, %rd442;
	st.global.u64 	[%rd443], %rd6;
	mul.wide.s32 	%rd444, %r47, 4;
	add.s64 	%rd445, %rd1, %rd444;
	st.global.u32 	[%rd445], %r48;
$L__BB4_42:
	setp.eq.s64 	%p429, %rd7, %rd8;
	@%p429 bra 	$L__BB4_44;
	mul.wide.s32 	%rd446, %r49, 8;
	add.s64 	%rd447, %rd2, %rd446;
	st.global.u64 	[%rd447], %rd7;
	mul.wide.s32 	%rd448, %r49, 4;
	add.s64 	%rd449, %rd1, %rd448;
	st.global.u32 	[%rd449], %r50;
$L__BB4_44:
	setp.eq.s64 	%p430, %rd8, %rd9;
	@%p430 bra 	$L__BB4_46;
	mul.wide.s32 	%rd450, %r51, 8;
	add.s64 	%rd451, %rd2, %rd450;
	st.global.u64 	[%rd451], %rd8;
	mul.wide.s32 	%rd452, %r51, 4;
	add.s64 	%rd453, %rd1, %rd452;
	st.global.u32 	[%rd453], %r52;
$L__BB4_46:
	setp.eq.s64 	%p431, %rd9, %rd10;
	@%p431 bra 	$L__BB4_48;
	mul.wide.s32 	%rd454, %r53, 8;
	add.s64 	%rd455, %rd2, %rd454;
	st.global.u64 	[%rd455], %rd9;
	mul.wide.s32 	%rd456, %r53, 4;
	add.s64 	%rd457, %rd1, %rd456;
	st.global.u32 	[%rd457], %r54;
$L__BB4_48:
	setp.eq.s64 	%p432, %rd10, %rd11;
	@%p432 bra 	$L__BB4_50;
	mul.wide.s32 	%rd458, %r55, 8;
	add.s64 	%rd459, %rd2, %rd458;
	st.global.u64 	[%rd459], %rd10;
	mul.wide.s32 	%rd460, %r55, 4;
	add.s64 	%rd461, %rd1, %rd460;
	st.global.u32 	[%rd461], %r56;
$L__BB4_50:
	setp.eq.s64 	%p433, %rd11, %rd12;
	@%p433 bra 	$L__BB4_286;
	mul.wide.s32 	%rd462, %r57, 8;
	add.s64 	%rd463, %rd2, %rd462;
	st.global.u64 	[%rd463], %rd11;
	mul.wide.s32 	%rd464, %r57, 4;
	add.s64 	%rd465, %rd1, %rd464;
	st.global.u32 	[%rd465], %r58;
	bra.uni 	$L__BB4_286;
$L__BB4_52:
	mov.u32 	%r1654, %tid.x;
	and.b32  	%r1020, %r1654, 31;
	and.b32  	%r1021, %r1654, 992;
	add.s32 	%r1022, %r3, %r1020;
	mad.lo.s32 	%r1023, %r1021, 9, %r1022;
	mul.wide.u32 	%rd336, %r1023, 8;
	add.s64 	%rd318, %rd139, %rd336;
	// begin inline asm
	ld.global.nc.u64 %rd317, [%rd318];
	// end inline asm
	add.s64 	%rd320, %rd318, 256;
	// begin inline asm
	ld.global.nc.u64 %rd319, [%rd320];
	// end inline asm
	add.s64 	%rd322, %rd318, 512;
	// begin inline asm
	ld.global.nc.u64 %rd321, [%rd322];
	// end inline asm
	add.s64 	%rd324, %rd318, 768;
	// begin inline asm
	ld.global.nc.u64 %rd323, [%rd324];
	// end inline asm
	add.s64 	%rd326, %rd318, 1024;
	// begin inline asm
	ld.global.nc.u64 %rd325, [%rd326];
	// end inline asm
	add.s64 	%rd328, %rd318, 1280;
	// begin inline asm
	ld.global.nc.u64 %rd327, [%rd328];
	// end inline asm
	add.s64 	%rd330, %rd318, 1536;
	// begin inline asm
	ld.global.nc.u64 %rd329, [%rd330];
	// end inline asm
	add.s64 	%rd332, %rd318, 1792;
	// begin inline asm
	ld.global.nc.u64 %rd331, [%rd332];
	// end inline asm
	add.s64 	%rd334, %rd318, 2048;
	// begin inline asm
	ld.global.nc.u64 %rd333, [%rd334];
	// end inline asm
	// begin inline asm
	mov.u32 %r1019, %laneid;
	// end inline asm
	shr.u32 	%r75, %r1654, 5;
	mad.lo.s32 	%r76, %r75, 288, %r1019;
	shl.b32 	%r1024, %r76, 3;
	mov.u32 	%r1025, _ZN6thrust24THRUST_300001_SM_1000_NS8cuda_cub4core6detail5shmemE;
	add.s32 	%r77, %r1025, %r1024;
	st.shared.u64 	[%r77], %rd317;
	st.shared.u64 	[%r77+256], %rd319;
	st.shared.u64 	[%r77+512], %rd321;
	st.shared.u64 	[%r77+768], %rd323;
	st.shared.u64 	[%r77+1024], %rd325;
	st.shared.u64 	[%r77+1280], %rd327;
	st.shared.u64 	[%r77+1536], %rd329;
	st.shared.u64 	[%r77+1792], %rd331;
	st.shared.u64 	[%r77+2048], %rd333;
	bar.warp.sync 	-1;
	shl.b32 	%r78, %r1019, 3;
	shl.b32 	%r1026, %r1019, 6;
	add.s32 	%r79, %r77, %r1026;
	ld.shared.u64 	%rd27, [%r79];
	ld.shared.u64 	%rd28, [%r79+8];
	ld.shared.u64 	%rd29, [%r79+16];
	ld.shared.u64 	%rd30, [%r79+24];
	ld.shared.u64 	%rd31, [%r79+32];
	ld.shared.u64 	%rd32, [%r79+40];
	ld.shared.u64 	%rd33, [%r79+48];
	ld.shared.u64 	%rd34, [%r79+56];
	ld.shared.u64 	%rd35, [%r79+64];
	setp.ne.s32 	%p269, %r1654, 0;
	mov.b64 	%rd485, 0;
	@%p269 bra 	$L__BB4_54;
	mul.wide.u32 	%rd339, %r3, 8;
	add.s64 	%rd340, %rd139, %rd339;
	add.s64 	%rd338, %rd340, -8;
	// begin inline asm
	ld.global.nc.u64 %rd485, [%rd338];
	// end inline asm
$L__BB4_54:
	setp.eq.s32 	%p270, %r1654, 0;
	bar.sync 	0;
	shl.b32 	%r1027, %r76, 2;
	sub.s32 	%r1028, %r77, %r1027;
	st.shared.u32 	[%r1028], %r1;
	st.shared.u32 	[%r1028+128], %r1;
	st.shared.u32 	[%r1028+256], %r1;
	st.shared.u32 	[%r1028+384], %r1;
	st.shared.u32 	[%r1028+512], %r1;
	st.shared.u32 	[%r1028+640], %r1;
	st.shared.u32 	[%r1028+768], %r1;
	st.shared.u32 	[%r1028+896], %r1;
	st.shared.u32 	[%r1028+1024], %r1;
	bar.warp.sync 	-1;
	add.s32 	%r1029, %r76, %r78;
	shl.b32 	%r1030, %r1029, 2;
	sub.s32 	%r1031, %r79, %r1030;
	ld.shared.u32 	%r80, [%r1031];
	ld.shared.u32 	%r81, [%r1031+4];
	ld.shared.u32 	%r82, [%r1031+8];
	ld.shared.u32 	%r83, [%r1031+12];
	ld.shared.u32 	%r84, [%r1031+16];
	ld.shared.u32 	%r85, [%r1031+20];
	ld.shared.u32 	%r86, [%r1031+24];
	ld.shared.u32 	%r87, [%r1031+28];
	ld.shared.u32 	%r88, [%r1031+32];
	bar.sync 	0;
	shl.b32 	%r1032, %r1654, 3;
	add.s32 	%r1034, %r1025, %r1032;
	add.s32 	%r89, %r1034, 2176;
	st.shared.u64 	[%r1034+2176], %rd35;
	bar.sync 	0;
	@%p270 bra 	$L__BB4_56;
	ld.shared.u64 	%rd485, [%r89+-8];
$L__BB4_56:
	setp.ne.s64 	%p271, %rd485, %rd27;
	selp.u32 	%r1095, 1, 0, %p271;
	setp.ne.s64 	%p272, %rd27, %rd28;
	selp.u32 	%r1096, 1, 0, %p272;
	setp.ne.s64 	%p273, %rd28, %rd29;
	selp.u32 	%r1097, 1, 0, %p273;
	setp.ne.s64 	%p274, %rd29, %rd30;
	selp.u32 	%r1098, 1, 0, %p274;
	setp.ne.s64 	%p275, %rd30, %rd31;
	selp.u32 	%r1099, 1, 0, %p275;
	setp.ne.s64 	%p276, %rd31, %rd32;
	selp.u32 	%r1100, 1, 0, %p276;
	setp.ne.s64 	%p277, %rd32, %rd33;
	selp.u32 	%r1101, 1, 0, %p277;
	setp.ne.s64 	%p278, %rd33, %rd34;
	selp.u32 	%r1102, 1, 0, %p278;
	setp.ne.s64 	%p279, %rd34, %rd35;
	selp.u32 	%r1103, 1, 0, %p279;
	add.s32 	%r90, %r1096, %r1095;
	selp.b32 	%r1104, 0, %r80, %p272;
	add.s32 	%r1105, %r81, %r1104;
	add.s32 	%r91, %r90, %r1097;
	selp.b32 	%r1106, 0, %r1105, %p273;
	add.s32 	%r1107, %r82, %r1106;
	add.s32 	%r92, %r91, %r1098;
	selp.b32 	%r1108, 0, %r1107, %p274;
	add.s32 	%r1109, %r83, %r1108;
	add.s32 	%r93, %r92, %r1099;
	selp.b32 	%r1110, 0, %r1109, %p275;
	add.s32 	%r1111, %r84, %r1110;
	add.s32 	%r94, %r93, %r1100;
	selp.b32 	%r1112, 0, %r1111, %p276;
	add.s32 	%r1113, %r85, %r1112;
	add.s32 	%r95, %r94, %r1101;
	selp.b32 	%r1114, 0, %r1113, %p277;
	add.s32 	%r1115, %r86, %r1114;
	add.s32 	%r96, %r95, %r1102;
	selp.b32 	%r1116, 0, %r1115, %p278;
	add.s32 	%r1117, %r87, %r1116;
	add.s32 	%r1036, %r96, %r1103;
	selp.b32 	%r1118, 0, %r1117, %p279;
	add.s32 	%r1041, %r88, %r1118;
	mov.b32 	%r1092, 1;
	mov.b32 	%r1093, 0;
	mov.b32 	%r1094, -1;
	// begin inline asm
	shfl.sync.up.b32 %r1035, %r1036, %r1092, %r1093, %r1094;
	// end inline asm
	// begin inline asm
	shfl.sync.up.b32 %r1040, %r1041, %r1092, %r1093, %r1094;
	// end inline asm
	setp.eq.s32 	%p280, %r1036, 0;
	selp.b32 	%r1119, %r1040, 0, %p280;
	setp.lt.s32 	%p281, %r1019, 1;
	selp.b32 	%r1120, 0, %r1035, %p281;
	add.s32 	%r1046, %r1120, %r1036;
	selp.b32 	%r1121, 0, %r1119, %p281;
	add.s32 	%r1051, %r1121, %r1041;
	mov.b32 	%r1052, 2;
	// begin inline asm
	shfl.sync.up.b32 %r1045, %r1046, %r1052, %r1093, %r1094;
	// end inline asm
	// begin inline asm
	shfl.sync.up.b32 %r1050, %r1051, %r1052, %r1093, %r1094;
	// end inline asm
	setp.eq.s32 	%p282, %r1046, 0;
	selp.b32 	%r1122, %r1050, 0, %p282;
	setp.lt.s32 	%p283, %r1019, 2;
	selp.b32 	%r1123, 0, %r1045, %p283;
	add.s32 	%r1056, %r1123, %r1046;
	selp.b32 	%r1124, 0, %r1122, %p283;
	add.s32 	%r1061, %r1124, %r1051;
	mov.b32 	%r1062, 4;
	// begin inline asm
	shfl.sync.up.b32 %r1055, %r1056, %r1062, %r1093, %r1094;
	// end inline asm
	// begin inline asm
	shfl.sync.up.b32 %r1060, %r1061, %r1062, %r1093, %r1094;
	// end inline asm
	setp.eq.s32 	%p284, %r1056, 0;
	selp.b32 	%r1125, %r1060, 0, %p284;
	setp.lt.s32 	%p285, %r1019, 4;
	selp.b32 	%r1126, 0, %r1055, %p285;
	add.s32 	%r1066, %r1126, %r1056;
	selp.b32 	%r1127, 0, %r1125, %p285;
	add.s32 	%r1071, %r1127, %r1061;
	mov.b32 	%r1072, 8;
	// begin inline asm
	shfl.sync.up.b32 %r1065, %r1066, %r1072, %r1093, %r1094;
	// end inline asm
	// begin inline asm
	shfl.sync.up.b32 %r1070, %r1071, %r1072, %r1093, %r1094;
	// end inline asm
	setp.eq.s32 	%p286, %r1066, 0;
	selp.b32 	%r1128, %r1070, 0, %p286;
	setp.lt.s32 	%p287, %r1019, 8;
	selp.b32 	%r1129, 0, %r1065, %p287;
	add.s32 	%r1076, %r1129, %r1066;
	selp.b32 	%r1130, 0, %r1128, %p287;
	add.s32 	%r1081, %r1130, %r1071;
	mov.b32 	%r1082, 16;
	// begin inline asm
	shfl.sync.up.b32 %r1075, %r1076, %r1082, %r1093, %r1094;
	// end inline asm
	// begin inline asm
	shfl.sync.up.b32 %r1080, %r1081, %r1082, %r1093, %r1094;
	// end inline asm
	setp.eq.s32 	%p288, %r1076, 0;
	selp.b32 	%r1131, %r1080, 0, %p288;
	setp.lt.s32 	%p289, %r1019, 16;
	selp.b32 	%r1132, 0, %r1075, %p289;
	add.s32 	%r1086, %r1132, %r1076;
	selp.b32 	%r1133, 0, %r1131, %p289;
	add.s32 	%r1091, %r1133, %r1081;
	// begin inline asm
	shfl.sync.up.b32 %r1644, %r1086, %r1092, %r1093, %r1094;
	// end inline asm
	// begin inline asm
	shfl.sync.up.b32 %r1645, %r1091, %r1092, %r1093, %r1094;
	// end inline asm
	setp.ne.s32 	%p290, %r1019, 31;
	@%p290 bra 	$L__BB4_58;
	shl.b32 	%r1134, %r75, 3;
	mov.u32 	%r1135, _ZN6thrust24THRUST_300001_SM_1000_NS8cuda_cub4core6detail5shmemE;
	add.s32 	%r1136, %r1135, %r1134;
	st.shared.v2.u32 	[%r1136], {%r1086, %r1091};
$L__BB4_58:
	bar.sync 	0;
	ld.shared.v4.u32 	{%r1137, %r1138, %r1139, %r1140}, [_ZN6thrust24THRUST_300001_SM_1000_NS8cuda_cub4core6detail5shmemE];
	add.s32 	%r1141, %r1139, %r1137;
	setp.eq.s32 	%p291, %r1139, 0;
	selp.b32 	%r1142, %r1138, 0, %p291;
	add.s32 	%r1143, %r1142, %r1140;
	setp.eq.s32 	%p292, %r75, 2;
	selp.b32 	%r1144, %r1141, %r1137, %p292;
	selp.b32 	%r1145, %r1143, %r1138, %p292;
	ld.shared.v4.u32 	{%r1146, %r1147, %r1148, %r1149}, [_ZN6thrust24THRUST_300001_SM_1000_NS8cuda_cub4core6detail5shmemE+16];
	add.s32 	%r1150, %r1146, %r1141;
	setp.eq.s32 	%p293, %r1146, 0;
	selp.b32 	%r1151, %r1143, 0, %p293;
	add.s32 	%r1152, %r1151, %r1147;
	setp.eq.s32 	%p294, %r75, 3;
	selp.b32 	%r1153, %r1150, %r1144, %p294;
	selp.b32 	%r1154, %r1152, %r1145, %p294;
	add.s32 	%r1155, %r1148, %r1150;
	setp.eq.s32 	%p295, %r1148, 0;
	selp.b32 	%r1156, %r1152, 0, %p295;
	add.s32 	%r1157, %r1156, %r1149;
	setp.eq.s32 	%p296, %r75, 4;
	selp.b32 	%r1158, %r1155, %r1153, %p296;
	selp.b32 	%r1159, %r1157, %r1154, %p296;
	ld.shared.v4.u32 	{%r1160, %r1161, %r1162, %r1163}, [_ZN6thrust24THRUST_300001_SM_1000_NS8cuda_cub4core6detail5shmemE+32];
	add.s32 	%r1164, %r1160, %r1155;
	setp.eq.s32 	%p297, %r1160, 0;
	selp.b32 	%r1165, %r1157, 0, %p297;
	add.s32 	%r1166, %r1165, %r1161;
	setp.eq.s32 	%p298, %r75, 5;
	selp.b32 	%r1167, %r1164, %r1158, %p298;
	selp.b32 	%r1168, %r1166, %r1159, %p298;
	add.s32 	%r1169, %r1162, %r1164;
	setp.eq.s32 	%p299, %r1162, 0;
	selp.b32 	%r1170, %r1166, 0, %p299;
	add.s32 	%r1171, %r1170, %r1163;
	setp.eq.s32 	%p300, %r75, 6;
	selp.b32 	%r1172, %r1169, %r1167, %p300;
	selp.b32 	%r1173, %r1171, %r1168, %p300;
	ld.shared.v4.u32 	{%r1174, %r1175, %r1176, %r1177}, [_ZN6thrust24THRUST_300001_SM_1000_NS8cuda_cub4core6detail5shmemE+48];
	add.s32 	%r1178, %r1174, %r1169;
	setp.eq.s32 	%p301, %r1174, 0;
	selp.b32 	%r1179, %r1171, 0, %p301;
	add.s32 	%r1180, %r1179, %r1175;
	setp.eq.s32 	%p302, %r75, 7;
	selp.b32 	%r101, %r1178, %r1172, %p302;
	selp.b32 	%r102, %r1180, %r1173, %p302;
	add.s32 	%r103, %r1176, %r1178;
	setp.eq.s32 	%p303, %r1176, 0;
	selp.b32 	%r1181, %r1180, 0, %p303;
	add.s32 	%r104, %r1181, %r1177;
	setp.lt.u32 	%p304, %r1654, 32;
	@%p304 bra 	$L__BB4_60;
	setp.eq.s32 	%p305, %r1644, 0;
	selp.b32 	%r1182, %r102, 0, %p305;
	add.s32 	%r1183, %r1182, %r1645;
	setp.eq.s32 	%p306, %r1019, 0;
	selp.b32 	%r1184, 0, %r1644, %p306;
	add.s32 	%r1644, %r101, %r1184;
	selp.b32 	%r1645, %r102, %r1183, %p306;
	bra.uni 	$L__BB4_76;
$L__BB4_60:
	setp.ne.s32 	%p307, %r1654, 0;
	mul.wide.u32 	%rd341, %r2, 16;
	add.s64 	%rd40, %rd3, %rd341;
	@%p307 bra 	$L__BB4_62;
	st.shared.u32 	[_ZN6thrust24THRUST_300001_SM_1000_NS8cuda_cub4core6detail5shmemE+116], %r103;
	st.shared.u32 	[_ZN6thrust24THRUST_300001_SM_1000_NS8cuda_cub4core6detail5shmemE+120], %r104;
	mov.b64 	%rd343, {%r103, %r104};
	add.s64 	%rd342, %rd40, 512;
	mov.b64 	%rd344, 100;
	// begin inline asm
	st.relaxed.gpu.v2.u64 [%rd342], {%rd343, %rd344};
	// end inline asm
$L__BB4_62:
	not.b32 	%r107, %r1654;
	mov.u32 	%r1185, %nctaid.x;
	setp.gt.u32 	%p308, %r1185, 499;
	@%p308 bra 	$L__BB4_64;
	membar.cta;
	bra.uni 	$L__BB4_65;
$L__BB4_64:
	mov.b32 	%r1186, 450;
	// begin inline asm
	nanosleep.u32 %r1186;
	// end inline asm
$L__BB4_65:
	mul.wide.s32 	%rd345, %r107, 16;
	add.s64 	%rd346, %rd40, %rd345;
	add.s64 	%rd41, %rd346, 512;
$L__BB4_66:
	// begin inline asm
	ld.relaxed.gpu.v2.u64 {%rd347, %rd486}, [%rd41];
	// end inline asm
	setp.eq.s64 	%p309, %rd486, 99;
	mov.b32 	%r1187, -1;
	vote.sync.any.pred 	%p310, %p309, %r1187;
	@%p310 bra 	$L__BB4_66;
	mov.b64 	{%r1191, %r1196}, %rd347;
	setp.eq.s64 	%p311, %rd486, 101;
	mov.b32 	%r1239, -1;
	vote.sync.ballot.b32 	%r1240, %p311, %r1239;
	// begin inline asm
	mov.u32 %r1189, %lanemask_ge;
	// end inline asm
	and.b32  	%r1241, %r1240, %r1189;
	or.b32  	%r1242, %r1241, -2147483648;
	add.s32 	%r1243, %r1242, -1;
	not.b32 	%r1244, %r1242;
	and.b32  	%r1245, %r1244, %r1243;
	popc.b32 	%r1193, %r1245;
	mov.b32 	%r1197, 1;
	// begin inline asm
	shfl.sync.down.b32 %r1190, %r1191, %r1197, %r1193, %r1239;
	// end inline asm
	// begin inline asm
	shfl.sync.down.b32 %r1195, %r1196, %r1197, %r1193, %r1239;
	// end inline asm
	setp.lt.s32 	%p313, %r1019, %r1193;
	setp.eq.s32 	%p314, %r1191, 0;
	selp.b32 	%r1246, %r1190, 0, %p313;
	add.s32 	%r1201, %r1246, %r1191;
	selp.b32 	%r1247, %r1195, 0, %p314;
	selp.b32 	%r1248, %r1247, 0, %p313;
	add.s32 	%r1206, %r1248, %r1196;
	mov.b32 	%r1207, 2;
	// begin inline asm
	shfl.sync.down.b32 %r1200, %r1201, %r1207, %r1193, %r1239;
	// end inline asm
	// begin inline asm
	shfl.sync.down.b32 %r1205, %r1206, %r1207, %r1193, %r1239;
	// end inline asm
	add.s32 	%r1249, %r1019, 2;
	setp.gt.s32 	%p315, %r1249, %r1193;
	setp.eq.s32 	%p316, %r1201, 0;
	selp.b32 	%r1250, %r1205, 0, %p316;
	selp.b32 	%r1251, 0, %r1200, %p315;
	add.s32 	%r1211, %r1201, %r1251;
	selp.b32 	%r1252, 0, %r1250, %p315;
	add.s32 	%r1216, %r1252, %r1206;
	mov.b32 	%r1217, 4;
	// begin inline asm
	shfl.sync.down.b32 %r1210, %r1211, %r1217, %r1193, %r1239;
	// end inline asm
	// begin inline asm
	shfl.sync.down.b32 %r1215, %r1216, %r1217, %r1193, %r1239;
	// end inline asm
	add.s32 	%r109, %r1019, 4;
	setp.gt.s32 	%p317, %r109, %r1193;
	setp.eq.s32 	%p318, %r1211, 0;
	selp.b32 	%r1253, %r1215, 0, %p318;
	selp.b32 	%r1254, 0, %r1210, %p317;
	add.s32 	%r1221, %r1211, %r1254;
	selp.b32 	%r1255, 0, %r1253, %p317;
	add.s32 	%r1226, %r1216, %r1255;
	mov.b32 	%r1227, 8;
	// begin inline asm
	shfl.sync.down.b32 %r1220, %r1221, %r1227, %r1193, %r1239;
	// end inline asm
	// begin inline asm
	shfl.sync.down.b32 %r1225, %r1226, %r1227, %r1193, %r1239;
	// end inline asm
	add.s32 	%r110, %r1019, 8;
	setp.gt.s32 	%p319, %r110, %r1193;
	setp.eq.s32 	%p320, %r1221, 0;
	selp.b32 	%r1256, %r1225, 0, %p320;
	selp.b32 	%r1257, 0, %r1220, %p319;
	add.s32 	%r1231, %r1221, %r1257;
	selp.b32 	%r1258, 0, %r1256, %p319;
	add.s32 	%r1236, %r1226, %r1258;
	mov.b32 	%r1237, 16;
	// begin inline asm
	shfl.sync.down.b32 %r1230, %r1231, %r1237, %r1193, %r1239;
	// end inline asm
	// begin inline asm
	shfl.sync.down.b32 %r1235, %r1236, %r1237, %r1193, %r1239;
	// end inline asm
	add.s32 	%r111, %r1019, 16;
	setp.gt.s32 	%p321, %r111, %r1193;
	setp.eq.s32 	%p322, %r1231, 0;
	selp.b32 	%r1259, %r1235, 0, %p322;
	selp.b32 	%r1260, 0, %r1230, %p321;
	add.s32 	%r1641, %r1260, %r1231;
	selp.b32 	%r1261, 0, %r1259, %p321;
	add.s32 	%r1642, %r1236, %r1261;
	add.s32 	%r1643, %r2, %r107;
	add.s64 	%rd44, %rd3, 512;
$L__BB4_68:
	setp.ne.s64 	%p323, %rd486, 101;
	mov.b32 	%r1262, -1;
	vote.sync.all.pred 	%p324, %p323, %r1262;
	not.pred 	%p325, %p324;
	@%p325 bra 	$L__BB4_72;
	mul.wide.s32 	%rd402, %r1643, 16;
	add.s64 	%rd403, %rd44, %rd402;
	add.s64 	%rd46, %rd403, -512;
$L__BB4_70:
	// begin inline asm
	ld.relaxed.gpu.v2.u64 {%rd404, %rd486}, [%rd46];
	// end inline asm
	setp.eq.s64 	%p363, %rd486, 99;
	mov.b32 	%r1333, -1;
	vote.sync.any.pred 	%p364, %p363, %r1333;
	@%p364 bra 	$L__BB4_70;
	mov.b64 	{%r1336, %r1341}, %rd404;
	setp.eq.s64 	%p365, %rd486, 101;
	mov.b32 	%r1384, -1;
	vote.sync.ballot.b32 	%r1385, %p365, %r1384;
	and.b32  	%r1386, %r1385, %r1189;
	or.b32  	%r1387, %r1386, -2147483648;
	add.s32 	%r1388, %r1387, -1;
	not.b32 	%r1389, %r1387;
	and.b32  	%r1390, %r1389, %r1388;
	popc.b32 	%r1338, %r1390;
	mov.b32 	%r1342, 1;
	// begin inline asm
	shfl.sync.down.b32 %r1335, %r1336, %r1342, %r1338, %r1384;
	// end inline asm
	// begin inline asm
	shfl.sync.down.b32 %r1340, %r1341, %r1342, %r1338, %r1384;
	// end inline asm
	setp.lt.s32 	%p367, %r1019, %r1338;
	setp.eq.s32 	%p368, %r1336, 0;
	selp.b32 	%r1391, %r1335, 0, %p367;
	add.s32 	%r1346, %r1391, %r1336;
	selp.b32 	%r1392, %r1340, 0, %p368;
	selp.b32 	%r1393, %r1392, 0, %p367;
	add.s32 	%r1351, %r1393, %r1341;
	mov.b32 	%r1352, 2;
	// begin inline asm
	shfl.sync.down.b32 %r1345, %r1346, %r1352, %r1338, %r1384;
	// end inline asm
	// begin inline asm
	shfl.sync.down.b32 %r1350, %r1351, %r1352, %r1338, %r1384;
	// end inline asm
	add.s32 	%r1394, %r1019, 2;
	setp.gt.s32 	%p369, %r1394, %r1338;
	setp.eq.s32 	%p370, %r1346, 0;
	selp.b32 	%r1395, %r1350, 0, %p370;
	selp.b32 	%r1396, 0, %r1345, %p369;
	add.s32 	%r1356, %r1346, %r1396;
	selp.b32 	%r1397, 0, %r1395, %p369;
	add.s32 	%r1361, %r1397, %r1351;
	mov.b32 	%r1362, 4;
	// begin inline asm
	shfl.sync.down.b32 %r1355, %r1356, %r1362, %r1338, %r1384;
	// end inline asm
	// begin inline asm
	shfl.sync.down.b32 %r1360, %r1361, %r1362, %r1338, %r1384;
	// end inline asm
	setp.gt.s32 	%p371, %r109, %r1338;
	setp.eq.s32 	%p372, %r1356, 0;
	selp.b32 	%r1398, %r1360, 0, %p372;
	selp.b32 	%r1399, 0, %r1355, %p371;
	add.s32 	%r1366, %r1356, %r1399;
	selp.b32 	%r1400, 0, %r1398, %p371;
	add.s32 	%r1371, %r1361, %r1400;
	mov.b32 	%r1372, 8;
	// begin inline asm
	shfl.sync.down.b32 %r1365, %r1366, %r1372, %r1338, %r1384;
	// end inline asm
	// begin inline asm
	shfl.sync.down.b32 %r1370, %r1371, %r1372, %r1338, %r1384;
	// end inline asm
	setp.gt.s32 	%p373, %r110, %r1338;
	setp.eq.s32 	%p374, %r1366, 0;
	selp.b32 	%r1401, %r1370, 0, %p374;
	selp.b32 	%r1402, 0, %r1365, %p373;
	add.s32 	%r1376, %r1366, %r1402;
	selp.b32 	%r1403, 0, %r1401, %p373;
	add.s32 	%r1381, %r1371, %r1403;
	mov.b32 	%r1382, 16;
	// begin inline asm
	shfl.sync.down.b32 %r1375, %r1376, %r1382, %r1338, %r1384;
	// end inline asm
	// begin inline asm
	shfl.sync.down.b32 %r1380, %r1381, %r1382, %r1338, %r1384;
	// end inline asm
	setp.gt.s32 	%p375, %r111, %r1338;
	setp.eq.s32 	%p376, %r1376, 0;
	selp.b32 	%r1404, %r1380, 0, %p376;
	selp.b32 	%r1405, 0, %r1375, %p375;
	selp.b32 	%r1406, 0, %r1404, %p375;
	add.s32 	%r1407, %r1381, %r1406;
	add.s32 	%r1408, %r1405, %r1641;
	add.s32 	%r118, %r1408, %r1376;
	setp.eq.s32 	%p377, %r1641, 0;
	selp.b32 	%r1409, %r1407, 0, %p377;
	add.s32 	%r1642, %r1409, %r1642;
	add.s32 	%r1643, %r1643, -32;
	mov.u32 	%r1641, %r118;
	bra.uni 	$L__BB4_68;
$L__BB4_72:
	@%p307 bra 	$L__BB4_74;
	add.s32 	%r1264, %r1641, %r103;
	setp.eq.s32 	%p327, %r103, 0;
	selp.b32 	%r1265, %r1642, 0, %p327;
	add.s32 	%r1266, %r1265, %r104;
	mov.b64 	%rd351, {%r1264, %r1266};
	add.s64 	%rd350, %rd40, 512;
	mov.b64 	%rd352, 101;
	// begin inline asm
	st.relaxed.gpu.v2.u64 [%rd350], {%rd351, %rd352};
	// end inline asm
	st.shared.u32 	[_ZN6thrust24THRUST_300001_SM_1000_NS8cuda_cub4core6detail5shmemE+100], %r1641;
	st.shared.v2.u32 	[_ZN6thrust24THRUST_300001_SM_1000_NS8cuda_cub4core6detail5shmemE+104], {%r1642, %r1264};
	st.shared.u32 	[_ZN6thrust24THRUST_300001_SM_1000_NS8cuda_cub4core6detail5shmemE+112], %r1266;
$L__BB4_74:
	setp.ne.s32 	%p328, %r1019, 0;
	@%p328 bra 	$L__BB4_76;
	st.shared.v2.u32 	[_ZN6thrust24THRUST_300001_SM_1000_NS8cuda_cub4core6detail5shmemE+72], {%r1641, %r1642};
	mov.u32 	%r1644, %r1641;
	mov.u32 	%r1645, %r1642;
$L__BB4_76:
	setp.eq.s32 	%p329, %r1654, 0;
	bar.sync 	0;
	@%p329 bra 	$L__BB4_78;
	ld.shared.v2.u32 	{%r1267, %r1268}, [_ZN6thrust24THRUST_300001_SM_1000_NS8cuda_cub4core6detail5shmemE+72];
	add.s32 	%r123, %r1267, %r1644;
	setp.eq.s32 	%p330, %r1644, 0;
	selp.b32 	%r1269, %r1268, 0, %p330;
	add.s32 	%r1645, %r1269, %r1645;
	mov.u32 	%r1644, %r123;
$L__BB4_78:
	setp.ne.s64 	%p331, %rd33, %rd34;
	setp.ne.s64 	%p332, %rd32, %rd33;
	setp.ne.s64 	%p333, %rd31, %rd32;
	setp.ne.s64 	%p334, %rd30, %rd31;
	setp.ne.s64 	%p335, %rd29, %rd30;
	setp.ne.s64 	%p336, %rd28, %rd29;
	setp.ne.s64 	%p337, %rd27, %rd28;
	setp.ne.s64 	%p338, %rd485, %rd27;
	selp.u32 	%r1270, 1, 0, %p338;
	add.s32 	%r127, %r1644, %r1270;
	selp.b32 	%r1271, 0, %r1645, %p338;
	add.s32 	%r128, %r1271, %r80;
	add.s32 	%r129, %r90, %r1644;
	selp.b32 	%r1272, 0, %r128, %p337;
	add.s32 	%r130, %r81, %r1272;
	add.s32 	%r131, %r91, %r1644;
	selp.b32 	%r1273, 0, %r130, %p336;
	add.s32 	%r132, %r82, %r1273;
	add.s32 	%r133, %r92, %r1644;
	selp.b32 	%r1274, 0, %r132, %p335;
	add.s32 	%r134, %r83, %r1274;
	add.s32 	%r135, %r93, %r1644;
	selp.b32 	%r1275, 0, %r134, %p334;
	add.s32 	%r136, %r84, %r1275;
	add.s32 	%r137, %r94, %r1644;
	selp.b32 	%r1276, 0, %r136, %p333;
	add.s32 	%r138, %r85, %r1276;
	add.s32 	%r139, %r95, %r1644;
	selp.b32 	%r1277, 0, %r138, %p332;
	add.s32 	%r140, %r86, %r1277;
	add.s32 	%r141, %r96, %r1644;
	selp.b32 	%r1278, 0, %r140, %p331;
	add.s32 	%r142, %r87, %r1278;
	ld.shared.u32 	%r143, [_ZN6thrust24THRUST_300001_SM_1000_NS8cuda_cub4core6detail5shmemE+116];
	ld.shared.u32 	%r144, [_ZN6thrust24THRUST_300001_SM_1000_NS8cuda_cub4core6detail5shmemE+100];
	setp.lt.s32 	%p339, %r143, 257;
	@%p339 bra 	$L__BB4_104;
	setp.eq.s64 	%p349, %rd485, %rd27;
	bar.sync 	0;
	@%p349 bra 	$L__BB4_81;
	sub.s32 	%r1279, %r1644, %r144;
	shl.b32 	%r1280, %r1279, 4;
	mov.u32 	%r1281, _ZN6thrust24THRUST_300001_SM_1000_NS8cuda_cub4core6detail5shmemE;
	add.s32 	%r1282, %r1281, %r1280;
	st.shared.u64 	[%r1282], %rd485;
	st.shared.u32 	[%r1282+8], %r1645;
$L__BB4_81:
	setp.eq.s64 	%p350, %rd27, %rd28;
	@%p350 bra 	$L__BB4_83;
	sub.s32 	%r1283, %r127, %r144;
	shl.b32 	%r1284, %r1283, 4;
	mov.u32 	%r1285, _ZN6thrust24THRUST_300001_SM_1000_NS8cuda_cub4core6detail5shmemE;
	add.s32 	%r1286, %r1285, %r1284;
	st.shared.u64 	[%r1286], %rd27;
	st.shared.u32 	[%r1286+8], %r128;
$L__BB4_83:
	setp.eq.s64 	%p351, %rd28, %rd29;
	@%p351 bra 	$L__BB4_85;
	sub.s32 	%r1287, %r129, %r144;
	shl.b32 	%r1288, %r1287, 4;
	mov.u32 	%r1289, _ZN6thrust24THRUST_300001_SM_1000_NS8cuda_cub4core6detail5shmemE;
	add.s32 	%r1290, %r1289, %r1288;
	st.shared.u64 	[%r1290], %rd28;
	st.shared.u32 	[%r1290+8], %r130;
$L__BB4_85:
	setp.eq.s64 	%p352, %rd29, %rd30;
	@%p352 bra 	$L__BB4_87;
	sub.s32 	%r1291, %r131, %r144;
	shl.b32 	%r1292, %r1291, 4;
	mov.u32 	%r1293, _ZN6thrust24THRUST_300001_SM_1000_NS8cuda_cub4core6detail5shmemE;
	add.s32 	%r1294, %r1293, %r1292;
	st.shared.u64 	[%r1294], %rd29;
	st.shared.u32 	[%r1294+8], %r132;
$L__BB4_87:
	setp.eq.s64 	%p353, %rd30, %rd31;
	@%p353 bra 	$L__BB4_89;
	sub.s32 	%r1295, %r133, %r144;
	shl.b32 	%r1296, %r1295, 4;
	mov.u32 	%r1297, _ZN6thrust24THRUST_300001_SM_1000_NS8cuda_cub4core6detail5shmemE;
	add.s32 	%r1298, %r1297, %r1296;
	st.shared.u64 	[%r1298], %rd30;
	st.shared.u32 	[%r1298+8], %r134;
$L__BB4_89:
	setp.eq.s64 	%p354, %rd31, %rd32;
	@%p354 bra 	$L__BB4_91;
	sub.s32 	%r1299, %r135, %r144;
	shl.b32 	%r1300, %r1299, 4;
	mov.u32 	%r1301, _ZN6thrust24THRUST_300001_SM_1000_NS8cuda_cub4core6detail5shmemE;
	add.s32 	%r1302, %r1301, %r1300;
	st.shared.u64 	[%r1302], %rd31;
	st.shared.u32 	[%r1302+8], %r136;
$L__BB4_91:
	setp.eq.s64 	%p355, %rd32, %rd33;
	@%p355 bra 	$L__BB4_93;
	sub.s32 	%r1303, %r137, %r144;
	shl.b32 	%r1304, %r1303, 4;
	mov.u32 	%r1305, _ZN6thrust24THRUST_300001_SM_1000_NS8cuda_cub4core6detail5shmemE;
	add.s32 	%r1306, %r1305, %r1304;
	st.shared.u64 	[%r1306], %rd32;
	st.shared.u32 	[%r1306+8], %r138;
$L__BB4_93:
	setp.eq.s64 	%p356, %rd33, %rd34;
	@%p356 bra 	$L__BB4_95;
	sub.s32 	%r1307, %r139, %r144;
	shl.b32 	%r1308, %r1307, 4;
	mov.u32 	%r1309, _ZN6thrust24THRUST_300001_SM_1000_NS8cuda_cub4core6detail5shmemE;
	add.s32 	%r1310, %r1309, %r1308;
	st.shared.u64 	[%r1310], %rd33;
	st.shared.u32 	[%r1310+8], %r140;
$L__BB4_95:
	setp.eq.s64 	%p357, %rd34, %rd35;
	@%p357 bra 	$L__BB4_97;
	sub.s32 	%r1311, %r141, %r144;
	shl.b32 	%r1312, %r1311, 4;
	mov.u32 	%r1313, _ZN6thrust24THRUST_300001_SM_1000_NS8cuda_cub4core6detail5shmemE;
	add.s32 	%r1314, %r1313, %r1312;
	st.shared.u64 	[%r1314], %rd34;
	st.shared.u32 	[%r1314+8], %r142;
$L__BB4_97:
	bar.sync 	0;
	setp.ge.s32 	%p358, %r1654, %r143;
	@%p358 bra 	$L__BB4_286;
	not.b32 	%r1315, %r1654;
	add.s32 	%r145, %r143, %r1315;
	and.b32  	%r1316, %r145, 768;
	setp.eq.s32 	%p359, %r1316, 768;
	@%p359 bra 	$L__BB4_101;
	shr.u32 	%r1317, %r145, 8;
	add.s32 	%r1318, %r1317, 1;
	and.b32  	%r1319, %r1318, 3;
	shl.b32 	%r1320, %r1654, 4;
	mov.u32 	%r1321, _ZN6thrust24THRUST_300001_SM_1000_NS8cuda_cub4core6detail5shmemE;
	add.s32 	%r1322, %r1320, %r1321;
	add.s32 	%r1650, %r1322, 8;
	add.s32 	%r1649, %r1654, %r144;
	neg.s32 	%r1648, %r1319;
	shl.b32 	%r1323, %r1318, 8;
	and.b32  	%r1324, %r1323, 768;
	add.s32 	%r1654, %r1654, %r1324;
$L__BB4_100:
	.pragma "nounroll";
	mul.wide.s32 	%rd389, %r1649, 4;
	add.s64 	%rd390, %rd1, %rd389;
	mul.wide.s32 	%rd391, %r1649, 8;
	add.s64 	%rd392, %rd2, %rd391;
	ld.shared.u64 	%rd393, [%r1650+-8];
	ld.shared.u32 	%r1325, [%r1650];
	st.global.u64 	[%rd392], %rd393;
	st.global.u32 	[%rd390], %r1325;
	add.s32 	%r1650, %r1650, 4096;
	add.s32 	%r1649, %r1649, 256;
	add.s32 	%r1648, %r1648, 1;
	setp.ne.s32 	%p360, %r1648, 0;
	@%p360 bra 	$L__BB4_100;
$L__BB4_101:
	setp.lt.u32 	%p361, %r145, 768;
	@%p361 bra 	$L__BB4_286;
	shl.b32 	%r1326, %r1654, 4;
	mov.u32 	%r1327, _ZN6thrust24THRUST_300001_SM_1000_NS8cuda_cub4core6detail5shmemE;
	add.s32 	%r1328, %r1326, %r1327;
	add.s32 	%r1653, %r1328, 8192;
	add.s64 	%rd49, %rd2, 4096;
	add.s32 	%r1652, %r1654, %r144;
	add.s64 	%rd50, %rd1, 2048;
$L__BB4_103:
	mul.wide.s32 	%rd394, %r1652, 8;
	add.s64 	%rd395, %rd49, %rd394;
	mul.wide.s32 	%rd396, %r1652, 4;
	add.s64 	%rd397, %rd50, %rd396;
	ld.shared.u64 	%rd398, [%r1653+-8192];
	ld.shared.u32 	%r1329, [%r1653+-8184];
	st.global.u64 	[%rd395+-4096], %rd398;
	st.global.u32 	[%rd397+-2048], %r1329;
	ld.shared.u64 	%rd399, [%r1653+-4096];
	ld.shared.u32 	%r1330, [%r1653+-4088];
	st.global.u64 	[%rd395+-2048], %rd399;
	st.global.u32 	[%rd397+-1024], %r1330;
	ld.shared.u64 	%rd400, [%r1653];
	ld.shared.u32 	%r1331, [%r1653+8];
	st.global.u64 	[%rd395], %rd400;
	st.global.u32 	[%rd397], %r1331;
	ld.shared.u64 	%rd401, [%r1653+4096];
	ld.shared.u32 	%r1332, [%r1653+4104];
	st.global.u64 	[%rd395+2048], %rd401;
	st.global.u32 	[%rd397+1024], %r1332;
	add.s32 	%r1654, %r1654, 1024;
	add.s32 	%r1653, %r1653, 16384;
	add.s32 	%r1652, %r1652, 1024;
	setp.lt.s32 	%p362, %r1654, %r143;
	@%p362 bra 	$L__BB4_103;
	bra.uni 	$L__BB4_286;
$L__BB4_104:
	setp.eq.s64 	%p340, %rd485, %rd27;
	@%p340 bra 	$L__BB4_106;
	mul.wide.s32 	%rd353, %r1644, 8;
	add.s64 	%rd354, %rd2, %rd353;
	st.global.u64 	[%rd354], %rd485;
	mul.wide.s32 	%rd355, %r1644, 4;
	add.s64 	%rd356, %rd1, %rd355;
	st.global.u32 	[%rd356], %r1645;
$L__BB4_106:
	setp.eq.s64 	%p341, %rd27, %rd28;
	@%p341 bra 	$L__BB4_108;
	mul.wide.s32 	%rd357, %r127, 8;
	add.s64 	%rd358, %rd2, %rd357;
	st.global.u64 	[%rd358], %rd27;
	mul.wide.s32 	%rd359, %r127, 4;
	add.s64 	%rd360, %rd1, %rd359;
	st.global.u32 	[%rd360], %r128;
$L__BB4_108:
	setp.eq.s64 	%p342, %rd28, %rd29;
	@%p342 bra 	$L__BB4_110;
	mul.wide.s32 	%rd361, %r129, 8;
	add.s64 	%rd362, %rd2, %rd361;
	st.global.u64 	[%rd362], %rd28;
	mul.wide.s32 	%rd363, %r129, 4;
	add.s64 	%rd364, %rd1, %rd363;
	st.global.u32 	[%rd364], %r130;
$L__BB4_110:
	setp.eq.s64 	%p343, %rd29, %rd30;
	@%p343 bra 	$L__BB4_112;
	mul.wide.s32 	%rd365, %r131, 8;
	add.s64 	%rd366, %rd2, %rd365;
	st.global.u64 	[%rd366], %rd29;
	mul.wide.s32 	%rd367, %r131, 4;
	add.s64 	%rd368, %rd1, %rd367;
	st.global.u32 	[%rd368], %r132;
$L__BB4_112:
	setp.eq.s64 	%p344, %rd30, %rd31;
	@%p344 bra 	$L__BB4_114;
	mul.wide.s32 	%rd369, %r133, 8;
	add.s64 	%rd370, %rd2, %rd369;
	st.global.u64 	[%rd370], %rd30;
	mul.wide.s32 	%rd371, %r133, 4;
	add.s64 	%rd372, %rd1, %rd371;
	st.global.u32 	[%rd372], %r134;
$L__BB4_114:
	setp.eq.s64 	%p345, %rd31, %rd32;
	@%p345 bra 	$L__BB4_116;
	mul.wide.s32 	%rd373, %r135, 8;
	add.s64 	%rd374, %rd2, %rd373;
	st.global.u64 	[%rd374], %rd31;
	mul.wide.s32 	%rd375, %r135, 4;
	add.s64 	%rd376, %rd1, %rd375;
	st.global.u32 	[%rd376], %r136;
$L__BB4_116:
	setp.eq.s64 	%p346, %rd32, %rd33;
	@%p346 bra 	$L__BB4_118;
	mul.wide.s32 	%rd377, %r137, 8;
	add.s64 	%rd378, %rd2, %rd377;
	st.global.u64 	[%rd378], %rd32;
	mul.wide.s32 	%rd379, %r137, 4;
	add.s64 	%rd380, %rd1, %rd379;
	st.global.u32 	[%rd380], %r138;
$L__BB4_118:
	setp.eq.s64 	%p347, %rd33, %rd34;
	@%p347 bra 	$L__BB4_120;
	mul.wide.s32 	%rd381, %r139, 8;
	add.s64 	%rd382, %rd2, %rd381;
	st.global.u64 	[%rd382], %rd33;
	mul.wide.s32 	%rd383, %r139, 4;
	add.s64 	%rd384, %rd1, %rd383;
	st.global.u32 	[%rd384], %r140;
$L__BB4_120:
	setp.eq.s64 	%p348, %rd34, %rd35;
	@%p348 bra 	$L__BB4_286;
	mul.wide.s32 	%rd385, %r141, 8;
	add.s64 	%rd386, %rd2, %rd385;
	st.global.u64 	[%rd386], %rd34;
	mul.wide.s32 	%rd387, %r141, 4;
	add.s64 	%rd388, %rd1, %rd387;
	st.global.u32 	[%rd388], %r142;
	bra.uni 	$L__BB4_286;
$L__BB4_122:
	setp.lt.s32 	%p13, %r4, 1;
	@%p13 bra 	$L__BB4_286;
	setp.ne.s32 	%p14, %r2, 0;
	@%p14 bra 	$L__BB4_194;
	mul.wide.u32 	%rd243, %r3, 8;
	add.s64 	%rd242, %rd139, %rd243;
	// begin inline asm
	ld.global.nc.u64 %rd495, [%rd242];
	// end inline asm
	mov.u32 	%r165, %tid.x;
	and.b32  	%r764, %r165, 31;
	and.b32  	%r765, %r165, 992;
	mul.lo.s32 	%r766, %r765, 9;
	or.b32  	%r166, %r766, %r764;
	setp.ge.u32 	%p166, %r166, %r4;
	mov.u64 	%rd487, %rd495;
	@%p166 bra 	$L__BB4_126;
	mul.wide.u32 	%rd246, %r166, 8;
	add.s64 	%rd245, %rd242, %rd246;
	// begin inline asm
	ld.global.nc.u64 %rd487, [%rd245];
	// end inline asm
$L__BB4_126:
	add.s32 	%r767, %r166, 32;
	setp.ge.u32 	%p167, %r767, %r4;
	shl.b32 	%r768, %r166, 3;
	cvt.u64.u32 	%rd247, %r768;
	add.s64 	%rd55, %rd242, %rd247;
	mov.u64 	%rd488, %rd495;
	@%p167 bra 	$L__BB4_128;
	add.s64 	%rd249, %rd55, 256;
	// begin inline asm
	ld.global.nc.u64 %rd488, [%rd249];
	// end inline asm
$L__BB4_128:
	add.s32 	%r769, %r166, 64;
	setp.ge.u32 	%p168, %r769, %r4;
	mov.u64 	%rd489, %rd495;
	@%p168 bra 	$L__BB4_130;
	add.s64 	%rd251, %rd55, 512;
	// begin inline asm
	ld.global.nc.u64 %rd489, [%rd251];
	// end inline asm
$L__BB4_130:
	add.s32 	%r770, %r166, 96;
	setp.ge.u32 	%p169, %r770, %r4;
	mov.u64 	%rd490, %rd495;
	@%p169 bra 	$L__BB4_132;
	add.s64 	%rd253, %rd55, 768;
	// begin inline asm
	ld.global.nc.u64 %rd490, [%rd253];
	// end inline asm
$L__BB4_132:
	add.s32 	%r771, %r166, 128;
	setp.ge.u32 	%p170, %r771, %r4;
	mov.u64 	%rd491, %rd495;
	@%p170 bra 	$L__BB4_134;
	add.s64 	%rd255, %rd55, 1024;
	// begin inline asm
	ld.global.nc.u64 %rd491, [%rd255];
	// end inline asm
$L__BB4_134:
	add.s32 	%r772, %r166, 160;
	setp.ge.u32 	%p171, %r772, %r4;
	mov.u64 	%rd492, %rd495;
	@%p171 bra 	$L__BB4_136;
	add.s64 	%rd257, %rd55, 1280;
	// begin inline asm
	ld.global.nc.u64 %rd492, [%rd257];
	// end inline asm
$L__BB4_136:
	add.s32 	%r773, %r166, 192;
	setp.ge.u32 	%p172, %r773, %r4;
	mov.u64 	%rd493, %rd495;
	@%p172 bra 	$L__BB4_138;
	add.s64 	%rd259, %rd55, 1536;
	// begin inline asm
	ld.global.nc.u64 %rd493, [%rd259];
	// end inline asm
$L__BB4_138:
	add.s32 	%r774, %r166, 224;
	setp.ge.u32 	%p173, %r774, %r4;
	mov.u64 	%rd494, %rd495;
	@%p173 bra 	$L__BB4_140;
	add.s64 	%rd261, %rd55, 1792;
	// begin inline asm
	ld.global.nc.u64 %rd494, [%rd261];
	// end inline asm
$L__BB4_140:
	add.s32 	%r775, %r166, 256;
	setp.ge.u32 	%p174, %r775, %r4;
	@%p174 bra 	$L__BB4_142;
	add.s64 	%rd263, %rd55, 2048;
	// begin inline asm
	ld.global.nc.u64 %rd495, [%rd263];
	// end inline asm
$L__BB4_142:
	// begin inline asm
	mov.u32 %r776, %laneid;
	// end inline asm
	shr.u32 	%r168, %r165, 5;
	mad.lo.s32 	%r778, %r168, 288, %r776;
	shl.b32 	%r779, %r778, 3;
	mov.u32 	%r780, _ZN6thrust24THRUST_300001_SM_1000_NS8cuda_cub4core6detail5shmemE;
	add.s32 	%r781, %r780, %r779;
	st.shared.u64 	[%r781], %rd487;
	st.shared.u64 	[%r781+256], %rd488;
	st.shared.u64 	[%r781+512], %rd489;
	st.shared.u64 	[%r781+768], %rd490;
	st.shared.u64 	[%r781+1024], %rd491;
	st.shared.u64 	[%r781+1280], %rd492;
	st.shared.u64 	[%r781+1536], %rd493;
	st.shared.u64 	[%r781+1792], %rd494;
	st.shared.u64 	[%r781+2048], %rd495;
	bar.warp.sync 	-1;
	shl.b32 	%r782, %r776, 3;
	add.s32 	%r783, %r778, %r782;
	shl.b32 	%r784, %r776, 6;
	add.s32 	%r785, %r781, %r784;
	ld.shared.u64 	%rd72, [%r785];
	ld.shared.u64 	%rd73, [%r785+8];
	ld.shared.u64 	%rd74, [%r785+16];
	ld.shared.u64 	%rd75, [%r785+24];
	ld.shared.u64 	%rd76, [%r785+32];
	ld.shared.u64 	%rd77, [%r785+40];
	ld.shared.u64 	%rd78, [%r785+48];
	ld.shared.u64 	%rd79, [%r785+56];
	ld.shared.u64 	%rd80, [%r785+64];
	bar.sync 	0;
	shl.b32 	%r786, %r778, 2;
	sub.s32 	%r787, %r781, %r786;
	st.shared.u32 	[%r787], %r1;
	st.shared.u32 	[%r787+128], %r1;
	st.shared.u32 	[%r787+256], %r1;
	st.shared.u32 	[%r787+384], %r1;
	st.shared.u32 	[%r787+512], %r1;
	st.shared.u32 	[%r787+640], %r1;
	st.shared.u32 	[%r787+768], %r1;
	st.shared.u32 	[%r787+896], %r1;
	st.shared.u32 	[%r787+1024], %r1;
	bar.warp.sync 	-1;
	shl.b32 	%r788, %r783, 2;
	sub.s32 	%r789, %r785, %r788;
	ld.shared.u32 	%r169, [%r789];
	ld.shared.u32 	%r170, [%r789+4];
	ld.shared.u32 	%r171, [%r789+8];
	ld.shared.u32 	%r172, [%r789+12];
	ld.shared.u32 	%r173, [%r789+16];
	ld.shared.u32 	%r174, [%r789+20];
	ld.shared.u32 	%r175, [%r789+24];
	ld.shared.u32 	%r176, [%r789+28];
	ld.shared.u32 	%r177, [%r789+32];
	bar.sync 	0;
	shl.b32 	%r790, %r165, 3;
	add.s32 	%r791, %r780, %r790;
	add.s32 	%r178, %r791, 2176;
	st.shared.u64 	[%r791+2176], %rd80;
	bar.sync 	0;
	setp.eq.s32 	%p175, %r165, 0;
	mov.b32 	%r1655, 1;
	@%p175 bra 	$L__BB4_144;
	ld.shared.u64 	%rd496, [%r178+-8];
	setp.ne.s64 	%p176, %rd496, %rd72;
	selp.u32 	%r1655, 1, 0, %p176;
$L__BB4_144:
	setp.eq.s32 	%p177, %r165, 0;
	setp.ne.s64 	%p178, %rd72, %rd73;
	setp.ne.s64 	%p179, %rd73, %rd74;
	setp.ne.s64 	%p180, %rd74, %rd75;
	setp.ne.s64 	%p181, %rd75, %rd76;
	setp.ne.s64 	%p182, %rd76, %rd77;
	setp.ne.s64 	%p183, %rd77, %rd78;
	setp.ne.s64 	%p184, %rd78, %rd79;
	setp.ne.s64 	%p185, %rd79, %rd80;
	mul.lo.s32 	%r852, %r165, 9;
	setp.eq.s32 	%p186, %r852, %r4;
	selp.u32 	%r853, 1, 0, %p186;
	selp.b32 	%r854, %r853, %r1655, %p186;
	selp.b32 	%r181, %r853, %r854, %p177;
	add.s32 	%r855, %r852, 1;
	setp.eq.s32 	%p187, %r855, %r4;
	or.pred  	%p1, %p187, %p178;
	selp.u32 	%r856, 1, 0, %p1;
	add.s32 	%r857, %r852, 2;
	setp.eq.s32 	%p188, %r857, %r4;
	or.pred  	%p2, %p188, %p179;
	selp.u32 	%r858, 1, 0, %p2;
	add.s32 	%r859, %r852, 3;
	setp.eq.s32 	%p189, %r859, %r4;
	or.pred  	%p190, %p189, %p180;
	selp.u32 	%r860, 1, 0, %p190;
	add.s32 	%r861, %r852, 4;
	setp.eq.s32 	%p191, %r861, %r4;
	or.pred  	%p3, %p191, %p181;
	selp.u32 	%r862, 1, 0, %p3;
	add.s32 	%r863, %r852, 5;
	setp.eq.s32 	%p192, %r863, %r4;
	or.pred  	%p4, %p192, %p182;
	selp.u32 	%r864, 1, 0, %p4;
	add.s32 	%r865, %r852, 6;
	setp.eq.s32 	%p193, %r865, %r4;
	or.pred  	%p5, %p193, %p183;
	selp.u32 	%r866, 1, 0, %p5;
	add.s32 	%r867, %r852, 7;
	setp.eq.s32 	%p194, %r867, %r4;
	or.pred  	%p195, %p194, %p184;
	selp.u32 	%r868, 1, 0, %p195;
	add.s32 	%r869, %r852, 8;
	setp.eq.s32 	%p196, %r869, %r4;
	or.pred  	%p197, %p196, %p185;
	selp.u32 	%r870, 1, 0, %p197;
	add.s32 	%r182, %r181, %r856;
	selp.b32 	%r871, 0, %r169, %p1;
	add.s32 	%r872, %r170, %r871;
	add.s32 	%r183, %r182, %r858;
	selp.b32 	%r873, 0, %r872, %p2;
	add.s32 	%r874, %r171, %r873;
	add.s32 	%r184, %r183, %r860;
	selp.b32 	%r875, 0, %r874, %p190;
	add.s32 	%r876, %r172, %r875;
	add.s32 	%r185, %r184, %r862;
	selp.b32 	%r877, 0, %r876, %p3;
	add.s32 	%r878, %r173, %r877;
	add.s32 	%r186, %r185, %r864;
	selp.b32 	%r879, 0, %r878, %p4;
	add.s32 	%r880, %r174, %r879;
	add.s32 	%r187, %r186, %r866;
	selp.b32 	%r881, 0, %r880, %p5;
	add.s32 	%r882, %r175, %r881;
	add.s32 	%r188, %r187, %r868;
	selp.b32 	%r883, 0, %r882, %p195;
	add.s32 	%r884, %r176, %r883;
	add.s32 	%r793, %r188, %r870;
	selp.b32 	%r885, 0, %r884, %p197;
	add.s32 	%r798, %r177, %r885;
	mov.b32 	%r849, 1;
	mov.b32 	%r850, 0;
	mov.b32 	%r851, -1;
	// begin inline asm
	shfl.sync.up.b32 %r792, %r793, %r849, %r850, %r851;
	// end inline asm
	// begin inline asm
	shfl.sync.up.b32 %r797, %r798, %r849, %r850, %r851;
	// end inline asm
	setp.eq.s32 	%p198, %r793, 0;
	selp.b32 	%r886, %r797, 0, %p198;
	setp.lt.s32 	%p199, %r776, 1;
	selp.b32 	%r887, 0, %r792, %p199;
	add.s32 	%r803, %r887, %r793;
	selp.b32 	%r888, 0, %r886, %p199;
	add.s32 	%r808, %r888, %r798;
	mov.b32 	%r809, 2;
	// begin inline asm
	shfl.sync.up.b32 %r802, %r803, %r809, %r850, %r851;
	// end inline asm
	// begin inline asm
	shfl.sync.up.b32 %r807, %r808, %r809, %r850, %r851;
	// end inline asm
	setp.eq.s32 	%p200, %r803, 0;
	selp.b32 	%r889, %r807, 0, %p200;
	setp.lt.s32 	%p201, %r776, 2;
	selp.b32 	%r890, 0, %r802, %p201;
	add.s32 	%r813, %r890, %r803;
	selp.b32 	%r891, 0, %r889, %p201;
	add.s32 	%r818, %r891, %r808;
	mov.b32 	%r819, 4;
	// begin inline asm
	shfl.sync.up.b32 %r812, %r813, %r819, %r850, %r851;
	// end inline asm
	// begin inline asm
	shfl.sync.up.b32 %r817, %r818, %r819, %r850, %r851;
	// end inline asm
	setp.eq.s32 	%p202, %r813, 0;
	selp.b32 	%r892, %r817, 0, %p202;
	setp.lt.s32 	%p203, %r776, 4;
	selp.b32 	%r893, 0, %r812, %p203;
	add.s32 	%r823, %r893, %r813;
	selp.b32 	%r894, 0, %r892, %p203;
	add.s32 	%r828, %r894, %r818;
	mov.b32 	%r829, 8;
	// begin inline asm
	shfl.sync.up.b32 %r822, %r823, %r829, %r850, %r851;
	// end inline asm
	// begin inline asm
	shfl.sync.up.b32 %r827, %r828, %r829, %r850, %r851;
	// end inline asm
	setp.eq.s32 	%p204, %r823, 0;
	selp.b32 	%r895, %r827, 0, %p204;
	setp.lt.s32 	%p205, %r776, 8;
	selp.b32 	%r896, 0, %r822, %p205;
	add.s32 	%r833, %r896, %r823;
	selp.b32 	%r897, 0, %r895, %p205;
	add.s32 	%r838, %r897, %r828;
	mov.b32 	%r839, 16;
	// begin inline asm
	shfl.sync.up.b32 %r832, %r833, %r839, %r850, %r851;
	// end inline asm
	// begin inline asm
	shfl.sync.up.b32 %r837, %r838, %r839, %r850, %r851;
	// end inline asm
	setp.eq.s32 	%p206, %r833, 0;
	selp.b32 	%r898, %r837, 0, %p206;
	setp.lt.s32 	%p207, %r776, 16;
	selp.b32 	%r899, 0, %r832, %p207;
	add.s32 	%r843, %r899, %r833;
	selp.b32 	%r900, 0, %r898, %p207;
	add.s32 	%r848, %r900, %r838;
	// begin inline asm
	shfl.sync.up.b32 %r842, %r843, %r849, %r850, %r851;
	// end inline asm
	// begin inline asm
	shfl.sync.up.b32 %r847, %r848, %r849, %r850, %r851;
	// end inline asm
	setp.ne.s32 	%p208, %r776, 31;
	@%p208 bra 	$L__BB4_146;
	shl.b32 	%r901, %r168, 3;
	mov.u32 	%r902, _ZN6thrust24THRUST_300001_SM_1000_NS8cuda_cub4core6detail5shmemE;
	add.s32 	%r903, %r902, %r901;
	st.shared.v2.u32 	[%r903], {%r843, %r848};
$L__BB4_146:
	bar.sync 	0;
	ld.shared.v4.u32 	{%r193, %r904, %r194, %r905}, [_ZN6thrust24THRUST_300001_SM_1000_NS8cuda_cub4core6detail5shmemE];
	add.s32 	%r906, %r194, %r193;
	setp.eq.s32 	%p209, %r194, 0;
	selp.b32 	%r907, %r904, 0, %p209;
	add.s32 	%r908, %r907, %r905;
	setp.eq.s32 	%p210, %r168, 2;
	selp.b32 	%r909, %r906, %r193, %p210;
	selp.b32 	%r910, %r908, %r904, %p210;
	ld.shared.v4.u32 	{%r195, %r911, %r196, %r912}, [_ZN6thrust24THRUST_300001_SM_1000_NS8cuda_cub4core6detail5shmemE+16];
	add.s32 	%r913, %r195, %r906;
	setp.eq.s32 	%p211, %r195, 0;
	selp.b32 	%r914, %r908, 0, %p211;
	add.s32 	%r915, %r914, %r911;
	setp.eq.s32 	%p212, %r168, 3;
	selp.b32 	%r916, %r913, %r909, %p212;
	selp.b32 	%r917, %r915, %r910, %p212;
	add.s32 	%r918, %r196, %r913;
	setp.eq.s32 	%p213, %r196, 0;
	selp.b32 	%r919, %r915, 0, %p213;
	add.s32 	%r920, %r919, %r912;
	setp.eq.s32 	%p214, %r168, 4;
	selp.b32 	%r921, %r918, %r916, %p214;
	selp.b32 	%r922, %r920, %r917, %p214;
	ld.shared.v4.u32 	{%r197, %r923, %r198, %r924}, [_ZN6thrust24THRUST_300001_SM_1000_NS8cuda_cub4core6detail5shmemE+32];
	add.s32 	%r925, %r197, %r918;
	setp.eq.s32 	%p215, %r197, 0;
	selp.b32 	%r926, %r920, 0, %p215;
	add.s32 	%r927, %r926, %r923;
	setp.eq.s32 	%p216, %r168, 5;
	selp.b32 	%r928, %r925, %r921, %p216;
	selp.b32 	%r929, %r927, %r922, %p216;
	add.s32 	%r930, %r198, %r925;
	setp.eq.s32 	%p217, %r198, 0;
	selp.b32 	%r931, %r927, 0, %p217;
	add.s32 	%r932, %r931, %r924;
	setp.eq.s32 	%p218, %r168, 6;
	selp.b32 	%r933, %r930, %r928, %p218;
	selp.b32 	%r934, %r932, %r929, %p218;
	ld.shared.v4.u32 	{%r199, %r935, %r200, %r936}, [_ZN6thrust24THRUST_300001_SM_1000_NS8cuda_cub4core6detail5shmemE+48];
	add.s32 	%r937, %r199, %r930;
	setp.eq.s32 	%p219, %r199, 0;
	selp.b32 	%r938, %r932, 0, %p219;
	add.s32 	%r939, %r938, %r935;
	setp.eq.s32 	%p220, %r168, 7;
	selp.b32 	%r940, %r937, %r933, %p220;
	selp.b32 	%r941, %r939, %r934, %p220;
	add.s32 	%r1661, %r200, %r937;
	setp.eq.s32 	%p221, %r200, 0;
	selp.b32 	%r942, %r939, 0, %p221;
	add.s32 	%r202, %r942, %r936;
	setp.lt.u32 	%p222, %r165, 32;
	selp.b32 	%r943, 0, %r940, %p222;
	selp.b32 	%r944, 0, %r941, %p222;
	setp.eq.s32 	%p223, %r842, 0;
	selp.b32 	%r945, %r944, 0, %p223;
	add.s32 	%r946, %r945, %r847;
	setp.eq.s32 	%p224, %r776, 0;
	selp.b32 	%r947, 0, %r842, %p224;
	add.s32 	%r203, %r943, %r947;
	selp.b32 	%r204, %r944, %r946, %p224;
	add.s32 	%r205, %r203, %r181;
	setp.eq.s32 	%p225, %r181, 0;
	selp.b32 	%r948, %r204, 0, %p225;
	add.s32 	%r206, %r948, %r169;
	add.s32 	%r207, %r182, %r203;
	selp.b32 	%r949, 0, %r206, %p1;
	add.s32 	%r208, %r170, %r949;
	add.s32 	%r209, %r183, %r203;
	selp.b32 	%r950, 0, %r208, %p2;
	add.s32 	%r210, %r171, %r950;
	add.s32 	%r211, %r184, %r203;
	mul.lo.s32 	%r951, %r165, 9;
	add.s32 	%r952, %r951, 3;
	setp.eq.s32 	%p226, %r952, %r4;
	setp.ne.s64 	%p227, %rd74, %rd75;
	selp.b32 	%r953, 0, %r210, %p227;
	selp.b32 	%r954, 0, %r953, %p226;
	add.s32 	%r212, %r172, %r954;
	add.s32 	%r213, %r185, %r203;
	selp.b32 	%r955, 0, %r212, %p3;
	add.s32 	%r214, %r173, %r955;
	add.s32 	%r215, %r186, %r203;
	selp.b32 	%r956, 0, %r214, %p4;
	add.s32 	%r216, %r174, %r956;
	add.s32 	%r217, %r187, %r203;
	selp.b32 	%r957, 0, %r216, %p5;
	add.s32 	%r218, %r175, %r957;
	add.s32 	%r219, %r188, %r203;
	add.s32 	%r958, %r951, 7;
	setp.eq.s32 	%p228, %r958, %r4;
	setp.ne.s64 	%p229, %rd78, %rd79;
	selp.b32 	%r959, 0, %r218, %p229;
	selp.b32 	%r960, 0, %r959, %p228;
	add.s32 	%r220, %r176, %r960;
	setp.lt.s32 	%p230, %r1661, 257;
	@%p230 bra 	$L__BB4_172;
	bar.sync 	0;
	@%p225 bra 	$L__BB4_149;
	shl.b32 	%r964, %r203, 4;
	mov.u32 	%r965, _ZN6thrust24THRUST_300001_SM_1000_NS8cuda_cub4core6detail5shmemE;
	add.s32 	%r966, %r965, %r964;
	st.shared.u64 	[%r966], %rd496;
	st.shared.u32 	[%r966+8], %r204;
$L__BB4_149:
	not.pred 	%p247, %p1;
	@%p247 bra 	$L__BB4_151;
	shl.b32 	%r967, %r205, 4;
	mov.u32 	%r968, _ZN6thrust24THRUST_300001_SM_1000_NS8cuda_cub4core6detail5shmemE;
	add.s32 	%r969, %r968, %r967;
	st.shared.u64 	[%r969], %rd72;
	st.shared.u32 	[%r969+8], %r206;
$L__BB4_151:
	not.pred 	%p248, %p2;
	@%p248 bra 	$L__BB4_153;
	shl.b32 	%r970, %r207, 4;
	mov.u32 	%r971, _ZN6thrust24THRUST_300001_SM_1000_NS8cuda_cub4core6detail5shmemE;
	add.s32 	%r972, %r971, %r970;
	st.shared.u64 	[%r972], %rd73;
	st.shared.u32 	[%r972+8], %r208;
$L__BB4_153:
	mad.lo.s32 	%r973, %r165, 9, 3;
	setp.ne.s32 	%p249, %r973, %r4;
	setp.eq.s64 	%p250, %rd74, %rd75;
	and.pred  	%p251, %p249, %p250;
	@%p251 bra 	$L__BB4_155;
	shl.b32 	%r974, %r209, 4;
	mov.u32 	%r975, _ZN6thrust24THRUST_300001_SM_1000_NS8cuda_cub4core6detail5shmemE;
	add.s32 	%r976, %r975, %r974;
	st.shared.u64 	[%r976], %rd74;
	st.shared.u32 	[%r976+8], %r210;
$L__BB4_155:
	not.pred 	%p252, %p3;
	@%p252 bra 	$L__BB4_157;
	shl.b32 	%r977, %r211, 4;
	mov.u32 	%r978, _ZN6thrust24THRUST_300001_SM_1000_NS8cuda_cub4core6detail5shmemE;
	add.s32 	%r979, %r978, %r977;
	st.shared.u64 	[%r979], %rd75;
	st.shared.u32 	[%r979+8], %r212;
$L__BB4_157:
	not.pred 	%p253, %p4;
	@%p253 bra 	$L__BB4_159;
	shl.b32 	%r980, %r213, 4;
	mov.u32 	%r981, _ZN6thrust24THRUST_300001_SM_1000_NS8cuda_cub4core6detail5shmemE;
	add.s32 	%r982, %r981, %r980;
	st.shared.u64 	[%r982], %rd76;
	st.shared.u32 	[%r982+8], %r214;
$L__BB4_159:
	not.pred 	%p254, %p5;
	@%p254 bra 	$L__BB4_161;
	shl.b32 	%r983, %r215, 4;
	mov.u32 	%r984, _ZN6thrust24THRUST_300001_SM_1000_NS8cuda_cub4core6detail5shmemE;
	add.s32 	%r985, %r984, %r983;
	st.shared.u64 	[%r985], %rd77;
	st.shared.u32 	[%r985+8], %r216;
$L__BB4_161:
	mad.lo.s32 	%r986, %r165, 9, 7;
	setp.ne.s32 	%p255, %r986, %r4;
	setp.eq.s64 	%p256, %rd78, %rd79;
	and.pred  	%p257, %p255, %p256;
	@%p257 bra 	$L__BB4_163;
	shl.b32 	%r987, %r217, 4;
	mov.u32 	%r988, _ZN6thrust24THRUST_300001_SM_1000_NS8cuda_cub4core6detail5shmemE;
	add.s32 	%r989, %r988, %r987;
	st.shared.u64 	[%r989], %rd78;
	st.shared.u32 	[%r989+8], %r218;
$L__BB4_163:
	mad.lo.s32 	%r990, %r165, 9, 8;
	setp.ne.s32 	%p258, %r990, %r4;
	setp.eq.s64 	%p259, %rd79, %rd80;
	and.pred  	%p260, %p258, %p259;
	@%p260 bra 	$L__BB4_165;
	shl.b32 	%r991, %r219, 4;
	mov.u32 	%r992, _ZN6thrust24THRUST_300001_SM_1000_NS8cuda_cub4core6detail5shmemE;
	add.s32 	%r993, %r992, %r991;
	st.shared.u64 	[%r993], %rd79;
	st.shared.u32 	[%r993+8], %r220;
$L__BB4_165:
	bar.sync 	0;
	setp.ge.u32 	%p261, %r165, %r1661;
	@%p261 bra 	$L__BB4_190;
	add.s32 	%r994, %r194, %r195;
	add.s32 	%r995, %r994, %r196;
	add.s32 	%r996, %r995, %r197;
	add.s32 	%r997, %r996, %r198;
	add.s32 	%r998, %r997, %r199;
	add.s32 	%r999, %r998, %r200;
	add.s32 	%r1000, %r999, %r193;
	not.b32 	%r1001, %r165;
	add.s32 	%r221, %r1000, %r1001;
	and.b32  	%r1002, %r221, 768;
	setp.eq.s32 	%p262, %r1002, 768;
	mov.u32 	%r1660, %r165;
	@%p262 bra 	$L__BB4_169;
	shr.u32 	%r1003, %r221, 8;
	add.s32 	%r1004, %r1003, 1;
	and.b32  	%r1005, %r1004, 3;
	mul.wide.u32 	%rd301, %r165, 4;
	add.s64 	%rd498, %rd1, %rd301;
	mul.wide.u32 	%rd302, %r165, 8;
	add.s64 	%rd497, %rd2, %rd302;
	shl.b32 	%r1006, %r165, 4;
	mov.u32 	%r1007, _ZN6thrust24THRUST_300001_SM_1000_NS8cuda_cub4core6detail5shmemE;
	add.s32 	%r1008, %r1006, %r1007;
	add.s32 	%r1657, %r1008, 8;
	neg.s32 	%r1656, %r1005;
	shl.b32 	%r1009, %r1004, 8;
	and.b32  	%r1010, %r1009, 768;
	add.s32 	%r1660, %r165, %r1010;
$L__BB4_168:
	.pragma "nounroll";
	ld.shared.u64 	%rd303, [%r1657+-8];
	ld.shared.u32 	%r1011, [%r1657];
	st.global.u64 	[%rd497], %rd303;
	st.global.u32 	[%rd498], %r1011;
	add.s64 	%rd498, %rd498, 1024;
	add.s64 	%rd497, %rd497, 2048;
	add.s32 	%r1657, %r1657, 4096;
	add.s32 	%r1656, %r1656, 1;
	setp.ne.s32 	%p263, %r1656, 0;
	@%p263 bra 	$L__BB4_168;
$L__BB4_169:
	setp.lt.u32 	%p264, %r221, 768;
	@%p264 bra 	$L__BB4_190;
	shl.b32 	%r1012, %r1660, 4;
	mov.u32 	%r1013, _ZN6thrust24THRUST_300001_SM_1000_NS8cuda_cub4core6detail5shmemE;
	add.s32 	%r1014, %r1012, %r1013;
	add.s32 	%r1659, %r1014, 8192;
	mul.wide.u32 	%rd304, %r1660, 8;
	add.s64 	%rd305, %rd304, %rd2;
	add.s64 	%rd500, %rd305, 4096;
	mul.wide.u32 	%rd306, %r1660, 4;
	add.s64 	%rd307, %rd306, %rd1;
	add.s64 	%rd499, %rd307, 2048;
$L__BB4_171:
	ld.shared.u64 	%rd308, [%r1659+-8192];
	ld.shared.u32 	%r1015, [%r1659+-8184];
	st.global.u64 	[%rd500+-4096], %rd308;
	st.global.u32 	[%rd499+-2048], %r1015;
	ld.shared.u64 	%rd309, [%r1659+-4096];
	ld.shared.u32 	%r1016, [%r1659+-4088];
	st.global.u64 	[%rd500+-2048], %rd309;
	st.global.u32 	[%rd499+-1024], %r1016;
	ld.shared.u64 	%rd310, [%r1659];
	ld.shared.u32 	%r1017, [%r1659+8];
	st.global.u64 	[%rd500], %rd310;
	st.global.u32 	[%rd499], %r1017;
	ld.shared.u64 	%rd311, [%r1659+4096];
	ld.shared.u32 	%r1018, [%r1659+4104];
	st.global.u64 	[%rd500+2048], %rd311;
	st.global.u32 	[%rd499+1024], %r1018;
	add.s32 	%r1660, %r1660, 1024;
	add.s32 	%r1659, %r1659, 16384;
	add.s64 	%rd500, %rd500, 8192;
	add.s64 	%rd499, %rd499, 4096;
	setp.lt.s32 	%p265, %r1660, %r1661;
	@%p265 bra 	$L__BB4_171;
	bra.uni 	$L__BB4_190;
$L__BB4_172:
	@%p225 bra 	$L__BB4_174;
	mul.wide.s32 	%rd265, %r203, 8;
	add.s64 	%rd266, %rd2, %rd265;
	st.global.u64 	[%rd266], %rd496;
	mul.wide.s32 	%rd267, %r203, 4;
	add.s64 	%rd268, %rd1, %rd267;
	st.global.u32 	[%rd268], %r204;
$L__BB4_174:
	not.pred 	%p232, %p1;
	@%p232 bra 	$L__BB4_176;
	mul.wide.s32 	%rd269, %r205, 8;
	add.s64 	%rd270, %rd2, %rd269;
	st.global.u64 	[%rd270], %rd72;
	mul.wide.s32 	%rd271, %r205, 4;
	add.s64 	%rd272, %rd1, %rd271;
	st.global.u32 	[%rd272], %r206;
$L__BB4_176:
	not.pred 	%p233, %p2;
	@%p233 bra 	$L__BB4_178;
	mul.wide.s32 	%rd273, %r207, 8;
	add.s64 	%rd274, %rd2, %rd273;
	st.global.u64 	[%rd274], %rd73;
	mul.wide.s32 	%rd275, %r207, 4;
	add.s64 	%rd276, %rd1, %rd275;
	st.global.u32 	[%rd276], %r208;
$L__BB4_178:
	mad.lo.s32 	%r961, %r165, 9, 3;
	setp.ne.s32 	%p234, %r961, %r4;
	setp.eq.s64 	%p235, %rd74, %rd75;
	and.pred  	%p236, %p234, %p235;
	@%p236 bra 	$L__BB4_180;
	mul.wide.s32 	%rd277, %r209, 8;
	add.s64 	%rd278, %rd2, %rd277;
	st.global.u64 	[%rd278], %rd74;
	mul.wide.s32 	%rd279, %r209, 4;
	add.s64 	%rd280, %rd1, %rd279;
	st.global.u32 	[%rd280], %r210;
$L__BB4_180:
	not.pred 	%p237, %p3;
	@%p237 bra 	$L__BB4_182;
	mul.wide.s32 	%rd281, %r211, 8;
	add.s64 	%rd282, %rd2, %rd281;
	st.global.u64 	[%rd282], %rd75;
	mul.wide.s32 	%rd283, %r211, 4;
	add.s64 	%rd284, %rd1, %rd283;
	st.global.u32 	[%rd284], %r212;
$L__BB4_182:
	not.pred 	%p238, %p4;
	@%p238 bra 	$L__BB4_184;
	mul.wide.s32 	%rd285, %r213, 8;
	add.s64 	%rd286, %rd2, %rd285;
	st.global.u64 	[%rd286], %rd76;
	mul.wide.s32 	%rd287, %r213, 4;
	add.s64 	%rd288, %rd1, %rd287;
	st.global.u32 	[%rd288], %r214;
$L__BB4_184:
	not.pred 	%p239, %p5;
	@%p239 bra 	$L__BB4_186;
	mul.wide.s32 	%rd289, %r215, 8;
	add.s64 	%rd290, %rd2, %rd289;
	st.global.u64 	[%rd290], %rd77;
	mul.wide.s32 	%rd291, %r215, 4;
	add.s64 	%rd292, %rd1, %rd291;
	st.global.u32 	[%rd292], %r216;
$L__BB4_186:
	mad.lo.s32 	%r962, %r165, 9, 7;
	setp.ne.s32 	%p240, %r962, %r4;
	setp.eq.s64 	%p241, %rd78, %rd79;
	and.pred  	%p242, %p240, %p241;
	@%p242 bra 	$L__BB4_188;
	mul.wide.s32 	%rd293, %r217, 8;
	add.s64 	%rd294, %rd2, %rd293;
	st.global.u64 	[%rd294], %rd78;
	mul.wide.s32 	%rd295, %r217, 4;
	add.s64 	%rd296, %rd1, %rd295;
	st.global.u32 	[%rd296], %r218;
$L__BB4_188:
	mad.lo.s32 	%r963, %r165, 9, 8;
	setp.ne.s32 	%p243, %r963, %r4;
	setp.eq.s64 	%p244, %rd79, %rd80;
	and.pred  	%p245, %p243, %p244;
	@%p245 bra 	$L__BB4_190;
	mul.wide.s32 	%rd297, %r219, 8;
	add.s64 	%rd298, %rd2, %rd297;
	st.global.u64 	[%rd298], %rd79;
	mul.wide.s32 	%rd299, %r219, 4;
	add.s64 	%rd300, %rd1, %rd299;
	st.global.u32 	[%rd300], %r220;
$L__BB4_190:
	setp.ne.s32 	%p266, %r165, 255;
	@%p266 bra 	$L__BB4_286;
	setp.ne.s32 	%p267, %r4, 2304;
	@%p267 bra 	$L__BB4_193;
	mul.wide.s32 	%rd312, %r1661, 8;
	add.s64 	%rd313, %rd2, %rd312;
	st.global.u64 	[%rd313], %rd80;
	mul.wide.s32 	%rd314, %r1661, 4;
	add.s64 	%rd315, %rd1, %rd314;
	st.global.u32 	[%rd315], %r202;
	add.s32 	%r1661, %r1661, 1;
$L__BB4_193:
	ld.param.u64 	%rd478, [_ZN6thrust24THRUST_300001_SM_1000_NS8cuda_cub4core6detail13_kernel_agentINS1_15__reduce_by_key16ReduceByKeyAgentIPxNS0_17constant_iteratorIiNS0_11use_defaultES9_EES7_PiN4cuda3std3__48equal_toIxEENSE_4plusIiEESB_iEEJS7_SA_S7_SB_SB_N3cub18CUB_300001_SM_100024ReduceByKeyScanTileStateIiiLb1EEESG_SI_iiEEEvDpT0__param_4];
	cvta.to.global.u64 	%rd316, %rd478;
	st.global.u32 	[%rd316], %r1661;
	bra.uni 	$L__BB4_286;
$L__BB4_194:
	mul.wide.u32 	%rd145, %r3, 8;
	add.s64 	%rd144, %rd139, %rd145;
	// begin inline asm
	ld.global.nc.u64 %rd509, [%rd144];
	// end inline asm
	mov.u32 	%r237, %tid.x;
	and.b32  	%r326, %r237, 31;
	and.b32  	%r327, %r237, 992;
	mul.lo.s32 	%r328, %r327, 9;
	or.b32  	%r238, %r328, %r326;
	setp.ge.u32 	%p15, %r238, %r4;
	mov.u64 	%rd501, %rd509;
	@%p15 bra 	$L__BB4_196;
	add.s32 	%r329, %r238, %r3;
	mul.wide.u32 	%rd148, %r329, 8;
	add.s64 	%rd147, %rd139, %rd148;
	// begin inline asm
	ld.global.nc.u64 %rd501, [%rd147];
	// end inline asm
$L__BB4_196:
	add.s32 	%r330, %r238, 32;
	setp.ge.u32 	%p16, %r330, %r4;
	shl.b32 	%r331, %r238, 3;
	cvt.u64.u32 	%rd149, %r331;
	add.s64 	%rd99, %rd144, %rd149;
	mov.u64 	%rd502, %rd509;
	@%p16 bra 	$L__BB4_198;
	add.s64 	%rd151, %rd99, 256;
	// begin inline asm
	ld.global.nc.u64 %rd502, [%rd151];
	// end inline asm
$L__BB4_198:
	add.s32 	%r332, %r238, 64;
	setp.ge.u32 	%p17, %r332, %r4;
	mov.u64 	%rd503, %rd509;
	@%p17 bra 	$L__BB4_200;
	add.s64 	%rd153, %rd99, 512;
	// begin inline asm
	ld.global.nc.u64 %rd503, [%rd153];
	// end inline asm
$L__BB4_200:
	add.s32 	%r333, %r238, 96;
	setp.ge.u32 	%p18, %r333, %r4;
	mov.u64 	%rd504, %rd509;
	@%p18 bra 	$L__BB4_202;
	add.s64 	%rd155, %rd99, 768;
	// begin inline asm
	ld.global.nc.u64 %rd504, [%rd155];
	// end inline asm
$L__BB4_202:
	add.s32 	%r334, %r238, 128;
	setp.ge.u32 	%p19, %r334, %r4;
	mov.u64 	%rd505, %rd509;
	@%p19 bra 	$L__BB4_204;
	add.s64 	%rd157, %rd99, 1024;
	// begin inline asm
	ld.global.nc.u64 %rd505, [%rd157];
	// end inline asm
$L__BB4_204:
	add.s32 	%r335, %r238, 160;
	setp.ge.u32 	%p20, %r335, %r4;
	mov.u64 	%rd506, %rd509;
	@%p20 bra 	$L__BB4_206;
	add.s64 	%rd159, %rd99, 1280;
	// begin inline asm
	ld.global.nc.u64 %rd506, [%rd159];
	// end inline asm
$L__BB4_206:
	add.s32 	%r336, %r238, 192;
	setp.ge.u32 	%p21, %r336, %r4;
	mov.u64 	%rd507, %rd509;
	@%p21 bra 	$L__BB4_208;
	add.s64 	%rd161, %rd99, 1536;
	// begin inline asm
	ld.global.nc.u64 %rd507, [%rd161];
	// end inline asm
$L__BB4_208:
	add.s32 	%r337, %r238, 224;
	setp.ge.u32 	%p22, %r337, %r4;
	mov.u64 	%rd508, %rd509;
	@%p22 bra 	$L__BB4_210;
	add.s64 	%rd163, %rd99, 1792;
	// begin inline asm
	ld.global.nc.u64 %rd508, [%rd163];
	// end inline asm
$L__BB4_210:
	add.s32 	%r338, %r238, 256;
	setp.ge.u32 	%p23, %r338, %r4;
	@%p23 bra 	$L__BB4_212;
	add.s64 	%rd165, %rd99, 2048;
	// begin inline asm
	ld.global.nc.u64 %rd509, [%rd165];
	// end inline asm
$L__BB4_212:
	// begin inline asm
	mov.u32 %r339, %laneid;
	// end inline asm
	shr.u32 	%r240, %r237, 5;
	mad.lo.s32 	%r241, %r240, 288, %r339;
	shl.b32 	%r340, %r241, 3;
	mov.u32 	%r341, _ZN6thrust24THRUST_300001_SM_1000_NS8cuda_cub4core6detail5shmemE;
	add.s32 	%r242, %r341, %r340;
	st.shared.u64 	[%r242], %rd501;
	st.shared.u64 	[%r242+256], %rd502;
	st.shared.u64 	[%r242+512], %rd503;
	st.shared.u64 	[%r242+768], %rd504;
	st.shared.u64 	[%r242+1024], %rd505;
	st.shared.u64 	[%r242+1280], %rd506;
	st.shared.u64 	[%r242+1536], %rd507;
	st.shared.u64 	[%r242+1792], %rd508;
	st.shared.u64 	[%r242+2048], %rd509;
	bar.warp.sync 	-1;
	shl.b32 	%r243, %r339, 3;
	shl.b32 	%r342, %r339, 6;
	add.s32 	%r244, %r242, %r342;
	ld.shared.u64 	%rd116, [%r244];
	ld.shared.u64 	%rd117, [%r244+8];
	ld.shared.u64 	%rd118, [%r244+16];
	ld.shared.u64 	%rd119, [%r244+24];
	ld.shared.u64 	%rd120, [%r244+32];
	ld.shared.u64 	%rd121, [%r244+40];
	ld.shared.u64 	%rd122, [%r244+48];
	ld.shared.u64 	%rd123, [%r244+56];
	ld.shared.u64 	%rd124, [%r244+64];
	setp.ne.s32 	%p24, %r237, 0;
	mov.b64 	%rd511, 0;
	@%p24 bra 	$L__BB4_214;
	add.s64 	%rd168, %rd144, -8;
	// begin inline asm
	ld.global.nc.u64 %rd511, [%rd168];
	// end inline asm
$L__BB4_214:
	setp.eq.s32 	%p25, %r237, 0;
	bar.sync 	0;
	shl.b32 	%r343, %r241, 2;
	sub.s32 	%r344, %r242, %r343;
	st.shared.u32 	[%r344], %r1;
	st.shared.u32 	[%r344+128], %r1;
	st.shared.u32 	[%r344+256], %r1;
	st.shared.u32 	[%r344+384], %r1;
	st.shared.u32 	[%r344+512], %r1;
	st.shared.u32 	[%r344+640], %r1;
	st.shared.u32 	[%r344+768], %r1;
	st.shared.u32 	[%r344+896], %r1;
	st.shared.u32 	[%r344+1024], %r1;
	bar.warp.sync 	-1;
	add.s32 	%r345, %r241, %r243;
	shl.b32 	%r346, %r345, 2;
	sub.s32 	%r347, %r244, %r346;
	ld.shared.u32 	%r245, [%r347];
	ld.shared.u32 	%r246, [%r347+4];
	ld.shared.u32 	%r247, [%r347+8];
	ld.shared.u32 	%r248, [%r347+12];
	ld.shared.u32 	%r249, [%r347+16];
	ld.shared.u32 	%r250, [%r347+20];
	ld.shared.u32 	%r251, [%r347+24];
	ld.shared.u32 	%r252, [%r347+28];
	ld.shared.u32 	%r253, [%r347+32];
	bar.sync 	0;
	shl.b32 	%r348, %r237, 3;
	add.s32 	%r350, %r341, %r348;
	add.s32 	%r254, %r350, 2176;
	st.shared.u64 	[%r350+2176], %rd124;
	bar.sync 	0;
	@%p25 bra 	$L__BB4_216;
	ld.shared.u64 	%rd511, [%r254+-8];
$L__BB4_216:
	setp.ne.s64 	%p26, %rd511, %rd116;
	setp.ne.s64 	%p27, %rd116, %rd117;
	setp.ne.s64 	%p28, %rd117, %rd118;
	setp.ne.s64 	%p29, %rd118, %rd119;
	setp.ne.s64 	%p30, %rd119, %rd120;
	setp.ne.s64 	%p31, %rd120, %rd121;
	setp.ne.s64 	%p32, %rd121, %rd122;
	setp.ne.s64 	%p33, %rd122, %rd123;
	setp.ne.s64 	%p34, %rd123, %rd124;
	mul.lo.s32 	%r411, %r237, 9;
	setp.eq.s32 	%p35, %r411, %r4;
	or.pred  	%p36, %p35, %p26;
	selp.u32 	%r412, 1, 0, %p36;
	add.s32 	%r413, %r411, 1;
	setp.eq.s32 	%p37, %r413, %r4;
	or.pred  	%p38, %p37, %p27;
	selp.u32 	%r414, 1, 0, %p38;
	add.s32 	%r415, %r411, 2;
	setp.eq.s32 	%p39, %r415, %r4;
	or.pred  	%p40, %p39, %p28;
	selp.u32 	%r416, 1, 0, %p40;
	add.s32 	%r417, %r411, 3;
	setp.eq.s32 	%p41, %r417, %r4;
	or.pred  	%p6, %p41, %p29;
	selp.u32 	%r418, 1, 0, %p6;
	add.s32 	%r419, %r411, 4;
	setp.eq.s32 	%p42, %r419, %r4;
	or.pred  	%p7, %p42, %p30;
	selp.u32 	%r420, 1, 0, %p7;
	add.s32 	%r421, %r411, 5;
	setp.eq.s32 	%p43, %r421, %r4;
	or.pred  	%p8, %p43, %p31;
	selp.u32 	%r422, 1, 0, %p8;
	add.s32 	%r423, %r411, 6;
	setp.eq.s32 	%p44, %r423, %r4;
	or.pred  	%p45, %p44, %p32;
	selp.u32 	%r424, 1, 0, %p45;
	add.s32 	%r425, %r411, 7;
	setp.eq.s32 	%p46, %r425, %r4;
	or.pred  	%p47, %p46, %p33;
	selp.u32 	%r426, 1, 0, %p47;
	add.s32 	%r427, %r411, 8;
	setp.eq.s32 	%p48, %r427, %r4;
	or.pred  	%p49, %p48, %p34;
	selp.u32 	%r428, 1, 0, %p49;
	add.s32 	%r429, %r414, %r412;
	selp.b32 	%r430, 0, %r245, %p38;
	add.s32 	%r431, %r246, %r430;
	add.s32 	%r432, %r429, %r416;
	selp.b32 	%r433, 0, %r431, %p40;
	add.s32 	%r434, %r247, %r433;
	add.s32 	%r435, %r432, %r418;
	selp.b32 	%r436, 0, %r434, %p6;
	add.s32 	%r437, %r248, %r436;
	add.s32 	%r438, %r435, %r420;
	selp.b32 	%r439, 0, %r437, %p7;
	add.s32 	%r440, %r249, %r439;
	add.s32 	%r441, %r438, %r422;
	selp.b32 	%r442, 0, %r440, %p8;
	add.s32 	%r443, %r250, %r442;
	add.s32 	%r444, %r441, %r424;
	selp.b32 	%r445, 0, %r443, %p45;
	add.s32 	%r446, %r251, %r445;
	add.s32 	%r447, %r444, %r426;
	selp.b32 	%r448, 0, %r446, %p47;
	add.s32 	%r449, %r252, %r448;
	add.s32 	%r352, %r447, %r428;
	selp.b32 	%r450, 0, %r449, %p49;
	add.s32 	%r357, %r253, %r450;
	mov.b32 	%r408, 1;
	mov.b32 	%r409, 0;
	mov.b32 	%r410, -1;
	// begin inline asm
	shfl.sync.up.b32 %r351, %r352, %r408, %r409, %r410;
	// end inline asm
	// begin inline asm
	shfl.sync.up.b32 %r356, %r357, %r408, %r409, %r410;
	// end inline asm
	setp.eq.s32 	%p50, %r352, 0;
	selp.b32 	%r451, %r356, 0, %p50;
	setp.lt.s32 	%p51, %r339, 1;
	selp.b32 	%r452, 0, %r351, %p51;
	add.s32 	%r362, %r452, %r352;
	selp.b32 	%r453, 0, %r451, %p51;
	add.s32 	%r367, %r453, %r357;
	mov.b32 	%r368, 2;
	// begin inline asm
	shfl.sync.up.b32 %r361, %r362, %r368, %r409, %r410;
	// end inline asm
	// begin inline asm
	shfl.sync.up.b32 %r366, %r367, %r368, %r409, %r410;
	// end inline asm
	setp.eq.s32 	%p52, %r362, 0;
	selp.b32 	%r454, %r366, 0, %p52;
	setp.lt.s32 	%p53, %r339, 2;
	selp.b32 	%r455, 0, %r361, %p53;
	add.s32 	%r372, %r455, %r362;
	selp.b32 	%r456, 0, %r454, %p53;
	add.s32 	%r377, %r456, %r367;
	mov.b32 	%r378, 4;
	// begin inline asm
	shfl.sync.up.b32 %r371, %r372, %r378, %r409, %r410;
	// end inline asm
	// begin inline asm
	shfl.sync.up.b32 %r376, %r377, %r378, %r409, %r410;
	// end inline asm
	setp.eq.s32 	%p54, %r372, 0;
	selp.b32 	%r457, %r376, 0, %p54;
	setp.lt.s32 	%p55, %r339, 4;
	selp.b32 	%r458, 0, %r371, %p55;
	add.s32 	%r382, %r458, %r372;
	selp.b32 	%r459, 0, %r457, %p55;
	add.s32 	%r387, %r459, %r377;
	mov.b32 	%r388, 8;
	// begin inline asm
	shfl.sync.up.b32 %r381, %r382, %r388, %r409, %r410;
	// end inline asm
	// begin inline asm
	shfl.sync.up.b32 %r386, %r387, %r388, %r409, %r410;
	// end inline asm
	setp.eq.s32 	%p56, %r382, 0;
	selp.b32 	%r460, %r386, 0, %p56;
	setp.lt.s32 	%p57, %r339, 8;
	selp.b32 	%r461, 0, %r381, %p57;
	add.s32 	%r392, %r461, %r382;
	selp.b32 	%r462, 0, %r460, %p57;
	add.s32 	%r397, %r462, %r387;
	mov.b32 	%r398, 16;
	// begin inline asm
	shfl.sync.up.b32 %r391, %r392, %r398, %r409, %r410;
	// end inline asm
	// begin inline asm
	shfl.sync.up.b32 %r396, %r397, %r398, %r409, %r410;
	// end inline asm
	setp.eq.s32 	%p58, %r392, 0;
	selp.b32 	%r463, %r396, 0, %p58;
	setp.lt.s32 	%p59, %r339, 16;
	selp.b32 	%r464, 0, %r391, %p59;
	add.s32 	%r402, %r464, %r392;
	selp.b32 	%r465, 0, %r463, %p59;
	add.s32 	%r407, %r465, %r397;
	// begin inline asm
	shfl.sync.up.b32 %r1665, %r402, %r408, %r409, %r410;
	// end inline asm
	// begin inline asm
	shfl.sync.up.b32 %r1666, %r407, %r408, %r409, %r410;
	// end inline asm
	setp.ne.s32 	%p60, %r339, 31;
	@%p60 bra 	$L__BB4_218;
	shl.b32 	%r466, %r240, 3;
	mov.u32 	%r467, _ZN6thrust24THRUST_300001_SM_1000_NS8cuda_cub4core6detail5shmemE;
	add.s32 	%r468, %r467, %r466;
	st.shared.v2.u32 	[%r468], {%r402, %r407};
$L__BB4_218:
	bar.sync 	0;
	ld.shared.v4.u32 	{%r469, %r470, %r471, %r472}, [_ZN6thrust24THRUST_300001_SM_1000_NS8cuda_cub4core6detail5shmemE];
	add.s32 	%r473, %r471, %r469;
	setp.eq.s32 	%p61, %r471, 0;
	selp.b32 	%r474, %r470, 0, %p61;
	add.s32 	%r475, %r474, %r472;
	setp.eq.s32 	%p62, %r240, 2;
	selp.b32 	%r476, %r473, %r469, %p62;
	selp.b32 	%r477, %r475, %r470, %p62;
	ld.shared.v4.u32 	{%r478, %r479, %r480, %r481}, [_ZN6thrust24THRUST_300001_SM_1000_NS8cuda_cub4core6detail5shmemE+16];
	add.s32 	%r482, %r478, %r473;
	setp.eq.s32 	%p63, %r478, 0;
	selp.b32 	%r483, %r475, 0, %p63;
	add.s32 	%r484, %r483, %r479;
	setp.eq.s32 	%p64, %r240, 3;
	selp.b32 	%r485, %r482, %r476, %p64;
	selp.b32 	%r486, %r484, %r477, %p64;
	add.s32 	%r487, %r480, %r482;
	setp.eq.s32 	%p65, %r480, 0;
	selp.b32 	%r488, %r484, 0, %p65;
	add.s32 	%r489, %r488, %r481;
	setp.eq.s32 	%p66, %r240, 4;
	selp.b32 	%r490, %r487, %r485, %p66;
	selp.b32 	%r491, %r489, %r486, %p66;
	ld.shared.v4.u32 	{%r492, %r493, %r494, %r495}, [_ZN6thrust24THRUST_300001_SM_1000_NS8cuda_cub4core6detail5shmemE+32];
	add.s32 	%r496, %r492, %r487;
	setp.eq.s32 	%p67, %r492, 0;
	selp.b32 	%r497, %r489, 0, %p67;
	add.s32 	%r498, %r497, %r493;
	setp.eq.s32 	%p68, %r240, 5;
	selp.b32 	%r499, %r496, %r490, %p68;
	selp.b32 	%r500, %r498, %r491, %p68;
	add.s32 	%r501, %r494, %r496;
	setp.eq.s32 	%p69, %r494, 0;
	selp.b32 	%r502, %r498, 0, %p69;
	add.s32 	%r503, %r502, %r495;
	setp.eq.s32 	%p70, %r240, 6;
	selp.b32 	%r504, %r501, %r499, %p70;
	selp.b32 	%r505, %r503, %r500, %p70;
	ld.shared.v4.u32 	{%r506, %r507, %r508, %r509}, [_ZN6thrust24THRUST_300001_SM_1000_NS8cuda_cub4core6detail5shmemE+48];
	add.s32 	%r510, %r506, %r501;
	setp.eq.s32 	%p71, %r506, 0;
	selp.b32 	%r511, %r503, 0, %p71;
	add.s32 	%r512, %r511, %r507;
	setp.eq.s32 	%p72, %r240, 7;
	selp.b32 	%r259, %r510, %r504, %p72;
	selp.b32 	%r260, %r512, %r505, %p72;
	add.s32 	%r261, %r508, %r510;
	setp.eq.s32 	%p73, %r508, 0;
	selp.b32 	%r513, %r512, 0, %p73;
	add.s32 	%r262, %r513, %r509;
	setp.lt.u32 	%p74, %r237, 32;
	@%p74 bra 	$L__BB4_220;
	setp.eq.s32 	%p75, %r1665, 0;
	selp.b32 	%r514, %r260, 0, %p75;
	add.s32 	%r515, %r514, %r1666;
	setp.eq.s32 	%p76, %r339, 0;
	selp.b32 	%r516, 0, %r1665, %p76;
	add.s32 	%r1665, %r259, %r516;
	selp.b32 	%r1666, %r260, %r515, %p76;
	bra.uni 	$L__BB4_236;
$L__BB4_220:
	setp.ne.s32 	%p77, %r237, 0;
	mul.wide.u32 	%rd169, %r2, 16;
	add.s64 	%rd129, %rd3, %rd169;
	@%p77 bra 	$L__BB4_222;
	st.shared.u32 	[_ZN6thrust24THRUST_300001_SM_1000_NS8cuda_cub4core6detail5shmemE+116], %r261;
	st.shared.u32 	[_ZN6thrust24THRUST_300001_SM_1000_NS8cuda_cub4core6detail5shmemE+120], %r262;
	mov.b64 	%rd171, {%r261, %r262};
	add.s64 	%rd170, %rd129, 512;
	mov.b64 	%rd172, 100;
	// begin inline asm
	st.relaxed.gpu.v2.u64 [%rd170], {%rd171, %rd172};
	// end inline asm
$L__BB4_222:
	mov.u32 	%r517, %nctaid.x;
	setp.gt.u32 	%p78, %r517, 499;
	@%p78 bra 	$L__BB4_224;
	membar.cta;
	bra.uni 	$L__BB4_225;
$L__BB4_224:
	mov.b32 	%r518, 450;
	// begin inline asm
	nanosleep.u32 %r518;
	// end inline asm
$L__BB4_225:
	mul.wide.u32 	%rd173, %r237, 16;
	xor.b64  	%rd174, %rd173, -16;
	add.s64 	%rd175, %rd129, %rd174;
	add.s64 	%rd130, %rd175, 512;
$L__BB4_226:
	// begin inline asm
	ld.relaxed.gpu.v2.u64 {%rd176, %rd512}, [%rd130];
	// end inline asm
	setp.eq.s64 	%p79, %rd512, 99;
	mov.b32 	%r519, -1;
	vote.sync.any.pred 	%p80, %p79, %r519;
	@%p80 bra 	$L__BB4_226;
	mov.b64 	{%r523, %r528}, %rd176;
	setp.eq.s64 	%p81, %rd512, 101;
	mov.b32 	%r571, -1;
	vote.sync.ballot.b32 	%r572, %p81, %r571;
	// begin inline asm
	mov.u32 %r521, %lanemask_ge;
	// end inline asm
	and.b32  	%r573, %r572, %r521;
	or.b32  	%r574, %r573, -2147483648;
	add.s32 	%r575, %r574, -1;
	not.b32 	%r576, %r574;
	and.b32  	%r577, %r576, %r575;
	popc.b32 	%r525, %r577;
	mov.b32 	%r529, 1;
	// begin inline asm
	shfl.sync.down.b32 %r522, %r523, %r529, %r525, %r571;
	// end inline asm
	// begin inline asm
	shfl.sync.down.b32 %r527, %r528, %r529, %r525, %r571;
	// end inline asm
	setp.lt.s32 	%p83, %r339, %r525;
	setp.eq.s32 	%p84, %r523, 0;
	selp.b32 	%r578, %r522, 0, %p83;
	add.s32 	%r533, %r578, %r523;
	selp.b32 	%r579, %r527, 0, %p84;
	selp.b32 	%r580, %r579, 0, %p83;
	add.s32 	%r538, %r580, %r528;
	mov.b32 	%r539, 2;
	// begin inline asm
	shfl.sync.down.b32 %r532, %r533, %r539, %r525, %r571;
	// end inline asm
	// begin inline asm
	shfl.sync.down.b32 %r537, %r538, %r539, %r525, %r571;
	// end inline asm
	add.s32 	%r581, %r339, 2;
	setp.gt.s32 	%p85, %r581, %r525;
	setp.eq.s32 	%p86, %r533, 0;
	selp.b32 	%r582, %r537, 0, %p86;
	selp.b32 	%r583, 0, %r532, %p85;
	add.s32 	%r543, %r533, %r583;
	selp.b32 	%r584, 0, %r582, %p85;
	add.s32 	%r548, %r584, %r538;
	mov.b32 	%r549, 4;
	// begin inline asm
	shfl.sync.down.b32 %r542, %r543, %r549, %r525, %r571;
	// end inline asm
	// begin inline asm
	shfl.sync.down.b32 %r547, %r548, %r549, %r525, %r571;
	// end inline asm
	add.s32 	%r585, %r339, 4;
	setp.gt.s32 	%p87, %r585, %r525;
	setp.eq.s32 	%p88, %r543, 0;
	selp.b32 	%r586, %r547, 0, %p88;
	selp.b32 	%r587, 0, %r542, %p87;
	add.s32 	%r553, %r543, %r587;
	selp.b32 	%r588, 0, %r586, %p87;
	add.s32 	%r558, %r548, %r588;
	mov.b32 	%r559, 8;
	// begin inline asm
	shfl.sync.down.b32 %r552, %r553, %r559, %r525, %r571;
	// end inline asm
	// begin inline asm
	shfl.sync.down.b32 %r557, %r558, %r559, %r525, %r571;
	// end inline asm
	add.s32 	%r266, %r339, 8;
	setp.gt.s32 	%p89, %r266, %r525;
	setp.eq.s32 	%p90, %r553, 0;
	selp.b32 	%r589, %r557, 0, %p90;
	selp.b32 	%r590, 0, %r552, %p89;
	add.s32 	%r563, %r553, %r590;
	selp.b32 	%r591, 0, %r589, %p89;
	add.s32 	%r568, %r558, %r591;
	mov.b32 	%r569, 16;
	// begin inline asm
	shfl.sync.down.b32 %r562, %r563, %r569, %r525, %r571;
	// end inline asm
	// begin inline asm
	shfl.sync.down.b32 %r567, %r568, %r569, %r525, %r571;
	// end inline asm
	add.s32 	%r267, %r339, 16;
	setp.gt.s32 	%p91, %r267, %r525;
	setp.eq.s32 	%p92, %r563, 0;
	selp.b32 	%r592, %r567, 0, %p92;
	selp.b32 	%r593, 0, %r562, %p91;
	add.s32 	%r1662, %r593, %r563;
	selp.b32 	%r594, 0, %r592, %p91;
	add.s32 	%r1663, %r568, %r594;
	not.b32 	%r595, %r237;
	add.s32 	%r1664, %r2, %r595;
	add.s64 	%rd133, %rd3, 512;
$L__BB4_228:
	setp.ne.s64 	%p93, %rd512, 101;
	mov.b32 	%r596, -1;
	vote.sync.all.pred 	%p94, %p93, %r596;
	not.pred 	%p95, %p94;
	@%p95 bra 	$L__BB4_232;
	mul.wide.s32 	%rd239, %r1664, 16;
	add.s64 	%rd240, %rd133, %rd239;
	add.s64 	%rd238, %rd240, -512;
$L__BB4_230:
	// begin inline asm
	ld.relaxed.gpu.v2.u64 {%rd236, %rd512}, [%rd238];
	// end inline asm
	setp.eq.s64 	%p151, %rd512, 99;
	mov.b32 	%r686, -1;
	vote.sync.any.pred 	%p152, %p151, %r686;
	@%p152 bra 	$L__BB4_230;
	mov.b64 	{%r689, %r694}, %rd236;
	setp.eq.s64 	%p153, %rd512, 101;
	mov.b32 	%r737, -1;
	vote.sync.ballot.b32 	%r738, %p153, %r737;
	and.b32  	%r739, %r738, %r521;
	or.b32  	%r740, %r739, -2147483648;
	add.s32 	%r741, %r740, -1;
	not.b32 	%r742, %r740;
	and.b32  	%r743, %r742, %r741;
	popc.b32 	%r691, %r743;
	mov.b32 	%r695, 1;
	// begin inline asm
	shfl.sync.down.b32 %r688, %r689, %r695, %r691, %r737;
	// end inline asm
	// begin inline asm
	shfl.sync.down.b32 %r693, %r694, %r695, %r691, %r737;
	// end inline asm
	setp.lt.s32 	%p155, %r339, %r691;
	setp.eq.s32 	%p156, %r689, 0;
	selp.b32 	%r744, %r688, 0, %p155;
	add.s32 	%r699, %r744, %r689;
	selp.b32 	%r745, %r693, 0, %p156;
	selp.b32 	%r746, %r745, 0, %p155;
	add.s32 	%r704, %r746, %r694;
	mov.b32 	%r705, 2;
	// begin inline asm
	shfl.sync.down.b32 %r698, %r699, %r705, %r691, %r737;
	// end inline asm
	// begin inline asm
	shfl.sync.down.b32 %r703, %r704, %r705, %r691, %r737;
	// end inline asm
	add.s32 	%r747, %r339, 2;
	setp.gt.s32 	%p157, %r747, %r691;
	setp.eq.s32 	%p158, %r699, 0;
	selp.b32 	%r748, %r703, 0, %p158;
	selp.b32 	%r749, 0, %r698, %p157;
	add.s32 	%r709, %r699, %r749;
	selp.b32 	%r750, 0, %r748, %p157;
	add.s32 	%r714, %r750, %r704;
	mov.b32 	%r715, 4;
	// begin inline asm
	shfl.sync.down.b32 %r708, %r709, %r715, %r691, %r737;
	// end inline asm
	// begin inline asm
	shfl.sync.down.b32 %r713, %r714, %r715, %r691, %r737;
	// end inline asm
	add.s32 	%r751, %r339, 4;
	setp.gt.s32 	%p159, %r751, %r691;
	setp.eq.s32 	%p160, %r709, 0;
	selp.b32 	%r752, %r713, 0, %p160;
	selp.b32 	%r753, 0, %r708, %p159;
	add.s32 	%r719, %r709, %r753;
	selp.b32 	%r754, 0, %r752, %p159;
	add.s32 	%r724, %r714, %r754;
	mov.b32 	%r725, 8;
	// begin inline asm
	shfl.sync.down.b32 %r718, %r719, %r725, %r691, %r737;
	// end inline asm
	// begin inline asm
	shfl.sync.down.b32 %r723, %r724, %r725, %r691, %r737;
	// end inline asm
	setp.gt.s32 	%p161, %r266, %r691;
	setp.eq.s32 	%p162, %r719, 0;
	selp.b32 	%r755, %r723, 0, %p162;
	selp.b32 	%r756, 0, %r718, %p161;
	add.s32 	%r729, %r719, %r756;
	selp.b32 	%r757, 0, %r755, %p161;
	add.s32 	%r734, %r724, %r757;
	mov.b32 	%r735, 16;
	// begin inline asm
	shfl.sync.down.b32 %r728, %r729, %r735, %r691, %r737;
	// end inline asm
	// begin inline asm
	shfl.sync.down.b32 %r733, %r734, %r735, %r691, %r737;
	// end inline asm
	setp.gt.s32 	%p163, %r267, %r691;
	setp.eq.s32 	%p164, %r729, 0;
	selp.b32 	%r758, %r733, 0, %p164;
	selp.b32 	%r759, 0, %r728, %p163;
	selp.b32 	%r760, 0, %r758, %p163;
	add.s32 	%r761, %r734, %r760;
	add.s32 	%r762, %r759, %r1662;
	add.s32 	%r274, %r762, %r729;
	setp.eq.s32 	%p165, %r1662, 0;
	selp.b32 	%r763, %r761, 0, %p165;
	add.s32 	%r1663, %r763, %r1663;
	add.s32 	%r1664, %r1664, -32;
	mov.u32 	%r1662, %r274;
	bra.uni 	$L__BB4_228;
$L__BB4_232:
	@%p77 bra 	$L__BB4_234;
	add.s32 	%r598, %r1662, %r261;
	setp.eq.s32 	%p97, %r261, 0;
	selp.b32 	%r599, %r1663, 0, %p97;
	add.s32 	%r600, %r599, %r262;
	mov.b64 	%rd180, {%r598, %r600};
	add.s64 	%rd179, %rd129, 512;
	mov.b64 	%rd181, 101;
	// begin inline asm
	st.relaxed.gpu.v2.u64 [%rd179], {%rd180, %rd181};
	// end inline asm
	st.shared.u32 	[_ZN6thrust24THRUST_300001_SM_1000_NS8cuda_cub4core6detail5shmemE+100], %r1662;
	st.shared.v2.u32 	[_ZN6thrust24THRUST_300001_SM_1000_NS8cuda_cub4core6detail5shmemE+104], {%r1663, %r598};
	st.shared.u32 	[_ZN6thrust24THRUST_300001_SM_1000_NS8cuda_cub4core6detail5shmemE+112], %r600;
$L__BB4_234:
	setp.ne.s32 	%p98, %r339, 0;
	@%p98 bra 	$L__BB4_236;
	st.shared.v2.u32 	[_ZN6thrust24THRUST_300001_SM_1000_NS8cuda_cub4core6detail5shmemE+72], {%r1662, %r1663};
	mov.u32 	%r1665, %r1662;
	mov.u32 	%r1666, %r1663;
$L__BB4_236:
	setp.eq.s32 	%p99, %r237, 0;
	bar.sync 	0;
	@%p99 bra 	$L__BB4_238;
	ld.shared.v2.u32 	{%r601, %r602}, [_ZN6thrust24THRUST_300001_SM_1000_NS8cuda_cub4core6detail5shmemE+72];
	add.s32 	%r279, %r601, %r1665;
	setp.eq.s32 	%p100, %r1665, 0;
	selp.b32 	%r603, %r602, 0, %p100;
	add.s32 	%r1666, %r603, %r1666;
	mov.u32 	%r1665, %r279;
$L__BB4_238:
	mul.lo.s32 	%r604, %r237, 9;
	setp.eq.s32 	%p101, %r604, %r4;
	setp.ne.s64 	%p102, %rd511, %rd116;
	or.pred  	%p103, %p101, %p102;
	selp.u32 	%r605, 1, 0, %p103;
	add.s32 	%r283, %r1665, %r605;
	selp.b32 	%r606, 0, %r1666, %p103;
	add.s32 	%r284, %r606, %r245;
	add.s32 	%r607, %r604, 1;
	setp.eq.s32 	%p104, %r607, %r4;
	setp.ne.s64 	%p105, %rd116, %rd117;
	or.pred  	%p106, %p104, %p105;
	selp.u32 	%r608, 1, 0, %p106;
	add.s32 	%r609, %r608, %r605;
	add.s32 	%r285, %r609, %r1665;
	selp.b32 	%r610, 0, %r284, %p106;
	add.s32 	%r286, %r246, %r610;
	add.s32 	%r611, %r604, 2;
	setp.eq.s32 	%p107, %r611, %r4;
	setp.ne.s64 	%p108, %rd117, %rd118;
	or.pred  	%p9, %p107, %p108;
	selp.u32 	%r612, 1, 0, %p9;
	add.s32 	%r287, %r285, %r612;
	selp.b32 	%r613, 0, %r286, %p9;
	add.s32 	%r288, %r247, %r613;
	selp.u32 	%r614, 1, 0, %p6;
	add.s32 	%r289, %r287, %r614;
	selp.b32 	%r615, 0, %r288, %p6;
	add.s32 	%r290, %r248, %r615;
	selp.u32 	%r616, 1, 0, %p7;
	add.s32 	%r291, %r289, %r616;
	selp.b32 	%r617, 0, %r290, %p7;
	add.s32 	%r292, %r249, %r617;
	selp.u32 	%r618, 1, 0, %p8;
	add.s32 	%r293, %r291, %r618;
	selp.b32 	%r619, 0, %r292, %p8;
	add.s32 	%r294, %r250, %r619;
	add.s32 	%r620, %r604, 6;
	setp.eq.s32 	%p109, %r620, %r4;
	setp.ne.s64 	%p110, %rd121, %rd122;
	or.pred  	%p10, %p109, %p110;
	selp.u32 	%r621, 1, 0, %p10;
	add.s32 	%r295, %r293, %r621;
	selp.b32 	%r622, 0, %r294, %p10;
	add.s32 	%r296, %r251, %r622;
	add.s32 	%r623, %r604, 7;
	setp.eq.s32 	%p111, %r623, %r4;
	setp.ne.s64 	%p112, %rd122, %rd123;
	or.pred  	%p11, %p111, %p112;
	selp.u32 	%r624, 1, 0, %p11;
	add.s32 	%r297, %r295, %r624;
	selp.b32 	%r625, 0, %r296, %p11;
	add.s32 	%r298, %r252, %r625;
	ld.shared.v2.u32 	{%r299, %r300}, [_ZN6thrust24THRUST_300001_SM_1000_NS8cuda_cub4core6detail5shmemE+112];
	ld.shared.u32 	%r1676, [_ZN6thrust24THRUST_300001_SM_1000_NS8cuda_cub4core6detail5shmemE+108];
	ld.shared.u32 	%r302, [_ZN6thrust24THRUST_300001_SM_1000_NS8cuda_cub4core6detail5shmemE+100];
	setp.lt.s32 	%p113, %r300, 257;
	@%p113 bra 	$L__BB4_264;
	bar.sync 	0;
	mul.lo.s32 	%r629, %r237, 9;
	setp.ne.s32 	%p129, %r629, %r4;
	setp.eq.s64 	%p130, %rd511, %rd116;
	and.pred  	%p131, %p129, %p130;
	@%p131 bra 	$L__BB4_241;
	sub.s32 	%r630, %r1665, %r302;
	shl.b32 	%r631, %r630, 4;
	mov.u32 	%r632, _ZN6thrust24THRUST_300001_SM_1000_NS8cuda_cub4core6detail5shmemE;
	add.s32 	%r633, %r632, %r631;
	st.shared.u64 	[%r633], %rd511;
	st.shared.u32 	[%r633+8], %r1666;
$L__BB4_241:
	mad.lo.s32 	%r634, %r237, 9, 1;
	setp.ne.s32 	%p132, %r634, %r4;
	setp.eq.s64 	%p133, %rd116, %rd117;
	and.pred  	%p134, %p132, %p133;
	@%p134 bra 	$L__BB4_243;
	sub.s32 	%r635, %r283, %r302;
	shl.b32 	%r636, %r635, 4;
	mov.u32 	%r637, _ZN6thrust24THRUST_300001_SM_1000_NS8cuda_cub4core6detail5shmemE;
	add.s32 	%r638, %r637, %r636;
	st.shared.u64 	[%r638], %rd116;
	st.shared.u32 	[%r638+8], %r284;
$L__BB4_243:
	not.pred 	%p135, %p9;
	@%p135 bra 	$L__BB4_245;
	sub.s32 	%r639, %r285, %r302;
	shl.b32 	%r640, %r639, 4;
	mov.u32 	%r641, _ZN6thrust24THRUST_300001_SM_1000_NS8cuda_cub4core6detail5shmemE;
	add.s32 	%r642, %r641, %r640;
	st.shared.u64 	[%r642], %rd117;
	st.shared.u32 	[%r642+8], %r286;
$L__BB4_245:
	not.pred 	%p136, %p6;
	@%p136 bra 	$L__BB4_247;
	sub.s32 	%r643, %r287, %r302;
	shl.b32 	%r644, %r643, 4;
	mov.u32 	%r645, _ZN6thrust24THRUST_300001_SM_1000_NS8cuda_cub4core6detail5shmemE;
	add.s32 	%r646, %r645, %r644;
	st.shared.u64 	[%r646], %rd118;
	st.shared.u32 	[%r646+8], %r288;
$L__BB4_247:
	not.pred 	%p137, %p7;
	@%p137 bra 	$L__BB4_249;
	sub.s32 	%r647, %r289, %r302;
	shl.b32 	%r648, %r647, 4;
	mov.u32 	%r649, _ZN6thrust24THRUST_300001_SM_1000_NS8cuda_cub4core6detail5shmemE;
	add.s32 	%r650, %r649, %r648;
	st.shared.u64 	[%r650], %rd119;
	st.shared.u32 	[%r650+8], %r290;
$L__BB4_249:
	not.pred 	%p138, %p8;
	@%p138 bra 	$L__BB4_251;
	sub.s32 	%r651, %r291, %r302;
	shl.b32 	%r652, %r651, 4;
	mov.u32 	%r653, _ZN6thrust24THRUST_300001_SM_1000_NS8cuda_cub4core6detail5shmemE;
	add.s32 	%r654, %r653, %r652;
	st.shared.u64 	[%r654], %rd120;
	st.shared.u32 	[%r654+8], %r292;
$L__BB4_251:
	not.pred 	%p139, %p10;
	@%p139 bra 	$L__BB4_253;
	sub.s32 	%r655, %r293, %r302;
	shl.b32 	%r656, %r655, 4;
	mov.u32 	%r657, _ZN6thrust24THRUST_300001_SM_1000_NS8cuda_cub4core6detail5shmemE;
	add.s32 	%r658, %r657, %r656;
	st.shared.u64 	[%r658], %rd121;
	st.shared.u32 	[%r658+8], %r294;
$L__BB4_253:
	not.pred 	%p140, %p11;
	@%p140 bra 	$L__BB4_255;
	sub.s32 	%r659, %r295, %r302;
	shl.b32 	%r660, %r659, 4;
	mov.u32 	%r661, _ZN6thrust24THRUST_300001_SM_1000_NS8cuda_cub4core6detail5shmemE;
	add.s32 	%r662, %r661, %r660;
	st.shared.u64 	[%r662], %rd122;
	st.shared.u32 	[%r662+8], %r296;
$L__BB4_255:
	mad.lo.s32 	%r663, %r237, 9, 8;
	setp.ne.s32 	%p141, %r663, %r4;
	setp.eq.s64 	%p142, %rd123, %rd124;
	and.pred  	%p143, %p141, %p142;
	@%p143 bra 	$L__BB4_257;
	sub.s32 	%r664, %r297, %r302;
	shl.b32 	%r665, %r664, 4;
	mov.u32 	%r666, _ZN6thrust24THRUST_300001_SM_1000_NS8cuda_cub4core6detail5shmemE;
	add.s32 	%r667, %r666, %r665;
	st.shared.u64 	[%r667], %rd123;
	st.shared.u32 	[%r667+8], %r298;
$L__BB4_257:
	bar.sync 	0;
	setp.ge.s32 	%p144, %r237, %r300;
	@%p144 bra 	$L__BB4_282;
	not.b32 	%r668, %r237;
	add.s32 	%r303, %r300, %r668;
	and.b32  	%r669, %r303, 768;
	setp.eq.s32 	%p145, %r669, 768;
	mov.u32 	%r1675, %r237;
	@%p145 bra 	$L__BB4_261;
	shr.u32 	%r670, %r303, 8;
	add.s32 	%r671, %r670, 1;
	and.b32  	%r672, %r671, 3;
	shl.b32 	%r673, %r237, 4;
	mov.u32 	%r674, _ZN6thrust24THRUST_300001_SM_1000_NS8cuda_cub4core6detail5shmemE;
	add.s32 	%r675, %r673, %r674;
	add.s32 	%r1671, %r675, 8;
	add.s32 	%r1670, %r237, %r302;
	neg.s32 	%r1669, %r672;
	shl.b32 	%r676, %r671, 8;
	and.b32  	%r677, %r676, 768;
	add.s32 	%r1675, %r237, %r677;
$L__BB4_260:
	.pragma "nounroll";
	mul.wide.s32 	%rd218, %r1670, 4;
	add.s64 	%rd219, %rd1, %rd218;
	mul.wide.s32 	%rd220, %r1670, 8;
	add.s64 	%rd221, %rd2, %rd220;
	ld.shared.u64 	%rd222, [%r1671+-8];
	ld.shared.u32 	%r678, [%r1671];
	st.global.u64 	[%rd221], %rd222;
	st.global.u32 	[%rd219], %r678;
	add.s32 	%r1671, %r1671, 4096;
	add.s32 	%r1670, %r1670, 256;
	add.s32 	%r1669, %r1669, 1;
	setp.ne.s32 	%p146, %r1669, 0;
	@%p146 bra 	$L__BB4_260;
$L__BB4_261:
	setp.lt.u32 	%p147, %r303, 768;
	@%p147 bra 	$L__BB4_282;
	shl.b32 	%r679, %r1675, 4;
	mov.u32 	%r680, _ZN6thrust24THRUST_300001_SM_1000_NS8cuda_cub4core6detail5shmemE;
	add.s32 	%r681, %r679, %r680;
	add.s32 	%r1674, %r681, 8192;
	add.s64 	%rd137, %rd2, 4096;
	add.s32 	%r1673, %r1675, %r302;
	add.s64 	%rd138, %rd1, 2048;
$L__BB4_263:
	mul.wide.s32 	%rd223, %r1673, 8;
	add.s64 	%rd224, %rd137, %rd223;
	mul.wide.s32 	%rd225, %r1673, 4;
	add.s64 	%rd226, %rd138, %rd225;
	ld.shared.u64 	%rd227, [%r1674+-8192];
	ld.shared.u32 	%r682, [%r1674+-8184];
	st.global.u64 	[%rd224+-4096], %rd227;
	st.global.u32 	[%rd226+-2048], %r682;
	ld.shared.u64 	%rd228, [%r1674+-4096];
	ld.shared.u32 	%r683, [%r1674+-4088];
	st.global.u64 	[%rd224+-2048], %rd228;
	st.global.u32 	[%rd226+-1024], %r683;
	ld.shared.u64 	%rd229, [%r1674];
	ld.shared.u32 	%r684, [%r1674+8];
	st.global.u64 	[%rd224], %rd229;
	st.global.u32 	[%rd226], %r684;
	ld.shared.u64 	%rd230, [%r1674+4096];
	ld.shared.u32 	%r685, [%r1674+4104];
	st.global.u64 	[%rd224+2048], %rd230;
	st.global.u32 	[%rd226+1024], %r685;
	add.s32 	%r1675, %r1675, 1024;
	add.s32 	%r1674, %r1674, 16384;
	add.s32 	%r1673, %r1673, 1024;
	setp.lt.s32 	%p148, %r1675, %r300;
	@%p148 bra 	$L__BB4_263;
	bra.uni 	$L__BB4_282;
$L__BB4_264:
	mul.lo.s32 	%r626, %r237, 9;
	setp.ne.s32 	%p114, %r626, %r4;
	setp.eq.s64 	%p115, %rd511, %rd116;
	and.pred  	%p116, %p114, %p115;
	@%p116 bra 	$L__BB4_266;
	mul.wide.s32 	%rd182, %r1665, 8;
	add.s64 	%rd183, %rd2, %rd182;
	st.global.u64 	[%rd183], %rd511;
	mul.wide.s32 	%rd184, %r1665, 4;
	add.s64 	%rd185, %rd1, %rd184;
	st.global.u32 	[%rd185], %r1666;
$L__BB4_266:
	mad.lo.s32 	%r627, %r237, 9, 1;
	setp.ne.s32 	%p117, %r627, %r4;
	setp.eq.s64 	%p118, %rd116, %rd117;
	and.pred  	%p119, %p117, %p118;
	@%p119 bra 	$L__BB4_268;
	mul.wide.s32 	%rd186, %r283, 8;
	add.s64 	%rd187, %rd2, %rd186;
	st.global.u64 	[%rd187], %rd116;
	mul.wide.s32 	%rd188, %r283, 4;
	add.s64 	%rd189, %rd1, %rd188;
	st.global.u32 	[%rd189], %r284;
$L__BB4_268:
	not.pred 	%p120, %p9;
	@%p120 bra 	$L__BB4_270;
	mul.wide.s32 	%rd190, %r285, 8;
	add.s64 	%rd191, %rd2, %rd190;
	st.global.u64 	[%rd191], %rd117;
	mul.wide.s32 	%rd192, %r285, 4;
	add.s64 	%rd193, %rd1, %rd192;
	st.global.u32 	[%rd193], %r286;
$L__BB4_270:
	not.pred 	%p121, %p6;
	@%p121 bra 	$L__BB4_272;
	mul.wide.s32 	%rd194, %r287, 8;
	add.s64 	%rd195, %rd2, %rd194;
	st.global.u64 	[%rd195], %rd118;
	mul.wide.s32 	%rd196, %r287, 4;
	add.s64 	%rd197, %rd1, %rd196;
	st.global.u32 	[%rd197], %r288;
$L__BB4_272:
	not.pred 	%p122, %p7;
	@%p122 bra 	$L__BB4_274;
	mul.wide.s32 	%rd198, %r289, 8;
	add.s64 	%rd199, %rd2, %rd198;
	st.global.u64 	[%rd199], %rd119;
	mul.wide.s32 	%rd200, %r289, 4;
	add.s64 	%rd201, %rd1, %rd200;
	st.global.u32 	[%rd201], %r290;
$L__BB4_274:
	not.pred 	%p123, %p8;
	@%p123 bra 	$L__BB4_276;
	mul.wide.s32 	%rd202, %r291, 8;
	add.s64 	%rd203, %rd2, %rd202;
	st.global.u64 	[%rd203], %rd120;
	mul.wide.s32 	%rd204, %r291, 4;
	add.s64 	%rd205, %rd1, %rd204;
	st.global.u32 	[%rd205], %r292;
$L__BB4_276:
	not.pred 	%p124, %p10;
	@%p124 bra 	$L__BB4_278;
	mul.wide.s32 	%rd206, %r293, 8;
	add.s64 	%rd207, %rd2, %rd206;
	st.global.u64 	[%rd207], %rd121;
	mul.wide.s32 	%rd208, %r293, 4;
	add.s64 	%rd209, %rd1, %rd208;
	st.global.u32 	[%rd209], %r294;
$L__BB4_278:
	not.pred 	%p125, %p11;
	@%p125 bra 	$L__BB4_280;
	mul.wide.s32 	%rd210, %r295, 8;
	add.s64 	%rd211, %rd2, %rd210;
	st.global.u64 	[%rd211], %rd122;
	mul.wide.s32 	%rd212, %r295, 4;
	add.s64 	%rd213, %rd1, %rd212;
	st.global.u32 	[%rd213], %r296;
$L__BB4_280:
	mad.lo.s32 	%r628, %r237, 9, 8;
	setp.ne.s32 	%p126, %r628, %r4;
	setp.eq.s64 	%p127, %rd123, %rd124;
	and.pred  	%p128, %p126, %p127;
	@%p128 bra 	$L__BB4_282;
	mul.wide.s32 	%rd214, %r297, 8;
	add.s64 	%rd215, %rd2, %rd214;
	st.global.u64 	[%rd215], %rd123;
	mul.wide.s32 	%rd216, %r297, 4;
	add.s64 	%rd217, %rd1, %rd216;
	st.global.u32 	[%rd217], %r298;
$L__BB4_282:
	setp.ne.s32 	%p149, %r237, 255;
	@%p149 bra 	$L__BB4_286;
	setp.ne.s32 	%p150, %r4, 2304;
	@%p150 bra 	$L__BB4_285;
	mul.wide.s32 	%rd231, %r1676, 8;
	add.s64 	%rd232, %rd2, %rd231;
	st.global.u64 	[%rd232], %rd124;
	mul.wide.s32 	%rd233, %r1676, 4;
	add.s64 	%rd234, %rd1, %rd233;
	st.global.u32 	[%rd234], %r299;
	add.s32 	%r1676, %r1676, 1;
$L__BB4_285:
	ld.param.u64 	%rd477, [_ZN6thrust24THRUST_300001_SM_1000_NS8cuda_cub4core6detail13_kernel_agentINS1_15__reduce_by_key16ReduceByKeyAgentIPxNS0_17constant_iteratorIiNS0_11use_defaultES9_EES7_PiN4cuda3std3__48equal_toIxEENSE_4plusIiEESB_iEEJS7_SA_S7_SB_SB_N3cub18CUB_300001_SM_100024ReduceByKeyScanTileStateIiiLb1EEESG_SI_iiEEEvDpT0__param_4];
	cvta.to.global.u64 	%rd235, %rd477;
	st.global.u32 	[%rd235], %r1676;
$L__BB4_286:
	ret;

}
	// .globl	_ZN6thrust24THRUST_300001_SM_1000_NS8cuda_cub4core6detail13_kernel_agentINS1_15__reduce_by_key9InitAgentIN3cub18CUB_300001_SM_100024ReduceByKeyScanTileStateIilLb1EEElPlEEJSA_lSB_EEEvDpT0_
.visible .entry _ZN6thrust24THRUST_300001_SM_1000_NS8cuda_cub4core6detail13_kernel_agentINS1_15__reduce_by_key9InitAgentIN3cub18CUB_300001_SM_100024ReduceByKeyScanTileStateIilLb1EEElPlEEJSA_lSB_EEEvDpT0_(
	.param .align 8 .b8 _ZN6thrust24THRUST_300001_SM_1000_NS8cuda_cub4core6detail13_kernel_agentINS1_15__reduce_by_key9InitAgentIN3cub18CUB_300001_SM_100024ReduceByKeyScanTileStateIilLb1EEElPlEEJSA_lSB_EEEvDpT0__param_0[8],
	.param .u64 _ZN6thrust24THRUST_300001_SM_1000_NS8cuda_cub4core6detail13_kernel_agentINS1_15__reduce_by_key9InitAgentIN3cub18CUB_300001_SM_100024ReduceByKeyScanTileStateIilLb1EEElPlEEJSA_lSB_EEEvDpT0__param_1,
	.param .u64 .ptr .align 1 _ZN6thrust24THRUST_300001_SM_1000_NS8cuda_cub4core6detail13_kernel_agentINS1_15__reduce_by_key9InitAgentIN3cub18CUB_300001_SM_100024ReduceByKeyScanTileStateIilLb1EEElPlEEJSA_lSB_EEEvDpT0__param_2
)
.maxntid 128
{
	.reg .pred 	%p<6>;
	.reg .b32 	%r<16>;
	.reg .b64 	%rd<12>;

	ld.param.u64 	%rd3, [_ZN6thrust24THRUST_300001_SM_1000_NS8cuda_cub4core6detail13_kernel_agentINS1_15__reduce_by_key9InitAgentIN3cub18CUB_300001_SM_100024ReduceByKeyScanTileStateIilLb1EEElPlEEJSA_lSB_EEEvDpT0__param_0];
	ld.param.u32 	%r8, [_ZN6thrust24THRUST_300001_SM_1000_NS8cuda_cub4core6detail13_kernel_agentINS1_15__reduce_by_key9InitAgentIN3cub18CUB_300001_SM_100024ReduceByKeyScanTileStateIilLb1EEElPlEEJSA_lSB_EEEvDpT0__param_1];
	ld.param.u64 	%rd2, [_ZN6thrust24THRUST_300001_SM_1000_NS8cuda_cub4core6detail13_kernel_agentINS1_15__reduce_by_key9InitAgentIN3cub18CUB_300001_SM_100024ReduceByKeyScanTileStateIilLb1EEElPlEEJSA_lSB_EEEvDpT0__param_2];
	cvta.to.global.u64 	%rd1, %rd3;
	mov.u32 	%r1, %ctaid.x;
	mov.u32 	%r9, %ntid.x;
	mov.u32 	%r2, %tid.x;
	mad.lo.s32 	%r3, %r1, %r9, %r2;
	setp.ge.s32 	%p1, %r3, %r8;
	@%p1 bra 	$L__BB5_2;
	mul.wide.s32 	%rd4, %r3, 16;
	add.s64 	%rd5, %rd1, %rd4;
	mov.b64 	%rd6, 0;
	mov.b64 	%rd7, 425201762304;
	st.global.v2.u64 	[%rd5+512], {%rd7, %rd6};
$L__BB5_2:
	mov.b32 	%r15, 0;
	setp.ne.s32 	%p2, %r1, 0;
	setp.gt.u32 	%p3, %r2, 31;
	or.pred  	%p4, %p2, %p3;
	@%p4 bra 	$L__BB5_4;
	mul.wide.u32 	%rd8, %r2, 16;
	add.s64 	%rd9, %rd1, %rd8;
	st.global.v4.u32 	[%rd9], {%r15, %r15, %r15, %r15};
$L__BB5_4:
	or.b32  	%r14, %r1, %r2;
	setp.ne.s32 	%p5, %r14, 0;
	@%p5 bra 	$L__BB5_6;
	cvta.to.global.u64 	%rd10, %rd2;
	mov.b64 	%rd11, 0;
	st.global.u64 	[%rd10], %rd11;
$L__BB5_6:
	ret;

}
	// .globl	_ZN6thrust24THRUST_300001_SM_1000_NS8cuda_cub4core6detail13_kernel_agentINS1_15__reduce_by_key16ReduceByKeyAgentIPxNS0_17constant_iteratorIiNS0_11use_defaultES9_EES7_PiN4cuda3std3__48equal_toIxEENSE_4plusIiEEPllEEJS7_SA_S7_SB_SJ_N3cub18CUB_300001_SM_100024ReduceByKeyScanTileStateIilLb1EEESG_SI_llEEEvDpT0_
.visible .entry _ZN6thrust24THRUST_300001_SM_1000_NS8cuda_cub4core6detail13_kernel_agentINS1_15__reduce_by_key16ReduceByKeyAgentIPxNS0_17constant_iteratorIiNS0_11use_defaultES9_EES7_PiN4cuda3std3__48equal_toIxEENSE_4plusIiEEPllEEJS7_SA_S7_SB_SJ_N3cub18CUB_300001_SM_100024ReduceByKeyScanTileStateIilLb1EEESG_SI_llEEEvDpT0_(
	.param .u64 .ptr .align 1 _ZN6thrust24THRUST_300001_SM_1000_NS8cuda_cub4core6detail13_kernel_agentINS1_15__reduce_by_key16ReduceByKeyAgentIPxNS0_17constant_iteratorIiNS0_11use_defaultES9_EES7_PiN4cuda3std3__48equal_toIxEENSE_4plusIiEEPllEEJS7_SA_S7_SB_SJ_N3cub18CUB_300001_SM_100024ReduceByKeyScanTileStateIilLb1EEESG_SI_llEEEvDpT0__param_0,
	.param .align 8 .b8 _ZN6thrust24THRUST_300001_SM_1000_NS8cuda_cub4core6detail13_kernel_agentINS1_15__reduce_by_key16ReduceByKeyAgentIPxNS0_17constant_iteratorIiNS0_11use_defaultES9_EES7_PiN4cuda3std3__48equal_toIxEENSE_4plusIiEEPllEEJS7_SA_S7_SB_SJ_N3cub18CUB_300001_SM_100024ReduceByKeyScanTileStateIilLb1EEESG_SI_llEEEvDpT0__param_1[16],
	.param .u64 .ptr .align 1 _ZN6thrust24THRUST_300001_SM_1000_NS8cuda_cub4core6detail13_kernel_agentINS1_15__reduce_by_key16ReduceByKeyAgentIPxNS0_17constant_iteratorIiNS0_11use_defaultES9_EES7_PiN4cuda3std3__48equal_toIxEENSE_4plusIiEEPllEEJS7_SA_S7_SB_SJ_N3cub18CUB_300001_SM_100024ReduceByKeyScanTileStateIilLb1EEESG_SI_llEEEvDpT0__param_2,
	.param .u64 .ptr .align 1 _ZN6thrust24THRUST_300001_SM_1000_NS8cuda_cub4core6detail13_kernel_agentINS1_15__reduce_by_key16ReduceByKeyAgentIPxNS0_17constant_iteratorIiNS0_11use_defaultES9_EES7_PiN4cuda3std3__48equal_toIxEENSE_4plusIiEEPllEEJS7_SA_S7_SB_SJ_N3cub18CUB_300001_SM_100024ReduceByKeyScanTileStateIilLb1EEESG_SI_llEEEvDpT0__param_3,
	.param .u64 .ptr .align 1 _ZN6thrust24THRUST_300001_SM_1000_NS8cuda_cub4core6detail13_kernel_agentINS1_15__reduce_by_key16ReduceByKeyAgentIPxNS0_17constant_iteratorIiNS0_11use_defaultES9_EES7_PiN4cuda3std3__48equal_toIxEENSE_4plusIiEEPllEEJS7_SA_S7_SB_SJ_N3cub18CUB_300001_SM_100024ReduceByKeyScanTileStateIilLb1EEESG_SI_llEEEvDpT0__param_4,
	.param .align 8 .b8 _ZN6thrust24THRUST_300001_SM_1000_NS8cuda_cub4core6detail13_kernel_agentINS1_15__reduce_by_key16ReduceByKeyAgentIPxNS0_17constant_iteratorIiNS0_11use_defaultES9_EES7_PiN4cuda3std3__48equal_toIxEENSE_4plusIiEEPllEEJS7_SA_S7_SB_SJ_N3cub18CUB_300001_SM_100024ReduceByKeyScanTileStateIilLb1EEESG_SI_llEEEvDpT0__param_5[8],
	.param .align 1 .b8 _ZN6thrust24THRUST_300001_SM_1000_NS8cuda_cub4core6detail13_kernel_agentINS1_15__reduce_by_key16ReduceByKeyAgentIPxNS0_17constant_iteratorIiNS0_11use_defaultES9_EES7_PiN4cuda3std3__48equal_toIxEENSE_4plusIiEEPllEEJS7_SA_S7_SB_SJ_N3cub18CUB_300001_SM_100024ReduceByKeyScanTileStateIilLb1EEESG_SI_llEEEvDpT0__param_6[1],
	.param .align 1 .b8 _ZN6thrust24THRUST_300001_SM_1000_NS8cuda_cub4core6detail13_kernel_agentINS1_15__reduce_by_key16ReduceByKeyAgentIPxNS0_17constant_iteratorIiNS0_11use_defaultES9_EES7_PiN4cuda3std3__48equal_toIxEENSE_4plusIiEEPllEEJS7_SA_S7_SB_SJ_N3cub18CUB_300001_SM_100024ReduceByKeyScanTileStateIilLb1EEESG_SI_llEEEvDpT0__param_7[1],
	.param .u64 _ZN6thrust24THRUST_300001_SM_1000_NS8cuda_cub4core6detail13_kernel_agentINS1_15__reduce_by_key16ReduceByKeyAgentIPxNS0_17constant_iteratorIiNS0_11use_defaultES9_EES7_PiN4cuda3std3__48equal_toIxEENSE_4plusIiEEPllEEJS7_SA_S7_SB_SJ_N3cub18CUB_300001_SM_100024ReduceByKeyScanTileStateIilLb1EEESG_SI_llEEEvDpT0__param_8,
	.param .u64 _ZN6thrust24THRUST_300001_SM_1000_NS8cuda_cub4core6detail13_kernel_agentINS1_15__reduce_by_key16ReduceByKeyAgentIPxNS0_17constant_iteratorIiNS0_11use_defaultES9_EES7_PiN4cuda3std3__48equal_toIxEENSE_4plusIiEEPllEEJS7_SA_S7_SB_SJ_N3cub18CUB_300001_SM_100024ReduceByKeyScanTileStateIilLb1EEESG_SI_llEEEvDpT0__param_9
)
.maxntid 256
{
	.reg .pred 	%p<441>;
	.reg .b32 	%r<1880>;
	.reg .b64 	%rd<1008>;

	ld.param.u64 	%rd309, [_ZN6thrust24THRUST_300001_SM_1000_NS8cuda_cub4core6detail13_kernel_agentINS1_15__reduce_by_key16ReduceByKeyAgentIPxNS0_17constant_iteratorIiNS0_11use_defaultES9_EES7_PiN4cuda3std3__48equal_toIxEENSE_4plusIiEEPllEEJS7_SA_S7_SB_SJ_N3cub18CUB_300001_SM_100024ReduceByKeyScanTileStateIilLb1EEESG_SI_llEEEvDpT0__param_0];
	ld.param.u64 	%rd4, [_ZN6thrust24THRUST_300001_SM_1000_NS8cuda_cub4core6detail13_kernel_agentINS1_15__reduce_by_key16ReduceByKeyAgentIPxNS0_17constant_iteratorIiNS0_11use_defaultES9_EES7_PiN4cuda3std3__48equal_toIxEENSE_4plusIiEEPllEEJS7_SA_S7_SB_SJ_N3cub18CUB_300001_SM_100024ReduceByKeyScanTileStateIilLb1EEESG_SI_llEEEvDpT0__param_5];
	ld.param.u32 	%r1, [_ZN6thrust24THRUST_300001_SM_1000_NS8cuda_cub4core6detail13_kernel_agentINS1_15__reduce_by_key16ReduceByKeyAgentIPxNS0_17constant_iteratorIiNS0_11use_defaultES9_EES7_PiN4cuda3std3__48equal_toIxEENSE_4plusIiEEPllEEJS7_SA_S7_SB_SJ_N3cub18CUB_300001_SM_100024ReduceByKeyScanTileStateIilLb1EEESG_SI_llEEEvDpT0__param_1+8];
	ld.param.u64 	%rd312, [_ZN6thrust24THRUST_300001_SM_1000_NS8cuda_cub4core6detail13_kernel_agentINS1_15__reduce_by_key16ReduceByKeyAgentIPxNS0_17constant_iteratorIiNS0_11use_defaultES9_EES7_PiN4cuda3std3__48equal_toIxEENSE_4plusIiEEPllEEJS7_SA_S7_SB_SJ_N3cub18CUB_300001_SM_100024ReduceByKeyScanTileStateIilLb1EEESG_SI_llEEEvDpT0__param_2];
	ld.param.u64 	%rd313, [_ZN6thrust24THRUST_300001_SM_1000_NS8cuda_cub4core6detail13_kernel_agentINS1_15__reduce_by_key16ReduceByKeyAgentIPxNS0_17constant_iteratorIiNS0_11use_defaultES9_EES7_PiN4cuda3std3__48equal_toIxEENSE_4plusIiEEPllEEJS7_SA_S7_SB_SJ_N3cub18CUB_300001_SM_100024ReduceByKeyScanTileStateIilLb1EEESG_SI_llEEEvDpT0__param_3];
	ld.param.u64 	%rd310, [_ZN6thrust24THRUST_300001_SM_1000_NS8cuda_cub4core6detail13_kernel_agentINS1_15__reduce_by_key16ReduceByKeyAgentIPxNS0_17constant_iteratorIiNS0_11use_defaultES9_EES7_PiN4cuda3std3__48equal_toIxEENSE_4plusIiEEPllEEJS7_SA_S7_SB_SJ_N3cub18CUB_300001_SM_100024ReduceByKeyScanTileStateIilLb1EEESG_SI_llEEEvDpT0__param_4];
	ld.param.u64 	%rd311, [_ZN6thrust24THRUST_300001_SM_1000_NS8cuda_cub4core6detail13_kernel_agentINS1_15__reduce_by_key16ReduceByKeyAgentIPxNS0_17constant_iteratorIiNS0_11use_defaultES9_EES7_PiN4cuda3std3__48equal_toIxEENSE_4plusIiEEPllEEJS7_SA_S7_SB_SJ_N3cub18CUB_300001_SM_100024ReduceByKeyScanTileStateIilLb1EEESG_SI_llEEEvDpT0__param_8];
	cvta.to.global.u64 	%rd1, %rd310;
	cvta.to.global.u64 	%rd2, %rd313;
	cvta.to.global.u64 	%rd3, %rd312;
	mov.u32 	%r2, %ctaid.x;
	mul.wide.u32 	%rd5, %r2, 2304;
	sub.s64 	%rd6, %rd311, %rd5;
	setp.lt.s64 	%p12, %rd6, 2305;
	@%p12 bra 	$L__BB6_142;
	setp.ne.s32 	%p261, %r2, 0;
	@%p261 bra 	$L__BB6_52;
	mov.u32 	%r3, %tid.x;
	and.b32  	%r1593, %r3, 31;
	and.b32  	%r1594, %r3, 992;
	mul.lo.s32 	%r1595, %r1594, 9;
	or.b32  	%r1596, %r1595, %r1593;
	cvt.u64.u32 	%rd824, %r1596;
	add.s64 	%rd825, %rd5, %rd824;
	shl.b64 	%rd826, %rd825, 3;
	add.s64 	%rd805, %rd309, %rd826;
	// begin inline asm
	ld.global.nc.u64 %rd804, [%rd805];
	// end inline asm
	add.s64 	%rd807, %rd805, 256;
	// begin inline asm
	ld.global.nc.u64 %rd806, [%rd807];
	// end inline asm
	add.s64 	%rd809, %rd805, 512;
	// begin inline asm
	ld.global.nc.u64 %rd808, [%rd809];
	// end inline asm
	add.s64 	%rd811, %rd805, 768;
	// begin inline asm
	ld.global.nc.u64 %rd810, [%rd811];
	// end inline asm
	add.s64 	%rd813, %rd805, 1024;
	// begin inline asm
	ld.global.nc.u64 %rd812, [%rd813];
	// end inline asm
	add.s64 	%rd815, %rd805, 1280;
	// begin inline asm
	ld.global.nc.u64 %rd814, [%rd815];
	// end inline asm
	add.s64 	%rd817, %rd805, 1536;
	// begin inline asm
	ld.global.nc.u64 %rd816, [%rd817];
	// end inline asm
	add.s64 	%rd819, %rd805, 1792;
	// begin inline asm
	ld.global.nc.u64 %rd818, [%rd819];
	// end inline asm
	add.s64 	%rd821, %rd805, 2048;
	// begin inline asm
	ld.global.nc.u64 %rd820, [%rd821];
	// end inline asm
	// begin inline asm
	mov.u32 %r1592, %laneid;
	// end inline asm
	shr.u32 	%r5, %r3, 5;
	mad.lo.s32 	%r1597, %r5, 288, %r1592;
	shl.b32 	%r1598, %r1597, 3;
	mov.u32 	%r1599, _ZN6thrust24THRUST_300001_SM_1000_NS8cuda_cub4core6detail5shmemE;
	add.s32 	%r1600, %r1599, %r1598;
	st.shared.u64 	[%r1600], %rd804;
	st.shared.u64 	[%r1600+256], %rd806;
	st.shared.u64 	[%r1600+512], %rd808;
	st.shared.u64 	[%r1600+768], %rd810;
	st.shared.u64 	[%r1600+1024], %rd812;
	st.shared.u64 	[%r1600+1280], %rd814;
	st.shared.u64 	[%r1600+1536], %rd816;
	st.shared.u64 	[%r1600+1792], %rd818;
	st.shared.u64 	[%r1600+2048], %rd820;
	bar.warp.sync 	-1;
	shl.b32 	%r1601, %r1592, 3;
	add.s32 	%r1602, %r1597, %r1601;
	shl.b32 	%r1603, %r1592, 6;
	add.s32 	%r1604, %r1600, %r1603;
	ld.shared.u64 	%rd7, [%r1604];
	ld.shared.u64 	%rd8, [%r1604+8];
	ld.shared.u64 	%rd9, [%r1604+16];
	ld.shared.u64 	%rd10, [%r1604+24];
	ld.shared.u64 	%rd11, [%r1604+32];
	ld.shared.u64 	%rd12, [%r1604+40];
	ld.shared.u64 	%rd13, [%r1604+48];
	ld.shared.u64 	%rd14, [%r1604+56];
	ld.shared.u64 	%rd15, [%r1604+64];
	bar.sync 	0;
	shl.b32 	%r1605, %r1597, 2;
	sub.s32 	%r1606, %r1600, %r1605;
	st.shared.u32 	[%r1606], %r1;
	st.shared.u32 	[%r1606+128], %r1;
	st.shared.u32 	[%r1606+256], %r1;
	st.shared.u32 	[%r1606+384], %r1;
	st.shared.u32 	[%r1606+512], %r1;
	st.shared.u32 	[%r1606+640], %r1;
	st.shared.u32 	[%r1606+768], %r1;
	st.shared.u32 	[%r1606+896], %r1;
	st.shared.u32 	[%r1606+1024], %r1;
	bar.warp.sync 	-1;
	shl.b32 	%r1607, %r1602, 2;
	sub.s32 	%r1608, %r1604, %r1607;
	ld.shared.u32 	%r6, [%r1608];
	ld.shared.u32 	%r7, [%r1608+4];
	ld.shared.u32 	%r8, [%r1608+8];
	ld.shared.u32 	%r9, [%r1608+12];
	ld.shared.u32 	%r10, [%r1608+16];
	ld.shared.u32 	%r11, [%r1608+20];
	ld.shared.u32 	%r12, [%r1608+24];
	ld.shared.u32 	%r13, [%r1608+28];
	ld.shared.u32 	%r14, [%r1608+32];
	bar.sync 	0;
	shl.b32 	%r1609, %r3, 3;
	add.s32 	%r1610, %r1599, %r1609;
	add.s32 	%r15, %r1610, 2264;
	st.shared.u64 	[%r1610+2264], %rd15;
	bar.sync 	0;
	setp.eq.s32 	%p371, %r3, 0;
	mov.b64 	%rd934, 0;
	@%p371 bra 	$L__BB6_4;
	ld.shared.u64 	%rd935, [%r15+-8];
	setp.ne.s64 	%p372, %rd935, %rd7;
	selp.u64 	%rd934, 1, 0, %p372;
$L__BB6_4:
	setp.ne.s64 	%p373, %rd7, %rd8;
	selp.u64 	%rd827, 1, 0, %p373;
	setp.ne.s64 	%p374, %rd8, %rd9;
	selp.u64 	%rd828, 1, 0, %p374;
	setp.ne.s64 	%p375, %rd9, %rd10;
	selp.u64 	%rd829, 1, 0, %p375;
	setp.ne.s64 	%p376, %rd10, %rd11;
	selp.u64 	%rd830, 1, 0, %p376;
	setp.ne.s64 	%p377, %rd11, %rd12;
	selp.u64 	%rd831, 1, 0, %p377;
	setp.ne.s64 	%p378, %rd12, %rd13;
	selp.u64 	%rd832, 1, 0, %p378;
	setp.ne.s64 	%p379, %rd13, %rd14;
	selp.u64 	%rd833, 1, 0, %p379;
	setp.ne.s64 	%p380, %rd14, %rd15;
	selp.u64 	%rd834, 1, 0, %p380;
	add.s64 	%rd20, %rd934, %rd827;
	selp.b32 	%r1731, 0, %r6, %p373;
	add.s32 	%r1732, %r7, %r1731;
	add.s64 	%rd21, %rd20, %rd828;
	selp.b32 	%r1733, 0, %r1732, %p374;
	add.s32 	%r1734, %r8, %r1733;
	add.s64 	%rd22, %rd21, %rd829;
	selp.b32 	%r1735, 0, %r1734, %p375;
	add.s32 	%r1736, %r9, %r1735;
	add.s64 	%rd23, %rd22, %rd830;
	selp.b32 	%r1737, 0, %r1736, %p376;
	add.s32 	%r1738, %r10, %r1737;
	add.s64 	%rd24, %rd23, %rd831;
	selp.b32 	%r1739, 0, %r1738, %p377;
	add.s32 	%r1740, %r11, %r1739;
	add.s64 	%rd25, %rd24, %rd832;
	selp.b32 	%r1741, 0, %r1740, %p378;
	add.s32 	%r1742, %r12, %r1741;
	add.s64 	%rd26, %rd25, %rd833;
	selp.b32 	%r1743, 0, %r1742, %p379;
	add.s32 	%r1744, %r13, %r1743;
	add.s64 	%rd835, %rd26, %rd834;
	mov.b64 	{%r1612, %r1617}, %rd835;
	selp.b32 	%r1745, 0, %r1744, %p380;
	add.s32 	%r1622, %r14, %r1745;
	mov.b32 	%r1728, 1;
	mov.b32 	%r1729, 0;
	mov.b32 	%r1730, -1;
	// begin inline asm
	shfl.sync.up.b32 %r1611, %r1612, %r1728, %r1729, %r1730;
	// end inline asm
	// begin inline asm
	shfl.sync.up.b32 %r1616, %r1617, %r1728, %r1729, %r1730;
	// end inline asm
	mov.b64 	%rd836, {%r1611, %r1616};
	// begin inline asm
	shfl.sync.up.b32 %r1621, %r1622, %r1728, %r1729, %r1730;
	// end inline asm
	// begin inline asm
	shfl.sync.up.b32 %r1626, %r1627, %r1728, %r1729, %r1730;
	// end inline asm
	setp.eq.s64 	%p381, %rd835, 0;
	selp.b32 	%r1746, %r1621, 0, %p381;
	setp.lt.s32 	%p382, %r1592, 1;
	selp.b64 	%rd837, 0, %rd836, %p382;
	add.s64 	%rd838, %rd837, %rd835;
	mov.b64 	{%r1632, %r1637}, %rd838;
	selp.b32 	%r1747, 0, %r1746, %p382;
	add.s32 	%r1642, %r1747, %r1622;
	mov.b32 	%r1648, 2;
	// begin inline asm
	shfl.sync.up.b32 %r1631, %r1632, %r1648, %r1729, %r1730;
	// end inline asm
	// begin inline asm
	shfl.sync.up.b32 %r1636, %r1637, %r1648, %r1729, %r1730;
	// end inline asm
	mov.b64 	%rd839, {%r1631, %r1636};
	// begin inline asm
	shfl.sync.up.b32 %r1641, %r1642, %r1648, %r1729, %r1730;
	// end inline asm
	// begin inline asm
	shfl.sync.up.b32 %r1646, %r1647, %r1648, %r1729, %r1730;
	// end inline asm
	setp.eq.s64 	%p383, %rd838, 0;
	selp.b32 	%r1748, %r1641, 0, %p383;
	setp.lt.s32 	%p384, %r1592, 2;
	selp.b64 	%rd840, 0, %rd839, %p384;
	add.s64 	%rd841, %rd840, %rd838;
	mov.b64 	{%r1652, %r1657}, %rd841;
	selp.b32 	%r1749, 0, %r1748, %p384;
	add.s32 	%r1662, %r1749, %r1642;
	mov.b32 	%r1668, 4;
	// begin inline asm
	shfl.sync.up.b32 %r1651, %r1652, %r1668, %r1729, %r1730;
	// end inline asm
	// begin inline asm
	shfl.sync.up.b32 %r1656, %r1657, %r1668, %r1729, %r1730;
	// end inline asm
	mov.b64 	%rd842, {%r1651, %r1656};
	// begin inline asm
	shfl.sync.up.b32 %r1661, %r1662, %r1668, %r1729, %r1730;
	// end inline asm
	// begin inline asm
	shfl.sync.up.b32 %r1666, %r1667, %r1668, %r1729, %r1730;
	// end inline asm
	setp.eq.s64 	%p385, %rd841, 0;
	selp.b32 	%r1750, %r1661, 0, %p385;
	setp.lt.s32 	%p386, %r1592, 4;
	selp.b64 	%rd843, 0, %rd842, %p386;
	add.s64 	%rd844, %rd843, %rd841;
	mov.b64 	{%r1672, %r1677}, %rd844;
	selp.b32 	%r1751, 0, %r1750, %p386;
	add.s32 	%r1682, %r1751, %r1662;
	mov.b32 	%r1688, 8;
	// begin inline asm
	shfl.sync.up.b32 %r1671, %r1672, %r1688, %r1729, %r1730;
	// end inline asm
	// begin inline asm
	shfl.sync.up.b32 %r1676, %r1677, %r1688, %r1729, %r1730;
	// end inline asm
	mov.b64 	%rd845, {%r1671, %r1676};
	// begin inline asm
	shfl.sync.up.b32 %r1681, %r1682, %r1688, %r1729, %r1730;
	// end inline asm
	// begin inline asm
	shfl.sync.up.b32 %r1686, %r1687, %r1688, %r1729, %r1730;
	// end inline asm
	setp.eq.s64 	%p387, %rd844, 0;
	selp.b32 	%r1752, %r1681, 0, %p387;
	setp.lt.s32 	%p388, %r1592, 8;
	selp.b64 	%rd846, 0, %rd845, %p388;
	add.s64 	%rd847, %rd846, %rd844;
	mov.b64 	{%r1692, %r1697}, %rd847;
	selp.b32 	%r1753, 0, %r1752, %p388;
	add.s32 	%r1702, %r1753, %r1682;
	mov.b32 	%r1708, 16;
	// begin inline asm
	shfl.sync.up.b32 %r1691, %r1692, %r1708, %r1729, %r1730;
	// end inline asm
	// begin inline asm
	shfl.sync.up.b32 %r1696, %r1697, %r1708, %r1729, %r1730;
	// end inline asm
	mov.b64 	%rd848, {%r1691, %r1696};
	// begin inline asm
	shfl.sync.up.b32 %r1701, %r1702, %r1708, %r1729, %r1730;
	// end inline asm
	// begin inline asm
	shfl.sync.up.b32 %r1706, %r1707, %r1708, %r1729, %r1730;
	// end inline asm
	setp.eq.s64 	%p389, %rd847, 0;
	selp.b32 	%r1754, %r1701, 0, %p389;
	setp.lt.s32 	%p390, %r1592, 16;
	selp.b64 	%rd849, 0, %rd848, %p390;
	add.s64 	%rd27, %rd849, %rd847;
	mov.b64 	{%r1712, %r1717}, %rd27;
	selp.b32 	%r1755, 0, %r1754, %p390;
	add.s32 	%r1722, %r1755, %r1702;
	// begin inline asm
	shfl.sync.up.b32 %r1711, %r1712, %r1728, %r1729, %r1730;
	// end inline asm
	// begin inline asm
	shfl.sync.up.b32 %r1716, %r1717, %r1728, %r1729, %r1730;
	// end inline asm
	// begin inline asm
	shfl.sync.up.b32 %r1721, %r1722, %r1728, %r1729, %r1730;
	// end inline asm
	// begin inline asm
	shfl.sync.up.b32 %r1726, %r1727, %r1728, %r1729, %r1730;
	// end inline asm
	setp.ne.s32 	%p391, %r1592, 31;
	@%p391 bra 	$L__BB6_6;
	shl.b32 	%r1756, %r5, 4;
	mov.u32 	%r1757, _ZN6thrust24THRUST_300001_SM_1000_NS8cuda_cub4core6detail5shmemE;
	add.s32 	%r1758, %r1757, %r1756;
	st.shared.u64 	[%r1758], %rd27;
	st.shared.u32 	[%r1758+8], %r1722;
$L__BB6_6:
	mov.b64 	%rd850, {%r1711, %r1716};
	setp.ne.s64 	%p392, %rd13, %rd14;
	setp.ne.s64 	%p393, %rd12, %rd13;
	setp.ne.s64 	%p394, %rd11, %rd12;
	setp.ne.s64 	%p395, %rd10, %rd11;
	setp.ne.s64 	%p396, %rd9, %rd10;
	setp.ne.s64 	%p397, %rd8, %rd9;
	setp.ne.s64 	%p398, %rd7, %rd8;
	setp.ne.s32 	%p399, %r3, 0;
	bar.sync 	0;
	ld.shared.u64 	%rd851, [_ZN6thrust24THRUST_300001_SM_1000_NS8cuda_cub4core6detail5shmemE];
	ld.shared.u32 	%r1759, [_ZN6thrust24THRUST_300001_SM_1000_NS8cuda_cub4core6detail5shmemE+8];
	ld.shared.u64 	%rd852, [_ZN6thrust24THRUST_300001_SM_1000_NS8cuda_cub4core6detail5shmemE+16];
	ld.shared.u32 	%r1760, [_ZN6thrust24THRUST_300001_SM_1000_NS8cuda_cub4core6detail5shmemE+24];
	add.s64 	%rd853, %rd852, %rd851;
	setp.eq.s64 	%p400, %rd852, 0;
	selp.b32 	%r1761, %r1759, 0, %p400;
	add.s32 	%r1762, %r1761, %r1760;
	setp.eq.s32 	%p401, %r5, 2;
	selp.b64 	%rd854, %rd853, %rd851, %p401;
	selp.b32 	%r1763, %r1762, %r1759, %p401;
	ld.shared.u64 	%rd855, [_ZN6thrust24THRUST_300001_SM_1000_NS8cuda_cub4core6detail5shmemE+32];
	ld.shared.u32 	%r1764, [_ZN6thrust24THRUST_300001_SM_1000_NS8cuda_cub4core6detail5shmemE+40];
	add.s64 	%rd856, %rd855, %rd853;
	setp.eq.s64 	%p402, %rd855, 0;
	selp.b32 	%r1765, %r1762, 0, %p402;
	add.s32 	%r1766, %r1765, %r1764;
	setp.eq.s32 	%p403, %r5, 3;
	selp.b64 	%rd857, %rd856, %rd854, %p403;
	selp.b32 	%r1767, %r1766, %r1763, %p403;
	ld.shared.u64 	%rd858, [_ZN6thrust24THRUST_300001_SM_1000_NS8cuda_cub4core6detail5shmemE+48];
	ld.shared.u32 	%r1768, [_ZN6thrust24THRUST_300001_SM_1000_NS8cuda_cub4core6detail5shmemE+56];
	add.s64 	%rd859, %rd858, %rd856;
	setp.eq.s64 	%p404, %rd858, 0;
	selp.b32 	%r1769, %r1766, 0, %p404;
	add.s32 	%r1770, %r1769, %r1768;
	setp.eq.s32 	%p405, %r5, 4;
	selp.b64 	%rd860, %rd859, %rd857, %p405;
	selp.b32 	%r1771, %r1770, %r1767, %p405;
	ld.shared.u64 	%rd861, [_ZN6thrust24THRUST_300001_SM_1000_NS8cuda_cub4core6detail5shmemE+64];
	ld.shared.u32 	%r1772, [_ZN6thrust24THRUST_300001_SM_1000_NS8cuda_cub4core6detail5shmemE+72];
	add.s64 	%rd862, %rd861, %rd859;
	setp.eq.s64 	%p406, %rd861, 0;
	selp.b32 	%r1773, %r1770, 0, %p406;
	add.s32 	%r1774, %r1773, %r1772;
	setp.eq.s32 	%p407, %r5, 5;
	selp.b64 	%rd863, %rd862, %rd860, %p407;
	selp.b32 	%r1775, %r1774, %r1771, %p407;
	ld.shared.u64 	%rd864, [_ZN6thrust24THRUST_300001_SM_1000_NS8cuda_cub4core6detail5shmemE+80];
	ld.shared.u32 	%r1776, [_ZN6thrust24THRUST_300001_SM_1000_NS8cuda_cub4core6detail5shmemE+88];
	add.s64 	%rd865, %rd864, %rd862;
	setp.eq.s64 	%p408, %rd864, 0;
	selp.b32 	%r1777, %r1774, 0, %p408;
	add.s32 	%r1778, %r1777, %r1776;
	setp.eq.s32 	%p409, %r5, 6;
	selp.b64 	%rd866, %rd865, %rd863, %p409;
	selp.b32 	%r1779, %r1778, %r1775, %p409;
	ld.shared.u64 	%rd867, [_ZN6thrust24THRUST_300001_SM_1000_NS8cuda_cub4core6detail5shmemE+96];
	ld.shared.u32 	%r1780, [_ZN6thrust24THRUST_300001_SM_1000_NS8cuda_cub4core6detail5shmemE+104];
	add.s64 	%rd868, %rd867, %rd865;
	setp.eq.s64 	%p410, %rd867, 0;
	selp.b32 	%r1781, %r1778, 0, %p410;
	add.s32 	%r1782, %r1781, %r1780;
	setp.eq.s32 	%p411, %r5, 7;
	selp.b64 	%rd869, %rd868, %rd866, %p411;
	selp.b32 	%r1783, %r1782, %r1779, %p411;
	ld.shared.u64 	%rd870, [_ZN6thrust24THRUST_300001_SM_1000_NS8cuda_cub4core6detail5shmemE+112];
	ld.shared.u32 	%r1784, [_ZN6thrust24THRUST_300001_SM_1000_NS8cuda_cub4core6detail5shmemE+120];
	add.s64 	%rd28, %rd870, %rd868;
	setp.eq.s64 	%p412, %rd870, 0;
	selp.b32 	%r1785, %r1782, 0, %p412;
	add.s32 	%r20, %r1785, %r1784;
	setp.lt.u32 	%p413, %r3, 32;
	selp.b64 	%rd871, 0, %rd869, %p413;
	selp.b32 	%r1786, 0, %r1783, %p413;
	setp.eq.s64 	%p414, %rd850, 0;
	selp.b32 	%r1787, %r1786, 0, %p414;
	add.s32 	%r1788, %r1787, %r1721;
	setp.eq.s32 	%p415, %r1592, 0;
	selp.b32 	%r21, %r1786, %r1788, %p415;
	selp.b64 	%rd872, 0, %rd850, %p415;
	add.s64 	%rd29, %rd871, %rd872;
	add.s64 	%rd30, %rd29, %rd934;
	setp.eq.s64 	%p416, %rd934, 0;
	selp.b32 	%r1789, %r21, 0, %p416;
	add.s32 	%r22, %r1789, %r6;
	add.s64 	%rd31, %rd20, %rd29;
	selp.b32 	%r1790, 0, %r22, %p398;
	add.s32 	%r23, %r7, %r1790;
	add.s64 	%rd32, %rd21, %rd29;
	selp.b32 	%r1791, 0, %r23, %p397;
	add.s32 	%r24, %r8, %r1791;
	add.s64 	%rd33, %rd22, %rd29;
	selp.b32 	%r1792, 0, %r24, %p396;
	add.s32 	%r25, %r9, %r1792;
	add.s64 	%rd34, %rd23, %rd29;
	selp.b32 	%r1793, 0, %r25, %p395;
	add.s32 	%r26, %r10, %r1793;
	add.s64 	%rd35, %rd24, %rd29;
	selp.b32 	%r1794, 0, %r26, %p394;
	add.s32 	%r27, %r11, %r1794;
	add.s64 	%rd36, %rd25, %rd29;
	selp.b32 	%r1795, 0, %r27, %p393;
	add.s32 	%r28, %r12, %r1795;
	add.s64 	%rd37, %rd26, %rd29;
	selp.b32 	%r1796, 0, %r28, %p392;
	add.s32 	%r29, %r13, %r1796;
	@%p399 bra 	$L__BB6_8;
	mov.b32 	%r1797, 101;
	mov.b64 	%rd874, {%r20, %r1797};
	add.s64 	%rd873, %rd4, 512;
	// begin inline asm
	st.relaxed.gpu.v2.u64 [%rd873], {%rd874, %rd28};
	// end inline asm
$L__BB6_8:
	setp.lt.s64 	%p417, %rd28, 257;
	@%p417 bra 	$L__BB6_34;
	bar.sync 	0;
	@%p416 bra 	$L__BB6_11;
	cvt.u32.u64 	%r1798, %rd29;
	shl.b32 	%r1799, %r1798, 4;
	mov.u32 	%r1800, _ZN6thrust24THRUST_300001_SM_1000_NS8cuda_cub4core6detail5shmemE;
	add.s32 	%r1801, %r1800, %r1799;
	st.shared.u64 	[%r1801], %rd935;
	st.shared.u32 	[%r1801+8], %r21;
$L__BB6_11:
	setp.eq.s64 	%p428, %rd7, %rd8;
	@%p428 bra 	$L__BB6_13;
	cvt.u32.u64 	%r1802, %rd30;
	shl.b32 	%r1803, %r1802, 4;
	mov.u32 	%r1804, _ZN6thrust24THRUST_300001_SM_1000_NS8cuda_cub4core6detail5shmemE;
	add.s32 	%r1805, %r1804, %r1803;
	st.shared.u64 	[%r1805], %rd7;
	st.shared.u32 	[%r1805+8], %r22;
$L__BB6_13:
	setp.eq.s64 	%p429, %rd8, %rd9;
	@%p429 bra 	$L__BB6_15;
	cvt.u32.u64 	%r1806, %rd31;
	shl.b32 	%r1807, %r1806, 4;
	mov.u32 	%r1808, _ZN6thrust24THRUST_300001_SM_1000_NS8cuda_cub4core6detail5shmemE;
	add.s32 	%r1809, %r1808, %r1807;
	st.shared.u64 	[%r1809], %rd8;
	st.shared.u32 	[%r1809+8], %r23;
$L__BB6_15:
	setp.eq.s64 	%p430, %rd9, %rd10;
	@%p430 bra 	$L__BB6_17;
	cvt.u32.u64 	%r1810, %rd32;
	shl.b32 	%r1811, %r1810, 4;
	mov.u32 	%r1812, _ZN6thrust24THRUST_300001_SM_1000_NS8cuda_cub4core6detail5shmemE;
	add.s32 	%r1813, %r1812, %r1811;
	st.shared.u64 	[%r1813], %rd9;
	st.shared.u32 	[%r1813+8], %r24;
$L__BB6_17:
	setp.eq.s64 	%p431, %rd10, %rd11;
	@%p431 bra 	$L__BB6_19;
	cvt.u32.u64 	%r1814, %rd33;
	shl.b32 	%r1815, %r1814, 4;
	mov.u32 	%r1816, _ZN6thrust24THRUST_300001_SM_1000_NS8cuda_cub4core6detail5shmemE;
	add.s32 	%r1817, %r1816, %r1815;
	st.shared.u64 	[%r1817], %rd10;
	st.shared.u32 	[%r1817+8], %r25;
$L__BB6_19:
	setp.eq.s64 	%p432, %rd11, %rd12;
	@%p432 bra 	$L__BB6_21;
	cvt.u32.u64 	%r1818, %rd34;
	shl.b32 	%r1819, %r1818, 4;
	mov.u32 	%r1820, _ZN6thrust24THRUST_300001_SM_1000_NS8cuda_cub4core6detail5shmemE;
	add.s32 	%r1821, %r1820, %r1819;
	st.shared.u64 	[%r1821], %rd11;
	st.shared.u32 	[%r1821+8], %r26;
$L__BB6_21:
	setp.eq.s64 	%p433, %rd12, %rd13;
	@%p433 bra 	$L__BB6_23;
	cvt.u32.u64 	%r1822, %rd35;
	shl.b32 	%r1823, %r1822, 4;
	mov.u32 	%r1824, _ZN6thrust24THRUST_300001_SM_1000_NS8cuda_cub4core6detail5shmemE;
	add.s32 	%r1825, %r1824, %r1823;
	st.shared.u64 	[%r1825], %rd12;
	st.shared.u32 	[%r1825+8], %r27;
$L__BB6_23:
	setp.eq.s64 	%p434, %rd13, %rd14;
	@%p434 bra 	$L__BB6_25;
	cvt.u32.u64 	%r1826, %rd36;
	shl.b32 	%r1827, %r1826, 4;
	mov.u32 	%r1828, _ZN6thrust24THRUST_300001_SM_1000_NS8cuda_cub4core6detail5shmemE;
	add.s32 	%r1829, %r1828, %r1827;
	st.shared.u64 	[%r1829], %rd13;
	st.shared.u32 	[%r1829+8], %r28;
$L__BB6_25:
	setp.eq.s64 	%p435, %rd14, %rd15;
	@%p435 bra 	$L__BB6_27;
	cvt.u32.u64 	%r1830, %rd37;
	shl.b32 	%r1831, %r1830, 4;
	mov.u32 	%r1832, _ZN6thrust24THRUST_300001_SM_1000_NS8cuda_cub4core6detail5shmemE;
	add.s32 	%r1833, %r1832, %r1831;
	st.shared.u64 	[%r1833], %rd14;
	st.shared.u32 	[%r1833+8], %r29;
$L__BB6_27:
	bar.sync 	0;
	cvt.u64.u32 	%rd940, %r3;
	setp.le.u64 	%p436, %rd28, %rd940;
	@%p436 bra 	$L__BB6_326;
	not.b64 	%rd912, %rd940;
	add.s64 	%rd39, %rd28, %rd912;
	shr.u64 	%rd913, %rd39, 8;
	add.s64 	%rd914, %rd913, 1;
	and.b64  	%rd936, %rd914, 3;
	and.b64  	%rd915, %rd39, 768;
	setp.eq.s64 	%p437, %rd915, 768;
	@%p437 bra 	$L__BB6_31;
	shl.b64 	%rd916, %rd940, 2;
	add.s64 	%rd938, %rd2, %rd916;
	shl.b64 	%rd917, %rd940, 3;
	add.s64 	%rd937, %rd3, %rd917;
	shl.b32 	%r1834, %r3, 4;
	mov.u32 	%r1835, _ZN6thrust24THRUST_300001_SM_1000_NS8cuda_cub4core6detail5shmemE;
	add.s32 	%r1836, %r1834, %r1835;
	add.s32 	%r1846, %r1836, 8;
	shl.b64 	%rd918, %rd936, 8;
	add.s64 	%rd940, %rd918, %rd940;
$L__BB6_30:
	.pragma "nounroll";
	ld.shared.u64 	%rd919, [%r1846+-8];
	ld.shared.u32 	%r1837, [%r1846];
	st.global.u64 	[%rd937], %rd919;
	st.global.u32 	[%rd938], %r1837;
	add.s64 	%rd938, %rd938, 1024;
	add.s64 	%rd937, %rd937, 2048;
	add.s32 	%r1846, %r1846, 4096;
	add.s64 	%rd936, %rd936, -1;
	setp.ne.s64 	%p438, %rd936, 0;
	@%p438 bra 	$L__BB6_30;
$L__BB6_31:
	setp.lt.u64 	%p439, %rd39, 768;
	@%p439 bra 	$L__BB6_326;
	mov.u32 	%r1840, _ZN6thrust24THRUST_300001_SM_1000_NS8cuda_cub4core6detail5shmemE;
$L__BB6_33:
	cvt.u32.u64 	%r1838, %rd940;
	shl.b32 	%r1839, %r1838, 4;
	add.s32 	%r1841, %r1840, %r1839;
	ld.shared.u64 	%rd920, [%r1841];
	ld.shared.u32 	%r1842, [%r1841+8];
	shl.b64 	%rd921, %rd940, 3;
	add.s64 	%rd922, %rd3, %rd921;
	st.global.u64 	[%rd922], %rd920;
	shl.b64 	%rd923, %rd940, 2;
	add.s64 	%rd924, %rd2, %rd923;
	st.global.u32 	[%rd924], %r1842;
	ld.shared.u64 	%rd925, [%r1841+4096];
	ld.shared.u32 	%r1843, [%r1841+4104];
	and.b64  	%rd926, %rd921, 34359738360;
	add.s64 	%rd927, %rd3, %rd926;
	st.global.u64 	[%rd927+2048], %rd925;
	and.b64  	%rd928, %rd923, 17179869180;
	add.s64 	%rd929, %rd2, %rd928;
	st.global.u32 	[%rd929+1024], %r1843;
	ld.shared.u64 	%rd930, [%r1841+8192];
	ld.shared.u32 	%r1844, [%r1841+8200];
	st.global.u64 	[%rd927+4096], %rd930;
	st.global.u32 	[%rd929+2048], %r1844;
	ld.shared.u64 	%rd931, [%r1841+12288];
	ld.shared.u32 	%r1845, [%r1841+12296];
	st.global.u64 	[%rd927+6144], %rd931;
	st.global.u32 	[%rd929+3072], %r1845;
	add.s64 	%rd932, %rd940, 1024;
	and.b64  	%rd940, %rd932, 4294967295;
	setp.gt.u64 	%p440, %rd28, %rd940;
	@%p440 bra 	$L__BB6_33;
	bra.uni 	$L__BB6_326;
$L__BB6_34:
	@%p416 bra 	$L__BB6_36;
	shl.b64 	%rd876, %rd29, 3;
	add.s64 	%rd877, %rd3, %rd876;
	st.global.u64 	[%rd877], %rd935;
	shl.b64 	%rd878, %rd29, 2;
	add.s64 	%rd879, %rd2, %rd878;
	st.global.u32 	[%rd879], %r21;
$L__BB6_36:
	setp.eq.s64 	%p419, %rd7, %rd8;
	@%p419 bra 	$L__BB6_38;
	shl.b64 	%rd880, %rd30, 3;
	add.s64 	%rd881, %rd3, %rd880;
	st.global.u64 	[%rd881], %rd7;
	shl.b64 	%rd882, %rd30, 2;
	add.s64 	%rd883, %rd2, %rd882;
	st.global.u32 	[%rd883], %r22;
$L__BB6_38:
	setp.eq.s64 	%p420, %rd8, %rd9;
	@%p420 bra 	$L__BB6_40;
	shl.b64 	%rd884, %rd31, 3;
	add.s64 	%rd885, %rd3, %rd884;
	st.global.u64 	[%rd885], %rd8;
	shl.b64 	%rd886, %rd31, 2;
	add.s64 	%rd887, %rd2, %rd886;
	st.global.u32 	[%rd887], %r23;
$L__BB6_40:
	setp.eq.s64 	%p421, %rd9, %rd10;
	@%p421 bra 	$L__BB6_42;
	shl.b64 	%rd888, %rd32, 3;
	add.s64 	%rd889, %rd3, %rd888;
	st.global.u64 	[%rd889], %rd9;
	shl.b64 	%rd890, %rd32, 2;
	add.s64 	%rd891, %rd2, %rd890;
	st.global.u32 	[%rd891], %r24;
$L__BB6_42:
	setp.eq.s64 	%p422, %rd10, %rd11;
	@%p422 bra 	$L__BB6_44;
	shl.b64 	%rd892, %rd33, 3;
	add.s64 	%rd893, %rd3, %rd892;
	st.global.u64 	[%rd893], %rd10;
	shl.b64 	%rd894, %rd33, 2;
	add.s64 	%rd895, %rd2, %rd894;
	st.global.u32 	[%rd895], %r25;
$L__BB6_44:
	setp.eq.s64 	%p423, %rd11, %rd12;
	@%p423 bra 	$L__BB6_46;
	shl.b64 	%rd896, %rd34, 3;
	add.s64 	%rd897, %rd3, %rd896;
	st.global.u64 	[%rd897], %rd11;
	shl.b64 	%rd898, %rd34, 2;
	add.s64 	%rd899, %rd2, %rd898;
	st.global.u32 	[%rd899], %r26;
$L__BB6_46:
	setp.eq.s64 	%p424, %rd12, %rd13;
	@%p424 bra 	$L__BB6_48;
	shl.b64 	%rd900, %rd35, 3;
	add.s64 	%rd901, %rd3, %rd900;
	st.global.u64 	[%rd901], %rd12;
	shl.b64 	%rd902, %rd35, 2;
	add.s64 	%rd903, %rd2, %rd902;
	st.global.u32 	[%rd903], %r27;
$L__BB6_48:
	setp.eq.s64 	%p425, %rd13, %rd14;
	@%p425 bra 	$L__BB6_50;
	shl.b64 	%rd904, %rd36, 3;
	add.s64 	%rd905, %rd3, %rd904;
	st.global.u64 	[%rd905], %rd13;
	shl.b64 	%rd906, %rd36, 2;
	add.s64 	%rd907, %rd2, %rd906;
	st.global.u32 	[%rd907], %r28;
$L__BB6_50:
	setp.eq.s64 	%p426, %rd14, %rd15;
	@%p426 bra 	$L__BB6_326;
	shl.b64 	%rd908, %rd37, 3;
	add.s64 	%rd909, %rd3, %rd908;
	st.global.u64 	[%rd909], %rd14;
	shl.b64 	%rd910, %rd37, 2;
	add.s64 	%rd911, %rd2, %rd910;
	st.global.u32 	[%rd911], %r29;
	bra.uni 	$L__BB6_326;
$L__BB6_52:
	mov.u32 	%r33, %tid.x;
	and.b32  	%r1089, %r33, 31;
	and.b32  	%r1090, %r33, 992;
	mul.lo.s32 	%r1091, %r1090, 9;
	or.b32  	%r1092, %r1091, %r1089;
	cvt.u64.u32 	%rd665, %r1092;
	add.s64 	%rd666, %rd5, %rd665;
	shl.b64 	%rd667, %rd666, 3;
	add.s64 	%rd647, %rd309, %rd667;
	// begin inline asm
	ld.global.nc.u64 %rd646, [%rd647];
	// end inline asm
	add.s64 	%rd649, %rd647, 256;
	// begin inline asm
	ld.global.nc.u64 %rd648, [%rd649];
	// end inline asm
	add.s64 	%rd651, %rd647, 512;
	// begin inline asm
	ld.global.nc.u64 %rd650, [%rd651];
	// end inline asm
	add.s64 	%rd653, %rd647, 768;
	// begin inline asm
	ld.global.nc.u64 %rd652, [%rd653];
	// end inline asm
	add.s64 	%rd655, %rd647, 1024;
	// begin inline asm
	ld.global.nc.u64 %rd654, [%rd655];
	// end inline asm
	add.s64 	%rd657, %rd647, 1280;
	// begin inline asm
	ld.global.nc.u64 %rd656, [%rd657];
	// end inline asm
	add.s64 	%rd659, %rd647, 1536;
	// begin inline asm
	ld.global.nc.u64 %rd658, [%rd659];
	// end inline asm
	add.s64 	%rd661, %rd647, 1792;
	// begin inline asm
	ld.global.nc.u64 %rd660, [%rd661];
	// end inline asm
	add.s64 	%rd663, %rd647, 2048;
	// begin inline asm
	ld.global.nc.u64 %rd662, [%rd663];
	// end inline asm
	// begin inline asm
	mov.u32 %r1088, %laneid;
	// end inline asm
	shr.u32 	%r35, %r33, 5;
	mad.lo.s32 	%r36, %r35, 288, %r1088;
	shl.b32 	%r1093, %r36, 3;
	mov.u32 	%r1094, _ZN6thrust24THRUST_300001_SM_1000_NS8cuda_cub4core6detail5shmemE;
	add.s32 	%r37, %r1094, %r1093;
	st.shared.u64 	[%r37], %rd646;
	st.shared.u64 	[%r37+256], %rd648;
	st.shared.u64 	[%r37+512], %rd650;
	st.shared.u64 	[%r37+768], %rd652;
	st.shared.u64 	[%r37+1024], %rd654;
	st.shared.u64 	[%r37+1280], %rd656;
	st.shared.u64 	[%r37+1536], %rd658;
	st.shared.u64 	[%r37+1792], %rd660;
	st.shared.u64 	[%r37+2048], %rd662;
	bar.warp.sync 	-1;
	shl.b32 	%r38, %r1088, 3;
	shl.b32 	%r1095, %r1088, 6;
	add.s32 	%r39, %r37, %r1095;
	ld.shared.u64 	%rd53, [%r39];
	ld.shared.u64 	%rd54, [%r39+8];
	ld.shared.u64 	%rd55, [%r39+16];
	ld.shared.u64 	%rd56, [%r39+24];
	ld.shared.u64 	%rd57, [%r39+32];
	ld.shared.u64 	%rd58, [%r39+40];
	ld.shared.u64 	%rd59, [%r39+48];
	ld.shared.u64 	%rd60, [%r39+56];
	ld.shared.u64 	%rd61, [%r39+64];
	setp.ne.s32 	%p262, %r33, 0;
	mov.b64 	%rd942, 0;
	@%p262 bra 	$L__BB6_54;
	shl.b64 	%rd670, %rd5, 3;
	add.s64 	%rd671, %rd309, %rd670;
	add.s64 	%rd669, %rd671, -8;
	// begin inline asm
	ld.global.nc.u64 %rd942, [%rd669];
	// end inline asm
$L__BB6_54:
	setp.eq.s32 	%p263, %r33, 0;
	bar.sync 	0;
	shl.b32 	%r1096, %r36, 2;
	sub.s32 	%r1097, %r37, %r1096;
	st.shared.u32 	[%r1097], %r1;
	st.shared.u32 	[%r1097+128], %r1;
	st.shared.u32 	[%r1097+256], %r1;
	st.shared.u32 	[%r1097+384], %r1;
	st.shared.u32 	[%r1097+512], %r1;
	st.shared.u32 	[%r1097+640], %r1;
	st.shared.u32 	[%r1097+768], %r1;
	st.shared.u32 	[%r1097+896], %r1;
	st.shared.u32 	[%r1097+1024], %r1;
	bar.warp.sync 	-1;
	add.s32 	%r1098, %r36, %r38;
	shl.b32 	%r1099, %r1098, 2;
	sub.s32 	%r1100, %r39, %r1099;
	ld.shared.u32 	%r40, [%r1100];
	ld.shared.u32 	%r41, [%r1100+4];
	ld.shared.u32 	%r42, [%r1100+8];
	ld.shared.u32 	%r43, [%r1100+12];
	ld.shared.u32 	%r44, [%r1100+16];
	ld.shared.u32 	%r45, [%r1100+20];
	ld.shared.u32 	%r46, [%r1100+24];
	ld.shared.u32 	%r47, [%r1100+28];
	ld.shared.u32 	%r48, [%r1100+32];
	bar.sync 	0;
	shl.b32 	%r1101, %r33, 3;
	add.s32 	%r1103, %r1094, %r1101;
	add.s32 	%r49, %r1103, 2264;
	st.shared.u64 	[%r1103+2264], %rd61;
	bar.sync 	0;
	@%p263 bra 	$L__BB6_56;
	ld.shared.u64 	%rd942, [%r49+-8];
$L__BB6_56:
	setp.ne.s64 	%p264, %rd942, %rd53;
	selp.u64 	%rd66, 1, 0, %p264;
	setp.ne.s64 	%p265, %rd53, %rd54;
	selp.u64 	%rd672, 1, 0, %p265;
	setp.ne.s64 	%p266, %rd54, %rd55;
	selp.u64 	%rd673, 1, 0, %p266;
	setp.ne.s64 	%p267, %rd55, %rd56;
	selp.u64 	%rd674, 1, 0, %p267;
	setp.ne.s64 	%p268, %rd56, %rd57;
	selp.u64 	%rd675, 1, 0, %p268;
	setp.ne.s64 	%p269, %rd57, %rd58;
	selp.u64 	%rd676, 1, 0, %p269;
	setp.ne.s64 	%p270, %rd58, %rd59;
	selp.u64 	%rd677, 1, 0, %p270;
	setp.ne.s64 	%p271, %rd59, %rd60;
	selp.u64 	%rd678, 1, 0, %p271;
	setp.ne.s64 	%p272, %rd60, %rd61;
	selp.u64 	%rd679, 1, 0, %p272;
	add.s64 	%rd67, %rd672, %rd66;
	selp.b32 	%r1224, 0, %r40, %p265;
	add.s32 	%r1225, %r41, %r1224;
	add.s64 	%rd68, %rd67, %rd673;
	selp.b32 	%r1226, 0, %r1225, %p266;
	add.s32 	%r1227, %r42, %r1226;
	add.s64 	%rd69, %rd68, %rd674;
	selp.b32 	%r1228, 0, %r1227, %p267;
	add.s32 	%r1229, %r43, %r1228;
	add.s64 	%rd70, %rd69, %rd675;
	selp.b32 	%r1230, 0, %r1229, %p268;
	add.s32 	%r1231, %r44, %r1230;
	add.s64 	%rd71, %rd70, %rd676;
	selp.b32 	%r1232, 0, %r1231, %p269;
	add.s32 	%r1233, %r45, %r1232;
	add.s64 	%rd72, %rd71, %rd677;
	selp.b32 	%r1234, 0, %r1233, %p270;
	add.s32 	%r1235, %r46, %r1234;
	add.s64 	%rd73, %rd72, %rd678;
	selp.b32 	%r1236, 0, %r1235, %p271;
	add.s32 	%r1237, %r47, %r1236;
	add.s64 	%rd680, %rd73, %rd679;
	mov.b64 	{%r1105, %r1110}, %rd680;
	selp.b32 	%r1238, 0, %r1237, %p272;
	add.s32 	%r1115, %r48, %r1238;
	mov.b32 	%r1221, 1;
	mov.b32 	%r1222, 0;
	mov.b32 	%r1223, -1;
	// begin inline asm
	shfl.sync.up.b32 %r1104, %r1105, %r1221, %r1222, %r1223;
	// end inline asm
	// begin inline asm
	shfl.sync.up.b32 %r1109, %r1110, %r1221, %r1222, %r1223;
	// end inline asm
	mov.b64 	%rd681, {%r1104, %r1109};
	// begin inline asm
	shfl.sync.up.b32 %r1114, %r1115, %r1221, %r1222, %r1223;
	// end inline asm
	// begin inline asm
	shfl.sync.up.b32 %r1119, %r1120, %r1221, %r1222, %r1223;
	// end inline asm
	setp.eq.s64 	%p273, %rd680, 0;
	selp.b32 	%r1239, %r1114, 0, %p273;
	setp.lt.s32 	%p274, %r1088, 1;
	selp.b64 	%rd682, 0, %rd681, %p274;
	add.s64 	%rd683, %rd682, %rd680;
	mov.b64 	{%r1125, %r1130}, %rd683;
	selp.b32 	%r1240, 0, %r1239, %p274;
	add.s32 	%r1135, %r1240, %r1115;
	mov.b32 	%r1141, 2;
	// begin inline asm
	shfl.sync.up.b32 %r1124, %r1125, %r1141, %r1222, %r1223;
	// end inline asm
	// begin inline asm
	shfl.sync.up.b32 %r1129, %r1130, %r1141, %r1222, %r1223;
	// end inline asm
	mov.b64 	%rd684, {%r1124, %r1129};
	// begin inline asm
	shfl.sync.up.b32 %r1134, %r1135, %r1141, %r1222, %r1223;
	// end inline asm
	// begin inline asm
	shfl.sync.up.b32 %r1139, %r1140, %r1141, %r1222, %r1223;
	// end inline asm
	setp.eq.s64 	%p275, %rd683, 0;
	selp.b32 	%r1241, %r1134, 0, %p275;
	setp.lt.s32 	%p276, %r1088, 2;
	selp.b64 	%rd685, 0, %rd684, %p276;
	add.s64 	%rd686, %rd685, %rd683;
	mov.b64 	{%r1145, %r1150}, %rd686;
	selp.b32 	%r1242, 0, %r1241, %p276;
	add.s32 	%r1155, %r1242, %r1135;
	mov.b32 	%r1161, 4;
	// begin inline asm
	shfl.sync.up.b32 %r1144, %r1145, %r1161, %r1222, %r1223;
	// end inline asm
	// begin inline asm
	shfl.sync.up.b32 %r1149, %r1150, %r1161, %r1222, %r1223;
	// end inline asm
	mov.b64 	%rd687, {%r1144, %r1149};
	// begin inline asm
	shfl.sync.up.b32 %r1154, %r1155, %r1161, %r1222, %r1223;
	// end inline asm
	// begin inline asm
	shfl.sync.up.b32 %r1159, %r1160, %r1161, %r1222, %r1223;
	// end inline asm
	setp.eq.s64 	%p277, %rd686, 0;
	selp.b32 	%r1243, %r1154, 0, %p277;
	setp.lt.s32 	%p278, %r1088, 4;
	selp.b64 	%rd688, 0, %rd687, %p278;
	add.s64 	%rd689, %rd688, %rd686;
	mov.b64 	{%r1165, %r1170}, %rd689;
	selp.b32 	%r1244, 0, %r1243, %p278;
	add.s32 	%r1175, %r1244, %r1155;
	mov.b32 	%r1181, 8;
	// begin inline asm
	shfl.sync.up.b32 %r1164, %r1165, %r1181, %r1222, %r1223;
	// end inline asm
	// begin inline asm
	shfl.sync.up.b32 %r1169, %r1170, %r1181, %r1222, %r1223;
	// end inline asm
	mov.b64 	%rd690, {%r1164, %r1169};
	// begin inline asm
	shfl.sync.up.b32 %r1174, %r1175, %r1181, %r1222, %r1223;
	// end inline asm
	// begin inline asm
	shfl.sync.up.b32 %r1179, %r1180, %r1181, %r1222, %r1223;
	// end inline asm
	setp.eq.s64 	%p279, %rd689, 0;
	selp.b32 	%r1245, %r1174, 0, %p279;
	setp.lt.s32 	%p280, %r1088, 8;
	selp.b64 	%rd691, 0, %rd690, %p280;
	add.s64 	%rd692, %rd691, %rd689;
	mov.b64 	{%r1185, %r1190}, %rd692;
	selp.b32 	%r1246, 0, %r1245, %p280;
	add.s32 	%r1195, %r1246, %r1175;
	mov.b32 	%r1201, 16;
	// begin inline asm
	shfl.sync.up.b32 %r1184, %r1185, %r1201, %r1222, %r1223;
	// end inline asm
	// begin inline asm
	shfl.sync.up.b32 %r1189, %r1190, %r1201, %r1222, %r1223;
	// end inline asm
	mov.b64 	%rd693, {%r1184, %r1189};
	// begin inline asm
	shfl.sync.up.b32 %r1194, %r1195, %r1201, %r1222, %r1223;
	// end inline asm
	// begin inline asm
	shfl.sync.up.b32 %r1199, %r1200, %r1201, %r1222, %r1223;
	// end inline asm
	setp.eq.s64 	%p281, %rd692, 0;
	selp.b32 	%r1247, %r1194, 0, %p281;
	setp.lt.s32 	%p282, %r1088, 16;
	selp.b64 	%rd694, 0, %rd693, %p282;
	add.s64 	%rd74, %rd694, %rd692;
	mov.b64 	{%r1205, %r1210}, %rd74;
	selp.b32 	%r1248, 0, %r1247, %p282;
	add.s32 	%r1215, %r1248, %r1195;
	// begin inline asm
	shfl.sync.up.b32 %r1204, %r1205, %r1221, %r1222, %r1223;
	// end inline asm
	// begin inline asm
	shfl.sync.up.b32 %r1209, %r1210, %r1221, %r1222, %r1223;
	// end inline asm
	mov.b64 	%rd954, {%r1204, %r1209};
	// begin inline asm
	shfl.sync.up.b32 %r1860, %r1215, %r1221, %r1222, %r1223;
	// end inline asm
	// begin inline asm
	shfl.sync.up.b32 %r1219, %r1220, %r1221, %r1222, %r1223;
	// end inline asm
	setp.ne.s32 	%p283, %r1088, 31;
	@%p283 bra 	$L__BB6_58;
	shl.b32 	%r1249, %r35, 4;
	mov.u32 	%r1250, _ZN6thrust24THRUST_300001_SM_1000_NS8cuda_cub4core6detail5shmemE;
	add.s32 	%r1251, %r1250, %r1249;
	st.shared.u64 	[%r1251], %rd74;
	st.shared.u32 	[%r1251+8], %r1215;
$L__BB6_58:
	bar.sync 	0;
	ld.shared.u64 	%rd695, [_ZN6thrust24THRUST_300001_SM_1000_NS8cuda_cub4core6detail5shmemE];
	ld.shared.u32 	%r1252, [_ZN6thrust24THRUST_300001_SM_1000_NS8cuda_cub4core6detail5shmemE+8];
	ld.shared.u64 	%rd696, [_ZN6thrust24THRUST_300001_SM_1000_NS8cuda_cub4core6detail5shmemE+16];
	ld.shared.u32 	%r1253, [_ZN6thrust24THRUST_300001_SM_1000_NS8cuda_cub4core6detail5shmemE+24];
	add.s64 	%rd697, %rd696, %rd695;
	setp.eq.s64 	%p284, %rd696, 0;
	selp.b32 	%r1254, %r1252, 0, %p284;
	add.s32 	%r1255, %r1254, %r1253;
	setp.eq.s32 	%p285, %r35, 2;
	selp.b64 	%rd698, %rd697, %rd695, %p285;
	selp.b32 	%r1256, %r1255, %r1252, %p285;
	ld.shared.u64 	%rd699, [_ZN6thrust24THRUST_300001_SM_1000_NS8cuda_cub4core6detail5shmemE+32];
	ld.shared.u32 	%r1257, [_ZN6thrust24THRUST_300001_SM_1000_NS8cuda_cub4core6detail5shmemE+40];
	add.s64 	%rd700, %rd699, %rd697;
	setp.eq.s64 	%p286, %rd699, 0;
	selp.b32 	%r1258, %r1255, 0, %p286;
	add.s32 	%r1259, %r1258, %r1257;
	setp.eq.s32 	%p287, %r35, 3;
	selp.b64 	%rd701, %rd700, %rd698, %p287;
	selp.b32 	%r1260, %r1259, %r1256, %p287;
	ld.shared.u64 	%rd702, [_ZN6thrust24THRUST_300001_SM_1000_NS8cuda_cub4core6detail5shmemE+48];
	ld.shared.u32 	%r1261, [_ZN6thrust24THRUST_300001_SM_1000_NS8cuda_cub4core6detail5shmemE+56];
	add.s64 	%rd703, %rd702, %rd700;
	setp.eq.s64 	%p288, %rd702, 0;
	selp.b32 	%r1262, %r1259, 0, %p288;
	add.s32 	%r1263, %r1262, %r1261;
	setp.eq.s32 	%p289, %r35, 4;
	selp.b64 	%rd704, %rd703, %rd701, %p289;
	selp.b32 	%r1264, %r1263, %r1260, %p289;
	ld.shared.u64 	%rd705, [_ZN6thrust24THRUST_300001_SM_1000_NS8cuda_cub4core6detail5shmemE+64];
	ld.shared.u32 	%r1265, [_ZN6thrust24THRUST_300001_SM_1000_NS8cuda_cub4core6detail5shmemE+72];
	add.s64 	%rd706, %rd705, %rd703;
	setp.eq.s64 	%p290, %rd705, 0;
	selp.b32 	%r1266, %r1263, 0, %p290;
	add.s32 	%r1267, %r1266, %r1265;
	setp.eq.s32 	%p291, %r35, 5;
	selp.b64 	%rd707, %rd706, %rd704, %p291;
	selp.b32 	%r1268, %r1267, %r1264, %p291;
	ld.shared.u64 	%rd708, [_ZN6thrust24THRUST_300001_SM_1000_NS8cuda_cub4core6detail5shmemE+80];
	ld.shared.u32 	%r1269, [_ZN6thrust24THRUST_300001_SM_1000_NS8cuda_cub4core6detail5shmemE+88];
	add.s64 	%rd709, %rd708, %rd706;
	setp.eq.s64 	%p292, %rd708, 0;
	selp.b32 	%r1270, %r1267, 0, %p292;
	add.s32 	%r1271, %r1270, %r1269;
	setp.eq.s32 	%p293, %r35, 6;
	selp.b64 	%rd710, %rd709, %rd707, %p293;
	selp.b32 	%r1272, %r1271, %r1268, %p293;
	ld.shared.u64 	%rd711, [_ZN6thrust24THRUST_300001_SM_1000_NS8cuda_cub4core6detail5shmemE+96];
	ld.shared.u32 	%r1273, [_ZN6thrust24THRUST_300001_SM_1000_NS8cuda_cub4core6detail5shmemE+104];
	add.s64 	%rd712, %rd711, %rd709;
	setp.eq.s64 	%p294, %rd711, 0;
	selp.b32 	%r1274, %r1271, 0, %p294;
	add.s32 	%r1275, %r1274, %r1273;
	setp.eq.s32 	%p295, %r35, 7;
	selp.b64 	%rd76, %rd712, %rd710, %p295;
	selp.b32 	%r52, %r1275, %r1272, %p295;
	ld.shared.u64 	%rd713, [_ZN6thrust24THRUST_300001_SM_1000_NS8cuda_cub4core6detail5shmemE+112];
	ld.shared.u32 	%r1276, [_ZN6thrust24THRUST_300001_SM_1000_NS8cuda_cub4core6detail5shmemE+120];
	add.s64 	%rd77, %rd713, %rd712;
	setp.eq.s64 	%p296, %rd713, 0;
	selp.b32 	%r1277, %r1275, 0, %p296;
	add.s32 	%r53, %r1277, %r1276;
	setp.lt.u32 	%p297, %r33, 32;
	@%p297 bra 	$L__BB6_60;
	setp.eq.s64 	%p298, %rd954, 0;
	selp.b32 	%r1278, %r52, 0, %p298;
	add.s32 	%r1279, %r1278, %r1860;
	setp.eq.s32 	%p299, %r1088, 0;
	selp.b64 	%rd714, 0, %rd954, %p299;
	add.s64 	%rd954, %rd76, %rd714;
	selp.b32 	%r1860, %r52, %r1279, %p299;
	bra.uni 	$L__BB6_96;
$L__BB6_60:
	setp.ne.s32 	%p300, %r33, 0;
	mul.wide.u32 	%rd715, %r2, 16;
	add.s64 	%rd79, %rd4, %rd715;
	@%p300 bra 	$L__BB6_62;
	st.shared.u64 	[_ZN6thrust24THRUST_300001_SM_1000_NS8cuda_cub4core6detail5shmemE+200], %rd77;
	st.shared.u32 	[_ZN6thrust24THRUST_300001_SM_1000_NS8cuda_cub4core6detail5shmemE+208], %r53;
	mov.b32 	%r1280, 100;
	mov.b64 	%rd717, {%r53, %r1280};
	add.s64 	%rd716, %rd79, 512;
	// begin inline asm
	st.relaxed.gpu.v2.u64 [%rd716], {%rd717, %rd77};
	// end inline asm
$L__BB6_62:
	not.b32 	%r55, %r33;
	mov.u32 	%r1281, %nctaid.x;
	setp.gt.u32 	%p301, %r1281, 499;
	@%p301 bra 	$L__BB6_64;
	membar.cta;
	bra.uni 	$L__BB6_65;
$L__BB6_64:
	mov.b32 	%r1282, 450;
	// begin inline asm
	nanosleep.u32 %r1282;
	// end inline asm
$L__BB6_65:
	mul.wide.s32 	%rd719, %r55, 16;
	add.s64 	%rd720, %rd79, %rd719;
	add.s64 	%rd80, %rd720, 512;
$L__BB6_66:
	// begin inline asm
	ld.relaxed.gpu.v2.u64 {%rd721, %rd944}, [%rd80];
	// end inline asm
	mov.b64 	{%r1848, %r1853}, %rd721;
	setp.eq.s32 	%p302, %r1853, 99;
	mov.b32 	%r1283, -1;
	vote.sync.any.pred 	%p303, %p302, %r1283;
	@%p303 bra 	$L__BB6_66;
	setp.eq.s32 	%p304, %r1853, 101;
	mov.b32 	%r1305, -1;
	vote.sync.ballot.b32 	%r1306, %p304, %r1305;
	// begin inline asm
	mov.u32 %r1285, %lanemask_ge;
	// end inline asm
	and.b32  	%r1307, %r1306, %r1285;
	or.b32  	%r1308, %r1307, -2147483648;
	add.s32 	%r1309, %r1308, -1;
	not.b32 	%r1310, %r1308;
	and.b32  	%r1311, %r1310, %r1309;
	popc.b32 	%r59, %r1311;
	mov.b64 	{%r1287, %r1292}, %rd944;
	mov.b32 	%r1303, 1;
	// begin inline asm
	shfl.sync.down.b32 %r1286, %r1287, %r1303, %r59, %r1305;
	// end inline asm
	// begin inline asm
	shfl.sync.down.b32 %r1291, %r1292, %r1303, %r59, %r1305;
	// end inline asm
	// begin inline asm
	shfl.sync.down.b32 %r1296, %r1848, %r1303, %r59, %r1305;
	// end inline asm
	// begin inline asm
	shfl.sync.down.b32 %r1301, %r1302, %r1303, %r59, %r1305;
	// end inline asm
	setp.ge.s32 	%p306, %r1088, %r59;
	@%p306 bra 	$L__BB6_69;
	mov.b64 	%rd724, {%r1286, %r1291};
	add.s64 	%rd82, %rd944, %rd724;
	setp.eq.s64 	%p307, %rd944, 0;
	selp.b32 	%r1312, %r1296, 0, %p307;
	add.s32 	%r1848, %r1312, %r1848;
	mov.u64 	%rd944, %rd82;
$L__BB6_69:
	mov.b64 	{%r1314, %r1319}, %rd944;
	mov.b32 	%r1330, 2;
	mov.b32 	%r1332, -1;
	// begin inline asm
	shfl.sync.down.b32 %r1313, %r1314, %r1330, %r59, %r1332;
	// end inline asm
	// begin inline asm
	shfl.sync.down.b32 %r1318, %r1319, %r1330, %r59, %r1332;
	// end inline asm
	// begin inline asm
	shfl.sync.down.b32 %r1323, %r1848, %r1330, %r59, %r1332;
	// end inline asm
	// begin inline asm
	shfl.sync.down.b32 %r1328, %r1329, %r1330, %r59, %r1332;
	// end inline asm
	add.s32 	%r68, %r1088, 2;
	setp.gt.s32 	%p308, %r68, %r59;
	@%p308 bra 	$L__BB6_71;
	mov.b64 	%rd725, {%r1313, %r1318};
	add.s64 	%rd84, %rd944, %rd725;
	setp.eq.s64 	%p309, %rd944, 0;
	selp.b32 	%r1333, %r1323, 0, %p309;
	add.s32 	%r1848, %r1333, %r1848;
	mov.u64 	%rd944, %rd84;
$L__BB6_71:
	mov.b64 	{%r1335, %r1340}, %rd944;
	mov.b32 	%r1351, 4;
	mov.b32 	%r1353, -1;
	// begin inline asm
	shfl.sync.down.b32 %r1334, %r1335, %r1351, %r59, %r1353;
	// end inline asm
	// begin inline asm
	shfl.sync.down.b32 %r1339, %r1340, %r1351, %r59, %r1353;
	// end inline asm
	// begin inline asm
	shfl.sync.down.b32 %r1344, %r1848, %r1351, %r59, %r1353;
	// end inline asm
	// begin inline asm
	shfl.sync.down.b32 %r1349, %r1350, %r1351, %r59, %r1353;
	// end inline asm
	add.s32 	%r74, %r1088, 4;
	setp.gt.s32 	%p310, %r74, %r59;
	@%p310 bra 	$L__BB6_73;
	mov.b64 	%rd726, {%r1334, %r1339};
	add.s64 	%rd86, %rd944, %rd726;
	setp.eq.s64 	%p311, %rd944, 0;
	selp.b32 	%r1354, %r1344, 0, %p311;
	add.s32 	%r1848, %r1354, %r1848;
	mov.u64 	%rd944, %rd86;
$L__BB6_73:
	mov.b64 	{%r1356, %r1361}, %rd944;
	mov.b32 	%r1372, 8;
	mov.b32 	%r1374, -1;
	// begin inline asm
	shfl.sync.down.b32 %r1355, %r1356, %r1372, %r59, %r1374;
	// end inline asm
	// begin inline asm
	shfl.sync.down.b32 %r1360, %r1361, %r1372, %r59, %r1374;
	// end inline asm
	// begin inline asm
	shfl.sync.down.b32 %r1365, %r1848, %r1372, %r59, %r1374;
	// end inline asm
	// begin inline asm
	shfl.sync.down.b32 %r1370, %r1371, %r1372, %r59, %r1374;
	// end inline asm
	add.s32 	%r80, %r1088, 8;
	setp.gt.s32 	%p312, %r80, %r59;
	@%p312 bra 	$L__BB6_75;
	mov.b64 	%rd727, {%r1355, %r1360};
	add.s64 	%rd88, %rd944, %rd727;
	setp.eq.s64 	%p313, %rd944, 0;
	selp.b32 	%r1375, %r1365, 0, %p313;
	add.s32 	%r1848, %r1375, %r1848;
	mov.u64 	%rd944, %rd88;
$L__BB6_75:
	mov.b64 	{%r1377, %r1382}, %rd944;
	mov.b32 	%r1393, 16;
	mov.b32 	%r1395, -1;
	// begin inline asm
	shfl.sync.down.b32 %r1376, %r1377, %r1393, %r59, %r1395;
	// end inline asm
	// begin inline asm
	shfl.sync.down.b32 %r1381, %r1382, %r1393, %r59, %r1395;
	// end inline asm
	// begin inline asm
	shfl.sync.down.b32 %r1386, %r1848, %r1393, %r59, %r1395;
	// end inline asm
	// begin inline asm
	shfl.sync.down.b32 %r1391, %r1392, %r1393, %r59, %r1395;
	// end inline asm
	add.s32 	%r86, %r1088, 16;
	setp.gt.s32 	%p314, %r86, %r59;
	@%p314 bra 	$L__BB6_77;
	mov.b64 	%rd728, {%r1376, %r1381};
	add.s64 	%rd90, %rd944, %rd728;
	setp.eq.s64 	%p315, %rd944, 0;
	selp.b32 	%r1396, %r1386, 0, %p315;
	add.s32 	%r1848, %r1396, %r1848;
	mov.u64 	%rd944, %rd90;
$L__BB6_77:
	add.s32 	%r1854, %r2, %r55;
	add.s64 	%rd92, %rd4, 512;
$L__BB6_78:
	setp.ne.s32 	%p316, %r1853, 101;
	mov.b32 	%r1397, -1;
	vote.sync.all.pred 	%p317, %p316, %r1397;
	not.pred 	%p318, %p317;
	@%p318 bra 	$L__BB6_92;
	mul.wide.s32 	%rd794, %r1854, 16;
	add.s64 	%rd795, %rd92, %rd794;
	add.s64 	%rd94, %rd795, -512;
$L__BB6_80:
	// begin inline asm
	ld.relaxed.gpu.v2.u64 {%rd796, %rd950}, [%rd94];
	// end inline asm
	mov.b64 	{%r1856, %r1853}, %rd796;
	setp.eq.s32 	%p356, %r1853, 99;
	mov.b32 	%r1478, -1;
	vote.sync.any.pred 	%p357, %p356, %r1478;
	@%p357 bra 	$L__BB6_80;
	setp.eq.s32 	%p358, %r1853, 101;
	mov.b32 	%r1499, -1;
	vote.sync.ballot.b32 	%r1500, %p358, %r1499;
	and.b32  	%r1501, %r1500, %r1285;
	or.b32  	%r1502, %r1501, -2147483648;
	add.s32 	%r1503, %r1502, -1;
	not.b32 	%r1504, %r1502;
	and.b32  	%r1505, %r1504, %r1503;
	popc.b32 	%r95, %r1505;
	mov.b64 	{%r1481, %r1486}, %rd950;
	mov.b32 	%r1497, 1;
	// begin inline asm
	shfl.sync.down.b32 %r1480, %r1481, %r1497, %r95, %r1499;
	// end inline asm
	// begin inline asm
	shfl.sync.down.b32 %r1485, %r1486, %r1497, %r95, %r1499;
	// end inline asm
	// begin inline asm
	shfl.sync.down.b32 %r1490, %r1856, %r1497, %r95, %r1499;
	// end inline asm
	// begin inline asm
	shfl.sync.down.b32 %r1495, %r1496, %r1497, %r95, %r1499;
	// end inline asm
	setp.ge.s32 	%p360, %r1088, %r95;
	@%p360 bra 	$L__BB6_83;
	mov.b64 	%rd799, {%r1480, %r1485};
	add.s64 	%rd96, %rd950, %rd799;
	setp.eq.s64 	%p361, %rd950, 0;
	selp.b32 	%r1506, %r1490, 0, %p361;
	add.s32 	%r1856, %r1506, %r1856;
	mov.u64 	%rd950, %rd96;
$L__BB6_83:
	mov.b64 	{%r1508, %r1513}, %rd950;
	mov.b32 	%r1524, 2;
	mov.b32 	%r1526, -1;
	// begin inline asm
	shfl.sync.down.b32 %r1507, %r1508, %r1524, %r95, %r1526;
	// end inline asm
	// begin inline asm
	shfl.sync.down.b32 %r1512, %r1513, %r1524, %r95, %r1526;
	// end inline asm
	// begin inline asm
	shfl.sync.down.b32 %r1517, %r1856, %r1524, %r95, %r1526;
	// end inline asm
	// begin inline asm
	shfl.sync.down.b32 %r1522, %r1523, %r1524, %r95, %r1526;
	// end inline asm
	setp.gt.s32 	%p362, %r68, %r95;
	@%p362 bra 	$L__BB6_85;
	mov.b64 	%rd800, {%r1507, %r1512};
	add.s64 	%rd98, %rd950, %rd800;
	setp.eq.s64 	%p363, %rd950, 0;
	selp.b32 	%r1527, %r1517, 0, %p363;
	add.s32 	%r1856, %r1527, %r1856;
	mov.u64 	%rd950, %rd98;
$L__BB6_85:
	mov.b64 	{%r1529, %r1534}, %rd950;
	mov.b32 	%r1545, 4;
	mov.b32 	%r1547, -1;
	// begin inline asm
	shfl.sync.down.b32 %r1528, %r1529, %r1545, %r95, %r1547;
	// end inline asm
	// begin inline asm
	shfl.sync.down.b32 %r1533, %r1534, %r1545, %r95, %r1547;
	// end inline asm
	// begin inline asm
	shfl.sync.down.b32 %r1538, %r1856, %r1545, %r95, %r1547;
	// end inline asm
	// begin inline asm
	shfl.sync.down.b32 %r1543, %r1544, %r1545, %r95, %r1547;
	// end inline asm
	setp.gt.s32 	%p364, %r74, %r95;
	@%p364 bra 	$L__BB6_87;
	mov.b64 	%rd801, {%r1528, %r1533};
	add.s64 	%rd100, %rd950, %rd801;
	setp.eq.s64 	%p365, %rd950, 0;
	selp.b32 	%r1548, %r1538, 0, %p365;
	add.s32 	%r1856, %r1548, %r1856;
	mov.u64 	%rd950, %rd100;
$L__BB6_87:
	mov.b64 	{%r1550, %r1555}, %rd950;
	mov.b32 	%r1566, 8;
	mov.b32 	%r1568, -1;
	// begin inline asm
	shfl.sync.down.b32 %r1549, %r1550, %r1566, %r95, %r1568;
	// end inline asm
	// begin inline asm
	shfl.sync.down.b32 %r1554, %r1555, %r1566, %r95, %r1568;
	// end inline asm
	// begin inline asm
	shfl.sync.down.b32 %r1559, %r1856, %r1566, %r95, %r1568;
	// end inline asm
	// begin inline asm
	shfl.sync.down.b32 %r1564, %r1565, %r1566, %r95, %r1568;
	// end inline asm
	setp.gt.s32 	%p366, %r80, %r95;
	@%p366 bra 	$L__BB6_89;
	mov.b64 	%rd802, {%r1549, %r1554};
	add.s64 	%rd102, %rd950, %rd802;
	setp.eq.s64 	%p367, %rd950, 0;
	selp.b32 	%r1569, %r1559, 0, %p367;
	add.s32 	%r1856, %r1569, %r1856;
	mov.u64 	%rd950, %rd102;
$L__BB6_89:
	mov.b64 	{%r1571, %r1576}, %rd950;
	mov.b32 	%r1587, 16;
	mov.b32 	%r1589, -1;
	// begin inline asm
	shfl.sync.down.b32 %r1570, %r1571, %r1587, %r95, %r1589;
	// end inline asm
	// begin inline asm
	shfl.sync.down.b32 %r1575, %r1576, %r1587, %r95, %r1589;
	// end inline asm
	// begin inline asm
	shfl.sync.down.b32 %r1580, %r1856, %r1587, %r95, %r1589;
	// end inline asm
	// begin inline asm
	shfl.sync.down.b32 %r1585, %r1586, %r1587, %r95, %r1589;
	// end inline asm
	setp.gt.s32 	%p368, %r86, %r95;
	@%p368 bra 	$L__BB6_91;
	mov.b64 	%rd803, {%r1570, %r1575};
	add.s64 	%rd104, %rd950, %rd803;
	setp.eq.s64 	%p369, %rd950, 0;
	selp.b32 	%r1590, %r1580, 0, %p369;
	add.s32 	%r1856, %r1590, %r1856;
	mov.u64 	%rd950, %rd104;
$L__BB6_91:
	add.s64 	%rd106, %rd950, %rd944;
	setp.eq.s64 	%p370, %rd944, 0;
	selp.b32 	%r1591, %r1856, 0, %p370;
	add.s32 	%r1848, %r1591, %r1848;
	add.s32 	%r1854, %r1854, -32;
	mov.u64 	%rd944, %rd106;
	bra.uni 	$L__BB6_78;
$L__BB6_92:
	@%p300 bra 	$L__BB6_94;
	add.s64 	%rd731, %rd944, %rd77;
	setp.eq.s64 	%p320, %rd77, 0;
	selp.b32 	%r1399, %r1848, 0, %p320;
	add.s32 	%r1400, %r1399, %r53;
	mov.b32 	%r1401, 101;
	mov.b64 	%rd730, {%r1400, %r1401};
	add.s64 	%rd729, %rd79, 512;
	// begin inline asm
	st.relaxed.gpu.v2.u64 [%rd729], {%rd730, %rd731};
	// end inline asm
	st.shared.u64 	[_ZN6thrust24THRUST_300001_SM_1000_NS8cuda_cub4core6detail5shmemE+168], %rd944;
	st.shared.u32 	[_ZN6thrust24THRUST_300001_SM_1000_NS8cuda_cub4core6detail5shmemE+176], %r1848;
	st.shared.u64 	[_ZN6thrust24THRUST_300001_SM_1000_NS8cuda_cub4core6detail5shmemE+184], %rd731;
	st.shared.u32 	[_ZN6thrust24THRUST_300001_SM_1000_NS8cuda_cub4core6detail5shmemE+192], %r1400;
$L__BB6_94:
	setp.ne.s32 	%p321, %r1088, 0;
	@%p321 bra 	$L__BB6_96;
	st.shared.u64 	[_ZN6thrust24THRUST_300001_SM_1000_NS8cuda_cub4core6detail5shmemE+136], %rd944;
	st.shared.u32 	[_ZN6thrust24THRUST_300001_SM_1000_NS8cuda_cub4core6detail5shmemE+144], %r1848;
	mov.u64 	%rd954, %rd944;
	mov.u32 	%r1860, %r1848;
$L__BB6_96:
	setp.eq.s32 	%p322, %r33, 0;
	bar.sync 	0;
	@%p322 bra 	$L__BB6_98;
	ld.shared.u32 	%r1402, [_ZN6thrust24THRUST_300001_SM_1000_NS8cuda_cub4core6detail5shmemE+144];
	ld.shared.u64 	%rd732, [_ZN6thrust24THRUST_300001_SM_1000_NS8cuda_cub4core6detail5shmemE+136];
	add.s64 	%rd108, %rd732, %rd954;
	setp.eq.s64 	%p323, %rd954, 0;
	selp.b32 	%r1403, %r1402, 0, %p323;
	add.s32 	%r1860, %r1403, %r1860;
	mov.u64 	%rd954, %rd108;
$L__BB6_98:
	setp.ne.s64 	%p324, %rd59, %rd60;
	setp.ne.s64 	%p325, %rd58, %rd59;
	setp.ne.s64 	%p326, %rd57, %rd58;
	setp.ne.s64 	%p327, %rd56, %rd57;
	setp.ne.s64 	%p328, %rd55, %rd56;
	setp.ne.s64 	%p329, %rd54, %rd55;
	setp.ne.s64 	%p330, %rd53, %rd54;
	setp.ne.s64 	%p331, %rd942, %rd53;
	add.s64 	%rd110, %rd954, %rd66;
	selp.b32 	%r1404, 0, %r1860, %p331;
	add.s32 	%r126, %r1404, %r40;
	add.s64 	%rd111, %rd67, %rd954;
	selp.b32 	%r1405, 0, %r126, %p330;
	add.s32 	%r127, %r41, %r1405;
	add.s64 	%rd112, %rd68, %rd954;
	selp.b32 	%r1406, 0, %r127, %p329;
	add.s32 	%r128, %r42, %r1406;
	add.s64 	%rd113, %rd69, %rd954;
	selp.b32 	%r1407, 0, %r128, %p328;
	add.s32 	%r129, %r43, %r1407;
	add.s64 	%rd114, %rd70, %rd954;
	selp.b32 	%r1408, 0, %r129, %p327;
	add.s32 	%r130, %r44, %r1408;
	add.s64 	%rd115, %rd71, %rd954;
	selp.b32 	%r1409, 0, %r130, %p326;
	add.s32 	%r131, %r45, %r1409;
	add.s64 	%rd116, %rd72, %rd954;
	selp.b32 	%r1410, 0, %r131, %p325;
	add.s32 	%r132, %r46, %r1410;
	add.s64 	%rd117, %rd73, %rd954;
	selp.b32 	%r1411, 0, %r132, %p324;
	add.s32 	%r133, %r47, %r1411;
	ld.shared.u64 	%rd118, [_ZN6thrust24THRUST_300001_SM_1000_NS8cuda_cub4core6detail5shmemE+200];
	ld.shared.u64 	%rd119, [_ZN6thrust24THRUST_300001_SM_1000_NS8cuda_cub4core6detail5shmemE+168];
	setp.lt.s64 	%p332, %rd118, 257;
	@%p332 bra 	$L__BB6_124;
	setp.eq.s64 	%p342, %rd942, %rd53;
	bar.sync 	0;
	@%p342 bra 	$L__BB6_101;
	cvt.u32.u64 	%r1412, %rd119;
	cvt.u32.u64 	%r1413, %rd954;
	sub.s32 	%r1414, %r1413, %r1412;
	shl.b32 	%r1415, %r1414, 4;
	mov.u32 	%r1416, _ZN6thrust24THRUST_300001_SM_1000_NS8cuda_cub4core6detail5shmemE;
	add.s32 	%r1417, %r1416, %r1415;
	st.shared.u64 	[%r1417], %rd942;
	st.shared.u32 	[%r1417+8], %r1860;
$L__BB6_101:
	setp.eq.s64 	%p343, %rd53, %rd54;
	@%p343 bra 	$L__BB6_103;
	cvt.u32.u64 	%r1418, %rd119;
	cvt.u32.u64 	%r1419, %rd110;
	sub.s32 	%r1420, %r1419, %r1418;
	shl.b32 	%r1421, %r1420, 4;
	mov.u32 	%r1422, _ZN6thrust24THRUST_300001_SM_1000_NS8cuda_cub4core6detail5shmemE;
	add.s32 	%r1423, %r1422, %r1421;
	st.shared.u64 	[%r1423], %rd53;
	st.shared.u32 	[%r1423+8], %r126;
$L__BB6_103:
	setp.eq.s64 	%p344, %rd54, %rd55;
	@%p344 bra 	$L__BB6_105;
	cvt.u32.u64 	%r1424, %rd119;
	cvt.u32.u64 	%r1425, %rd111;
	sub.s32 	%r1426, %r1425, %r1424;
	shl.b32 	%r1427, %r1426, 4;
	mov.u32 	%r1428, _ZN6thrust24THRUST_300001_SM_1000_NS8cuda_cub4core6detail5shmemE;
	add.s32 	%r1429, %r1428, %r1427;
	st.shared.u64 	[%r1429], %rd54;
	st.shared.u32 	[%r1429+8], %r127;
$L__BB6_105:
	setp.eq.s64 	%p345, %rd55, %rd56;
	@%p345 bra 	$L__BB6_107;
	cvt.u32.u64 	%r1430, %rd119;
	cvt.u32.u64 	%r1431, %rd112;
	sub.s32 	%r1432, %r1431, %r1430;
	shl.b32 	%r1433, %r1432, 4;
	mov.u32 	%r1434, _ZN6thrust24THRUST_300001_SM_1000_NS8cuda_cub4core6detail5shmemE;
	add.s32 	%r1435, %r1434, %r1433;
	st.shared.u64 	[%r1435], %rd55;
	st.shared.u32 	[%r1435+8], %r128;
$L__BB6_107:
	setp.eq.s64 	%p346, %rd56, %rd57;
	@%p346 bra 	$L__BB6_109;
	cvt.u32.u64 	%r1436, %rd119;
	cvt.u32.u64 	%r1437, %rd113;
	sub.s32 	%r1438, %r1437, %r1436;
	shl.b32 	%r1439, %r1438, 4;
	mov.u32 	%r1440, _ZN6thrust24THRUST_300001_SM_1000_NS8cuda_cub4core6detail5shmemE;
	add.s32 	%r1441, %r1440, %r1439;
	st.shared.u64 	[%r1441], %rd56;
	st.shared.u32 	[%r1441+8], %r129;
$L__BB6_109:
	setp.eq.s64 	%p347, %rd57, %rd58;
	@%p347 bra 	$L__BB6_111;
	cvt.u32.u64 	%r1442, %rd119;
	cvt.u32.u64 	%r1443, %rd114;
	sub.s32 	%r1444, %r1443, %r1442;
	shl.b32 	%r1445, %r1444, 4;
	mov.u32 	%r1446, _ZN6thrust24THRUST_300001_SM_1000_NS8cuda_cub4core6detail5shmemE;
	add.s32 	%r1447, %r1446, %r1445;
	st.shared.u64 	[%r1447], %rd57;
	st.shared.u32 	[%r1447+8], %r130;
$L__BB6_111:
	setp.eq.s64 	%p348, %rd58, %rd59;
	@%p348 bra 	$L__BB6_113;
	cvt.u32.u64 	%r1448, %rd119;
	cvt.u32.u64 	%r1449, %rd115;
	sub.s32 	%r1450, %r1449, %r1448;
	shl.b32 	%r1451, %r1450, 4;
	mov.u32 	%r1452, _ZN6thrust24THRUST_300001_SM_1000_NS8cuda_cub4core6detail5shmemE;
	add.s32 	%r1453, %r1452, %r1451;
	st.shared.u64 	[%r1453], %rd58;
	st.shared.u32 	[%r1453+8], %r131;
$L__BB6_113:
	setp.eq.s64 	%p349, %rd59, %rd60;
	@%p349 bra 	$L__BB6_115;
	cvt.u32.u64 	%r1454, %rd119;
	cvt.u32.u64 	%r1455, %rd116;
	sub.s32 	%r1456, %r1455, %r1454;
	shl.b32 	%r1457, %r1456, 4;
	mov.u32 	%r1458, _ZN6thrust24THRUST_300001_SM_1000_NS8cuda_cub4core6detail5shmemE;
	add.s32 	%r1459, %r1458, %r1457;
	st.shared.u64 	[%r1459], %rd59;
	st.shared.u32 	[%r1459+8], %r132;
$L__BB6_115:
	setp.eq.s64 	%p350, %rd60, %rd61;
	@%p350 bra 	$L__BB6_117;
	cvt.u32.u64 	%r1460, %rd119;
	cvt.u32.u64 	%r1461, %rd117;
	sub.s32 	%r1462, %r1461, %r1460;
	shl.b32 	%r1463, %r1462, 4;
	mov.u32 	%r1464, _ZN6thrust24THRUST_300001_SM_1000_NS8cuda_cub4core6detail5shmemE;
	add.s32 	%r1465, %r1464, %r1463;
	st.shared.u64 	[%r1465], %rd60;
	st.shared.u32 	[%r1465+8], %r133;
$L__BB6_117:
	bar.sync 	0;
	cvt.u64.u32 	%rd960, %r33;
	setp.le.u64 	%p351, %rd118, %rd960;
	@%p351 bra 	$L__BB6_326;
	not.b64 	%rd769, %rd960;
	add.s64 	%rd121, %rd118, %rd769;
	shr.u64 	%rd770, %rd121, 8;
	add.s64 	%rd771, %rd770, 1;
	and.b64  	%rd956, %rd771, 3;
	and.b64  	%rd772, %rd121, 768;
	setp.eq.s64 	%p352, %rd772, 768;
	@%p352 bra 	$L__BB6_121;
	add.s64 	%rd773, %rd119, %rd960;
	shl.b64 	%rd774, %rd773, 2;
	add.s64 	%rd958, %rd2, %rd774;
	shl.b64 	%rd775, %rd773, 3;
	add.s64 	%rd957, %rd3, %rd775;
	shl.b32 	%r1466, %r33, 4;
	mov.u32 	%r1467, _ZN6thrust24THRUST_300001_SM_1000_NS8cuda_cub4core6detail5shmemE;
	add.s32 	%r1468, %r1466, %r1467;
	add.s32 	%r1862, %r1468, 8;
	shl.b64 	%rd776, %rd956, 8;
	add.s64 	%rd960, %rd776, %rd960;
$L__BB6_120:
	.pragma "nounroll";
	ld.shared.u64 	%rd777, [%r1862+-8];
	ld.shared.u32 	%r1469, [%r1862];
	st.global.u64 	[%rd957], %rd777;
	st.global.u32 	[%rd958], %r1469;
	add.s64 	%rd958, %rd958, 1024;
	add.s64 	%rd957, %rd957, 2048;
	add.s32 	%r1862, %r1862, 4096;
	add.s64 	%rd956, %rd956, -1;
	setp.ne.s64 	%p353, %rd956, 0;
	@%p353 bra 	$L__BB6_120;
$L__BB6_121:
	setp.lt.u64 	%p354, %rd121, 768;
	@%p354 bra 	$L__BB6_326;
	mov.u32 	%r1472, _ZN6thrust24THRUST_300001_SM_1000_NS8cuda_cub4core6detail5shmemE;
$L__BB6_123:
	cvt.u32.u64 	%r1470, %rd960;
	add.s64 	%rd778, %rd960, %rd119;
	shl.b32 	%r1471, %r1470, 4;
	add.s32 	%r1473, %r1472, %r1471;
	ld.shared.u64 	%rd779, [%r1473];
	ld.shared.u32 	%r1474, [%r1473+8];
	shl.b64 	%rd780, %rd778, 3;
	add.s64 	%rd781, %rd3, %rd780;
	st.global.u64 	[%rd781], %rd779;
	shl.b64 	%rd782, %rd778, 2;
	add.s64 	%rd783, %rd2, %rd782;
	st.global.u32 	[%rd783], %r1474;
	and.b64  	%rd784, %rd960, 4294967295;
	add.s64 	%rd785, %rd119, %rd784;
	ld.shared.u64 	%rd786, [%r1473+4096];
	ld.shared.u32 	%r1475, [%r1473+4104];
	shl.b64 	%rd787, %rd785, 3;
	add.s64 	%rd788, %rd3, %rd787;
	st.global.u64 	[%rd788+2048], %rd786;
	shl.b64 	%rd789, %rd785, 2;
	add.s64 	%rd790, %rd2, %rd789;
	st.global.u32 	[%rd790+1024], %r1475;
	ld.shared.u64 	%rd791, [%r1473+8192];
	ld.shared.u32 	%r1476, [%r1473+8200];
	st.global.u64 	[%rd788+4096], %rd791;
	st.global.u32 	[%rd790+2048], %r1476;
	ld.shared.u64 	%rd792, [%r1473+12288];
	ld.shared.u32 	%r1477, [%r1473+12296];
	st.global.u64 	[%rd788+6144], %rd792;
	st.global.u32 	[%rd790+3072], %r1477;
	add.s64 	%rd793, %rd960, 1024;
	and.b64  	%rd960, %rd793, 4294967295;
	setp.gt.u64 	%p355, %rd118, %rd960;
	@%p355 bra 	$L__BB6_123;
	bra.uni 	$L__BB6_326;
$L__BB6_124:
	setp.eq.s64 	%p333, %rd942, %rd53;
	@%p333 bra 	$L__BB6_126;
	shl.b64 	%rd733, %rd954, 3;
	add.s64 	%rd734, %rd3, %rd733;
	st.global.u64 	[%rd734], %rd942;
	shl.b64 	%rd735, %rd954, 2;
	add.s64 	%rd736, %rd2, %rd735;
	st.global.u32 	[%rd736], %r1860;
$L__BB6_126:
	setp.eq.s64 	%p334, %rd53, %rd54;
	@%p334 bra 	$L__BB6_128;
	shl.b64 	%rd737, %rd110, 3;
	add.s64 	%rd738, %rd3, %rd737;
	st.global.u64 	[%rd738], %rd53;
	shl.b64 	%rd739, %rd110, 2;
	add.s64 	%rd740, %rd2, %rd739;
	st.global.u32 	[%rd740], %r126;
$L__BB6_128:
	setp.eq.s64 	%p335, %rd54, %rd55;
	@%p335 bra 	$L__BB6_130;
	shl.b64 	%rd741, %rd111, 3;
	add.s64 	%rd742, %rd3, %rd741;
	st.global.u64 	[%rd742], %rd54;
	shl.b64 	%rd743, %rd111, 2;
	add.s64 	%rd744, %rd2, %rd743;
	st.global.u32 	[%rd744], %r127;
$L__BB6_130:
	setp.eq.s64 	%p336, %rd55, %rd56;
	@%p336 bra 	$L__BB6_132;
	shl.b64 	%rd745, %rd112, 3;
	add.s64 	%rd746, %rd3, %rd745;
	st.global.u64 	[%rd746], %rd55;
	shl.b64 	%rd747, %rd112, 2;
	add.s64 	%rd748, %rd2, %rd747;
	st.global.u32 	[%rd748], %r128;
$L__BB6_132:
	setp.eq.s64 	%p337, %rd56, %rd57;
	@%p337 bra 	$L__BB6_134;
	shl.b64 	%rd749, %rd113, 3;
	add.s64 	%rd750, %rd3, %rd749;
	st.global.u64 	[%rd750], %rd56;
	shl.b64 	%rd751, %rd113, 2;
	add.s64 	%rd752, %rd2, %rd751;
	st.global.u32 	[%rd752], %r129;
$L__BB6_134:
	setp.eq.s64 	%p338, %rd57, %rd58;
	@%p338 bra 	$L__BB6_136;
	shl.b64 	%rd753, %rd114, 3;
	add.s64 	%rd754, %rd3, %rd753;
	st.global.u64 	[%rd754], %rd57;
	shl.b64 	%rd755, %rd114, 2;
	add.s64 	%rd756, %rd2, %rd755;
	st.global.u32 	[%rd756], %r130;
$L__BB6_136:
	setp.eq.s64 	%p339, %rd58, %rd59;
	@%p339 bra 	$L__BB6_138;
	shl.b64 	%rd757, %rd115, 3;
	add.s64 	%rd758, %rd3, %rd757;
	st.global.u64 	[%rd758], %rd58;
	shl.b64 	%rd759, %rd115, 2;
	add.s64 	%rd760, %rd2, %rd759;
	st.global.u32 	[%rd760], %r131;
$L__BB6_138:
	setp.eq.s64 	%p340, %rd59, %rd60;
	@%p340 bra 	$L__BB6_140;
	shl.b64 	%rd761, %rd116, 3;
	add.s64 	%rd762, %rd3, %rd761;
	st.global.u64 	[%rd762], %rd59;
	shl.b64 	%rd763, %rd116, 2;
	add.s64 	%rd764, %rd2, %rd763;
	st.global.u32 	[%rd764], %r132;
$L__BB6_140:
	setp.eq.s64 	%p341, %rd60, %rd61;
	@%p341 bra 	$L__BB6_326;
	shl.b64 	%rd765, %rd117, 3;
	add.s64 	%rd766, %rd3, %rd765;
	st.global.u64 	[%rd766], %rd60;
	shl.b64 	%rd767, %rd117, 2;
	add.s64 	%rd768, %rd2, %rd767;
	st.global.u32 	[%rd768], %r133;
	bra.uni 	$L__BB6_326;
$L__BB6_142:
	setp.lt.s64 	%p13, %rd6, 1;
	@%p13 bra 	$L__BB6_326;
	setp.ne.s32 	%p14, %r2, 0;
	@%p14 bra 	$L__BB6_214;
	cvt.u32.u64 	%r137, %rd311;
	shl.b64 	%rd498, %rd5, 3;
	add.s64 	%rd497, %rd309, %rd498;
	// begin inline asm
	ld.global.nc.u64 %rd969, [%rd497];
	// end inline asm
	mov.u32 	%r138, %tid.x;
	and.b32  	%r807, %r138, 31;
	and.b32  	%r808, %r138, 992;
	mul.lo.s32 	%r809, %r808, 9;
	or.b32  	%r139, %r809, %r807;
	setp.ge.s32 	%p159, %r139, %r137;
	shl.b32 	%r810, %r139, 3;
	cvt.u64.u32 	%rd499, %r810;
	add.s64 	%rd136, %rd497, %rd499;
	mov.u64 	%rd961, %rd969;
	@%p159 bra 	$L__BB6_146;
	// begin inline asm
	ld.global.nc.u64 %rd961, [%rd136];
	// end inline asm
$L__BB6_146:
	add.s32 	%r811, %r139, 32;
	setp.ge.s32 	%p160, %r811, %r137;
	mov.u64 	%rd962, %rd969;
	@%p160 bra 	$L__BB6_148;
	add.s64 	%rd503, %rd136, 256;
	// begin inline asm
	ld.global.nc.u64 %rd962, [%rd503];
	// end inline asm
$L__BB6_148:
	add.s32 	%r812, %r139, 64;
	setp.ge.s32 	%p161, %r812, %r137;
	mov.u64 	%rd963, %rd969;
	@%p161 bra 	$L__BB6_150;
	add.s64 	%rd505, %rd136, 512;
	// begin inline asm
	ld.global.nc.u64 %rd963, [%rd505];
	// end inline asm
$L__BB6_150:
	add.s32 	%r813, %r139, 96;
	setp.ge.s32 	%p162, %r813, %r137;
	mov.u64 	%rd964, %rd969;
	@%p162 bra 	$L__BB6_152;
	add.s64 	%rd507, %rd136, 768;
	// begin inline asm
	ld.global.nc.u64 %rd964, [%rd507];
	// end inline asm
$L__BB6_152:
	add.s32 	%r814, %r139, 128;
	setp.ge.s32 	%p163, %r814, %r137;
	mov.u64 	%rd965, %rd969;
	@%p163 bra 	$L__BB6_154;
	add.s64 	%rd509, %rd136, 1024;
	// begin inline asm
	ld.global.nc.u64 %rd965, [%rd509];
	// end inline asm
$L__BB6_154:
	add.s32 	%r815, %r139, 160;
	setp.ge.s32 	%p164, %r815, %r137;
	mov.u64 	%rd966, %rd969;
	@%p164 bra 	$L__BB6_156;
	add.s64 	%rd511, %rd136, 1280;
	// begin inline asm
	ld.global.nc.u64 %rd966, [%rd511];
	// end inline asm
$L__BB6_156:
	add.s32 	%r816, %r139, 192;
	setp.ge.s32 	%p165, %r816, %r137;
	mov.u64 	%rd967, %rd969;
	@%p165 bra 	$L__BB6_158;
	add.s64 	%rd513, %rd136, 1536;
	// begin inline asm
	ld.global.nc.u64 %rd967, [%rd513];
	// end inline asm
$L__BB6_158:
	add.s32 	%r817, %r139, 224;
	setp.ge.s32 	%p166, %r817, %r137;
	mov.u64 	%rd968, %rd969;
	@%p166 bra 	$L__BB6_160;
	add.s64 	%rd515, %rd136, 1792;
	// begin inline asm
	ld.global.nc.u64 %rd968, [%rd515];
	// end inline asm
$L__BB6_160:
	add.s32 	%r818, %r139, 256;
	setp.ge.s32 	%p167, %r818, %r137;
	@%p167 bra 	$L__BB6_162;
	add.s64 	%rd517, %rd136, 2048;
	// begin inline asm
	ld.global.nc.u64 %rd969, [%rd517];
	// end inline asm
$L__BB6_162:
	// begin inline asm
	mov.u32 %r819, %laneid;
	// end inline asm
	shr.u32 	%r141, %r138, 5;
	mad.lo.s32 	%r820, %r141, 288, %r819;
	shl.b32 	%r821, %r820, 3;
	mov.u32 	%r822, _ZN6thrust24THRUST_300001_SM_1000_NS8cuda_cub4core6detail5shmemE;
	add.s32 	%r823, %r822, %r821;
	st.shared.u64 	[%r823], %rd961;
	st.shared.u64 	[%r823+256], %rd962;
	st.shared.u64 	[%r823+512], %rd963;
	st.shared.u64 	[%r823+768], %rd964;
	st.shared.u64 	[%r823+1024], %rd965;
	st.shared.u64 	[%r823+1280], %rd966;
	st.shared.u64 	[%r823+1536], %rd967;
	st.shared.u64 	[%r823+1792], %rd968;
	st.shared.u64 	[%r823+2048], %rd969;
	bar.warp.sync 	-1;
	shl.b32 	%r824, %r819, 3;
	add.s32 	%r825, %r820, %r824;
	shl.b32 	%r826, %r819, 6;
	add.s32 	%r827, %r823, %r826;
	ld.shared.u64 	%rd155, [%r827];
	ld.shared.u64 	%rd156, [%r827+8];
	ld.shared.u64 	%rd157, [%r827+16];
	ld.shared.u64 	%rd158, [%r827+24];
	ld.shared.u64 	%rd159, [%r827+32];
	ld.shared.u64 	%rd160, [%r827+40];
	ld.shared.u64 	%rd161, [%r827+48];
	ld.shared.u64 	%rd162, [%r827+56];
	ld.shared.u64 	%rd163, [%r827+64];
	bar.sync 	0;
	shl.b32 	%r828, %r820, 2;
	sub.s32 	%r829, %r823, %r828;
	st.shared.u32 	[%r829], %r1;
	st.shared.u32 	[%r829+128], %r1;
	st.shared.u32 	[%r829+256], %r1;
	st.shared.u32 	[%r829+384], %r1;
	st.shared.u32 	[%r829+512], %r1;
	st.shared.u32 	[%r829+640], %r1;
	st.shared.u32 	[%r829+768], %r1;
	st.shared.u32 	[%r829+896], %r1;
	st.shared.u32 	[%r829+1024], %r1;
	bar.warp.sync 	-1;
	shl.b32 	%r830, %r825, 2;
	sub.s32 	%r831, %r827, %r830;
	ld.shared.u32 	%r142, [%r831];
	ld.shared.u32 	%r143, [%r831+4];
	ld.shared.u32 	%r144, [%r831+8];
	ld.shared.u32 	%r145, [%r831+12];
	ld.shared.u32 	%r146, [%r831+16];
	ld.shared.u32 	%r147, [%r831+20];
	ld.shared.u32 	%r148, [%r831+24];
	ld.shared.u32 	%r149, [%r831+28];
	ld.shared.u32 	%r150, [%r831+32];
	bar.sync 	0;
	shl.b32 	%r832, %r138, 3;
	add.s32 	%r833, %r822, %r832;
	add.s32 	%r151, %r833, 2264;
	st.shared.u64 	[%r833+2264], %rd163;
	bar.sync 	0;
	setp.eq.s32 	%p168, %r138, 0;
	mov.b64 	%rd971, 1;
	@%p168 bra 	$L__BB6_164;
	ld.shared.u64 	%rd970, [%r151+-8];
	setp.ne.s64 	%p169, %rd970, %rd155;
	selp.u64 	%rd971, 1, 0, %p169;
$L__BB6_164:
	setp.eq.s32 	%p170, %r138, 0;
	setp.ne.s64 	%p171, %rd155, %rd156;
	setp.ne.s64 	%p172, %rd156, %rd157;
	setp.ne.s64 	%p173, %rd157, %rd158;
	setp.ne.s64 	%p174, %rd158, %rd159;
	setp.ne.s64 	%p175, %rd159, %rd160;
	setp.ne.s64 	%p176, %rd160, %rd161;
	setp.ne.s64 	%p177, %rd161, %rd162;
	setp.ne.s64 	%p178, %rd162, %rd163;
	mul.lo.s32 	%r954, %r138, 9;
	cvt.u64.u32 	%rd520, %r954;
	setp.eq.s64 	%p179, %rd6, %rd520;
	selp.u64 	%rd521, 1, 0, %p179;
	selp.b64 	%rd522, %rd521, %rd971, %p179;
	selp.b64 	%rd168, %rd521, %rd522, %p170;
	add.s32 	%r955, %r954, 1;
	cvt.u64.u32 	%rd523, %r955;
	setp.eq.s64 	%p180, %rd6, %rd523;
	or.pred  	%p1, %p180, %p171;
	selp.u64 	%rd524, 1, 0, %p1;
	add.s32 	%r956, %r954, 2;
	cvt.u64.u32 	%rd525, %r956;
	setp.eq.s64 	%p181, %rd6, %rd525;
	or.pred  	%p2, %p181, %p172;
	selp.u64 	%rd526, 1, 0, %p2;
	add.s32 	%r957, %r954, 3;
	cvt.u64.u32 	%rd527, %r957;
	setp.eq.s64 	%p182, %rd6, %rd527;
	or.pred  	%p3, %p182, %p173;
	selp.u64 	%rd528, 1, 0, %p3;
	add.s32 	%r958, %r954, 4;
	cvt.u64.u32 	%rd529, %r958;
	setp.eq.s64 	%p183, %rd6, %rd529;
	or.pred  	%p4, %p183, %p174;
	selp.u64 	%rd530, 1, 0, %p4;
	add.s32 	%r959, %r954, 5;
	cvt.u64.u32 	%rd531, %r959;
	setp.eq.s64 	%p184, %rd6, %rd531;
	or.pred  	%p185, %p184, %p175;
	selp.u64 	%rd532, 1, 0, %p185;
	add.s32 	%r960, %r954, 6;
	cvt.u64.u32 	%rd533, %r960;
	setp.eq.s64 	%p186, %rd6, %rd533;
	or.pred  	%p5, %p186, %p176;
	selp.u64 	%rd534, 1, 0, %p5;
	add.s32 	%r961, %r954, 7;
	cvt.u64.u32 	%rd535, %r961;
	setp.eq.s64 	%p187, %rd6, %rd535;
	or.pred  	%p188, %p187, %p177;
	selp.u64 	%rd536, 1, 0, %p188;
	add.s32 	%r962, %r954, 8;
	cvt.u64.u32 	%rd537, %r962;
	setp.eq.s64 	%p189, %rd6, %rd537;
	or.pred  	%p190, %p189, %p178;
	selp.u64 	%rd538, 1, 0, %p190;
	add.s64 	%rd169, %rd168, %rd524;
	selp.b32 	%r963, 0, %r142, %p1;
	add.s32 	%r964, %r143, %r963;
	add.s64 	%rd170, %rd169, %rd526;
	selp.b32 	%r965, 0, %r964, %p2;
	add.s32 	%r966, %r144, %r965;
	add.s64 	%rd171, %rd170, %rd528;
	selp.b32 	%r967, 0, %r966, %p3;
	add.s32 	%r968, %r145, %r967;
	add.s64 	%rd172, %rd171, %rd530;
	selp.b32 	%r969, 0, %r968, %p4;
	add.s32 	%r970, %r146, %r969;
	add.s64 	%rd173, %rd172, %rd532;
	selp.b32 	%r971, 0, %r970, %p185;
	add.s32 	%r972, %r147, %r971;
	add.s64 	%rd174, %rd173, %rd534;
	selp.b32 	%r973, 0, %r972, %p5;
	add.s32 	%r974, %r148, %r973;
	add.s64 	%rd175, %rd174, %rd536;
	selp.b32 	%r975, 0, %r974, %p188;
	add.s32 	%r976, %r149, %r975;
	add.s64 	%rd539, %rd175, %rd538;
	mov.b64 	{%r835, %r840}, %rd539;
	selp.b32 	%r977, 0, %r976, %p190;
	add.s32 	%r845, %r150, %r977;
	mov.b32 	%r951, 1;
	mov.b32 	%r952, 0;
	mov.b32 	%r953, -1;
	// begin inline asm
	shfl.sync.up.b32 %r834, %r835, %r951, %r952, %r953;
	// end inline asm
	// begin inline asm
	shfl.sync.up.b32 %r839, %r840, %r951, %r952, %r953;
	// end inline asm
	mov.b64 	%rd540, {%r834, %r839};
	// begin inline asm
	shfl.sync.up.b32 %r844, %r845, %r951, %r952, %r953;
	// end inline asm
	// begin inline asm
	shfl.sync.up.b32 %r849, %r850, %r951, %r952, %r953;
	// end inline asm
	setp.eq.s64 	%p191, %rd539, 0;
	selp.b32 	%r978, %r844, 0, %p191;
	setp.lt.s32 	%p192, %r819, 1;
	selp.b64 	%rd541, 0, %rd540, %p192;
	add.s64 	%rd542, %rd541, %rd539;
	mov.b64 	{%r855, %r860}, %rd542;
	selp.b32 	%r979, 0, %r978, %p192;
	add.s32 	%r865, %r979, %r845;
	mov.b32 	%r871, 2;
	// begin inline asm
	shfl.sync.up.b32 %r854, %r855, %r871, %r952, %r953;
	// end inline asm
	// begin inline asm
	shfl.sync.up.b32 %r859, %r860, %r871, %r952, %r953;
	// end inline asm
	mov.b64 	%rd543, {%r854, %r859};
	// begin inline asm
	shfl.sync.up.b32 %r864, %r865, %r871, %r952, %r953;
	// end inline asm
	// begin inline asm
	shfl.sync.up.b32 %r869, %r870, %r871, %r952, %r953;
	// end inline asm
	setp.eq.s64 	%p193, %rd542, 0;
	selp.b32 	%r980, %r864, 0, %p193;
	setp.lt.s32 	%p194, %r819, 2;
	selp.b64 	%rd544, 0, %rd543, %p194;
	add.s64 	%rd545, %rd544, %rd542;
	mov.b64 	{%r875, %r880}, %rd545;
	selp.b32 	%r981, 0, %r980, %p194;
	add.s32 	%r885, %r981, %r865;
	mov.b32 	%r891, 4;
	// begin inline asm
	shfl.sync.up.b32 %r874, %r875, %r891, %r952, %r953;
	// end inline asm
	// begin inline asm
	shfl.sync.up.b32 %r879, %r880, %r891, %r952, %r953;
	// end inline asm
	mov.b64 	%rd546, {%r874, %r879};
	// begin inline asm
	shfl.sync.up.b32 %r884, %r885, %r891, %r952, %r953;
	// end inline asm
	// begin inline asm
	shfl.sync.up.b32 %r889, %r890, %r891, %r952, %r953;
	// end inline asm
	setp.eq.s64 	%p195, %rd545, 0;
	selp.b32 	%r982, %r884, 0, %p195;
	setp.lt.s32 	%p196, %r819, 4;
	selp.b64 	%rd547, 0, %rd546, %p196;
	add.s64 	%rd548, %rd547, %rd545;
	mov.b64 	{%r895, %r900}, %rd548;
	selp.b32 	%r983, 0, %r982, %p196;
	add.s32 	%r905, %r983, %r885;
	mov.b32 	%r911, 8;
	// begin inline asm
	shfl.sync.up.b32 %r894, %r895, %r911, %r952, %r953;
	// end inline asm
	// begin inline asm
	shfl.sync.up.b32 %r899, %r900, %r911, %r952, %r953;
	// end inline asm
	mov.b64 	%rd549, {%r894, %r899};
	// begin inline asm
	shfl.sync.up.b32 %r904, %r905, %r911, %r952, %r953;
	// end inline asm
	// begin inline asm
	shfl.sync.up.b32 %r909, %r910, %r911, %r952, %r953;
	// end inline asm
	setp.eq.s64 	%p197, %rd548, 0;
	selp.b32 	%r984, %r904, 0, %p197;
	setp.lt.s32 	%p198, %r819, 8;
	selp.b64 	%rd550, 0, %rd549, %p198;
	add.s64 	%rd551, %rd550, %rd548;
	mov.b64 	{%r915, %r920}, %rd551;
	selp.b32 	%r985, 0, %r984, %p198;
	add.s32 	%r925, %r985, %r905;
	mov.b32 	%r931, 16;
	// begin inline asm
	shfl.sync.up.b32 %r914, %r915, %r931, %r952, %r953;
	// end inline asm
	// begin inline asm
	shfl.sync.up.b32 %r919, %r920, %r931, %r952, %r953;
	// end inline asm
	mov.b64 	%rd552, {%r914, %r919};
	// begin inline asm
	shfl.sync.up.b32 %r924, %r925, %r931, %r952, %r953;
	// end inline asm
	// begin inline asm
	shfl.sync.up.b32 %r929, %r930, %r931, %r952, %r953;
	// end inline asm
	setp.eq.s64 	%p199, %rd551, 0;
	selp.b32 	%r986, %r924, 0, %p199;
	setp.lt.s32 	%p200, %r819, 16;
	selp.b64 	%rd553, 0, %rd552, %p200;
	add.s64 	%rd176, %rd553, %rd551;
	mov.b64 	{%r935, %r940}, %rd176;
	selp.b32 	%r987, 0, %r986, %p200;
	add.s32 	%r945, %r987, %r925;
	// begin inline asm
	shfl.sync.up.b32 %r934, %r935, %r951, %r952, %r953;
	// end inline asm
	// begin inline asm
	shfl.sync.up.b32 %r939, %r940, %r951, %r952, %r953;
	// end inline asm
	// begin inline asm
	shfl.sync.up.b32 %r944, %r945, %r951, %r952, %r953;
	// end inline asm
	// begin inline asm
	shfl.sync.up.b32 %r949, %r950, %r951, %r952, %r953;
	// end inline asm
	setp.ne.s32 	%p201, %r819, 31;
	@%p201 bra 	$L__BB6_166;
	shl.b32 	%r988, %r141, 4;
	mov.u32 	%r989, _ZN6thrust24THRUST_300001_SM_1000_NS8cuda_cub4core6detail5shmemE;
	add.s32 	%r990, %r989, %r988;
	st.shared.u64 	[%r990], %rd176;
	st.shared.u32 	[%r990+8], %r945;
$L__BB6_166:
	mov.b64 	%rd554, {%r934, %r939};
	bar.sync 	0;
	ld.shared.u64 	%rd555, [_ZN6thrust24THRUST_300001_SM_1000_NS8cuda_cub4core6detail5shmemE];
	ld.shared.u32 	%r991, [_ZN6thrust24THRUST_300001_SM_1000_NS8cuda_cub4core6detail5shmemE+8];
	ld.shared.u64 	%rd556, [_ZN6thrust24THRUST_300001_SM_1000_NS8cuda_cub4core6detail5shmemE+16];
	ld.shared.u32 	%r992, [_ZN6thrust24THRUST_300001_SM_1000_NS8cuda_cub4core6detail5shmemE+24];
	add.s64 	%rd557, %rd556, %rd555;
	setp.eq.s64 	%p202, %rd556, 0;
	selp.b32 	%r993, %r991, 0, %p202;
	add.s32 	%r994, %r993, %r992;
	setp.eq.s32 	%p203, %r141, 2;
	selp.b64 	%rd558, %rd557, %rd555, %p203;
	selp.b32 	%r995, %r994, %r991, %p203;
	ld.shared.u64 	%rd559, [_ZN6thrust24THRUST_300001_SM_1000_NS8cuda_cub4core6detail5shmemE+32];
	ld.shared.u32 	%r996, [_ZN6thrust24THRUST_300001_SM_1000_NS8cuda_cub4core6detail5shmemE+40];
	add.s64 	%rd560, %rd559, %rd557;
	setp.eq.s64 	%p204, %rd559, 0;
	selp.b32 	%r997, %r994, 0, %p204;
	add.s32 	%r998, %r997, %r996;
	setp.eq.s32 	%p205, %r141, 3;
	selp.b64 	%rd561, %rd560, %rd558, %p205;
	selp.b32 	%r999, %r998, %r995, %p205;
	ld.shared.u64 	%rd562, [_ZN6thrust24THRUST_300001_SM_1000_NS8cuda_cub4core6detail5shmemE+48];
	ld.shared.u32 	%r1000, [_ZN6thrust24THRUST_300001_SM_1000_NS8cuda_cub4core6detail5shmemE+56];
	add.s64 	%rd563, %rd562, %rd560;
	setp.eq.s64 	%p206, %rd562, 0;
	selp.b32 	%r1001, %r998, 0, %p206;
	add.s32 	%r1002, %r1001, %r1000;
	setp.eq.s32 	%p207, %r141, 4;
	selp.b64 	%rd564, %rd563, %rd561, %p207;
	selp.b32 	%r1003, %r1002, %r999, %p207;
	ld.shared.u64 	%rd565, [_ZN6thrust24THRUST_300001_SM_1000_NS8cuda_cub4core6detail5shmemE+64];
	ld.shared.u32 	%r1004, [_ZN6thrust24THRUST_300001_SM_1000_NS8cuda_cub4core6detail5shmemE+72];
	add.s64 	%rd566, %rd565, %rd563;
	setp.eq.s64 	%p208, %rd565, 0;
	selp.b32 	%r1005, %r1002, 0, %p208;
	add.s32 	%r1006, %r1005, %r1004;
	setp.eq.s32 	%p209, %r141, 5;
	selp.b64 	%rd567, %rd566, %rd564, %p209;
	selp.b32 	%r1007, %r1006, %r1003, %p209;
	ld.shared.u64 	%rd568, [_ZN6thrust24THRUST_300001_SM_1000_NS8cuda_cub4core6detail5shmemE+80];
	ld.shared.u32 	%r1008, [_ZN6thrust24THRUST_300001_SM_1000_NS8cuda_cub4core6detail5shmemE+88];
	add.s64 	%rd569, %rd568, %rd566;
	setp.eq.s64 	%p210, %rd568, 0;
	selp.b32 	%r1009, %r1006, 0, %p210;
	add.s32 	%r1010, %r1009, %r1008;
	setp.eq.s32 	%p211, %r141, 6;
	selp.b64 	%rd570, %rd569, %rd567, %p211;
	selp.b32 	%r1011, %r1010, %r1007, %p211;
	ld.shared.u64 	%rd571, [_ZN6thrust24THRUST_300001_SM_1000_NS8cuda_cub4core6detail5shmemE+96];
	ld.shared.u32 	%r1012, [_ZN6thrust24THRUST_300001_SM_1000_NS8cuda_cub4core6detail5shmemE+104];
	add.s64 	%rd572, %rd571, %rd569;
	setp.eq.s64 	%p212, %rd571, 0;
	selp.b32 	%r1013, %r1010, 0, %p212;
	add.s32 	%r1014, %r1013, %r1012;
	setp.eq.s32 	%p213, %r141, 7;
	selp.b64 	%rd573, %rd572, %rd570, %p213;
	selp.b32 	%r1015, %r1014, %r1011, %p213;
	ld.shared.u64 	%rd574, [_ZN6thrust24THRUST_300001_SM_1000_NS8cuda_cub4core6detail5shmemE+112];
	ld.shared.u32 	%r1016, [_ZN6thrust24THRUST_300001_SM_1000_NS8cuda_cub4core6detail5shmemE+120];
	add.s64 	%rd977, %rd574, %rd572;
	setp.eq.s64 	%p214, %rd574, 0;
	selp.b32 	%r1017, %r1014, 0, %p214;
	add.s32 	%r156, %r1017, %r1016;
	setp.lt.u32 	%p215, %r138, 32;
	selp.b64 	%rd575, 0, %rd573, %p215;
	selp.b32 	%r1018, 0, %r1015, %p215;
	setp.eq.s64 	%p216, %rd554, 0;
	selp.b32 	%r1019, %r1018, 0, %p216;
	add.s32 	%r1020, %r1019, %r944;
	setp.eq.s32 	%p217, %r819, 0;
	selp.b64 	%rd576, 0, %rd554, %p217;
	add.s64 	%rd178, %rd575, %rd576;
	selp.b32 	%r157, %r1018, %r1020, %p217;
	add.s64 	%rd179, %rd178, %rd168;
	setp.eq.s64 	%p218, %rd168, 0;
	selp.b32 	%r1021, %r157, 0, %p218;
	add.s32 	%r158, %r1021, %r142;
	add.s64 	%rd180, %rd169, %rd178;
	selp.b32 	%r1022, 0, %r158, %p1;
	add.s32 	%r159, %r143, %r1022;
	add.s64 	%rd181, %rd170, %rd178;
	selp.b32 	%r1023, 0, %r159, %p2;
	add.s32 	%r160, %r144, %r1023;
	add.s64 	%rd182, %rd171, %rd178;
	selp.b32 	%r1024, 0, %r160, %p3;
	add.s32 	%r161, %r145, %r1024;
	add.s64 	%rd183, %rd172, %rd178;
	selp.b32 	%r1025, 0, %r161, %p4;
	add.s32 	%r162, %r146, %r1025;
	add.s64 	%rd184, %rd173, %rd178;
	mul.lo.s32 	%r1026, %r138, 9;
	add.s32 	%r1027, %r1026, 5;
	cvt.u64.u32 	%rd577, %r1027;
	setp.eq.s64 	%p219, %rd6, %rd577;
	setp.ne.s64 	%p220, %rd159, %rd160;
	selp.b32 	%r1028, 0, %r162, %p220;
	selp.b32 	%r1029, 0, %r1028, %p219;
	add.s32 	%r163, %r147, %r1029;
	add.s64 	%rd185, %rd174, %rd178;
	selp.b32 	%r1030, 0, %r163, %p5;
	add.s32 	%r164, %r148, %r1030;
	add.s64 	%rd186, %rd175, %rd178;
	add.s32 	%r1031, %r1026, 7;
	cvt.u64.u32 	%rd578, %r1031;
	setp.eq.s64 	%p221, %rd6, %rd578;
	setp.ne.s64 	%p222, %rd161, %rd162;
	selp.b32 	%r1032, 0, %r164, %p222;
	selp.b32 	%r1033, 0, %r1032, %p221;
	add.s32 	%r165, %r149, %r1033;
	setp.lt.s64 	%p223, %rd977, 257;
	@%p223 bra 	$L__BB6_192;
	bar.sync 	0;
	@%p218 bra 	$L__BB6_169;
	cvt.u32.u64 	%r1037, %rd178;
	shl.b32 	%r1038, %r1037, 4;
	mov.u32 	%r1039, _ZN6thrust24THRUST_300001_SM_1000_NS8cuda_cub4core6detail5shmemE;
	add.s32 	%r1040, %r1039, %r1038;
	st.shared.u64 	[%r1040], %rd970;
	st.shared.u32 	[%r1040+8], %r157;
$L__BB6_169:
	not.pred 	%p240, %p1;
	@%p240 bra 	$L__BB6_171;
	cvt.u32.u64 	%r1041, %rd179;
	shl.b32 	%r1042, %r1041, 4;
	mov.u32 	%r1043, _ZN6thrust24THRUST_300001_SM_1000_NS8cuda_cub4core6detail5shmemE;
	add.s32 	%r1044, %r1043, %r1042;
	st.shared.u64 	[%r1044], %rd155;
	st.shared.u32 	[%r1044+8], %r158;
$L__BB6_171:
	not.pred 	%p241, %p2;
	@%p241 bra 	$L__BB6_173;
	cvt.u32.u64 	%r1045, %rd180;
	shl.b32 	%r1046, %r1045, 4;
	mov.u32 	%r1047, _ZN6thrust24THRUST_300001_SM_1000_NS8cuda_cub4core6detail5shmemE;
	add.s32 	%r1048, %r1047, %r1046;
	st.shared.u64 	[%r1048], %rd156;
	st.shared.u32 	[%r1048+8], %r159;
$L__BB6_173:
	not.pred 	%p242, %p3;
	@%p242 bra 	$L__BB6_175;
	cvt.u32.u64 	%r1049, %rd181;
	shl.b32 	%r1050, %r1049, 4;
	mov.u32 	%r1051, _ZN6thrust24THRUST_300001_SM_1000_NS8cuda_cub4core6detail5shmemE;
	add.s32 	%r1052, %r1051, %r1050;
	st.shared.u64 	[%r1052], %rd157;
	st.shared.u32 	[%r1052+8], %r160;
$L__BB6_175:
	not.pred 	%p243, %p4;
	@%p243 bra 	$L__BB6_177;
	cvt.u32.u64 	%r1053, %rd182;
	shl.b32 	%r1054, %r1053, 4;
	mov.u32 	%r1055, _ZN6thrust24THRUST_300001_SM_1000_NS8cuda_cub4core6detail5shmemE;
	add.s32 	%r1056, %r1055, %r1054;
	st.shared.u64 	[%r1056], %rd158;
	st.shared.u32 	[%r1056+8], %r161;
$L__BB6_177:
	mad.lo.s32 	%r1057, %r138, 9, 5;
	cvt.u64.u32 	%rd618, %r1057;
	setp.ne.s64 	%p244, %rd6, %rd618;
	setp.eq.s64 	%p245, %rd159, %rd160;
	and.pred  	%p246, %p244, %p245;
	@%p246 bra 	$L__BB6_179;
	cvt.u32.u64 	%r1058, %rd183;
	shl.b32 	%r1059, %r1058, 4;
	mov.u32 	%r1060, _ZN6thrust24THRUST_300001_SM_1000_NS8cuda_cub4core6detail5shmemE;
	add.s32 	%r1061, %r1060, %r1059;
	st.shared.u64 	[%r1061], %rd159;
	st.shared.u32 	[%r1061+8], %r162;
$L__BB6_179:
	not.pred 	%p247, %p5;
	@%p247 bra 	$L__BB6_181;
	cvt.u32.u64 	%r1062, %rd184;
	shl.b32 	%r1063, %r1062, 4;
	mov.u32 	%r1064, _ZN6thrust24THRUST_300001_SM_1000_NS8cuda_cub4core6detail5shmemE;
	add.s32 	%r1065, %r1064, %r1063;
	st.shared.u64 	[%r1065], %rd160;
	st.shared.u32 	[%r1065+8], %r163;
$L__BB6_181:
	mad.lo.s32 	%r1066, %r138, 9, 7;
	cvt.u64.u32 	%rd619, %r1066;
	setp.ne.s64 	%p248, %rd6, %rd619;
	setp.eq.s64 	%p249, %rd161, %rd162;
	and.pred  	%p250, %p248, %p249;
	@%p250 bra 	$L__BB6_183;
	cvt.u32.u64 	%r1067, %rd185;
	shl.b32 	%r1068, %r1067, 4;
	mov.u32 	%r1069, _ZN6thrust24THRUST_300001_SM_1000_NS8cuda_cub4core6detail5shmemE;
	add.s32 	%r1070, %r1069, %r1068;
	st.shared.u64 	[%r1070], %rd161;
	st.shared.u32 	[%r1070+8], %r164;
$L__BB6_183:
	mad.lo.s32 	%r1071, %r138, 9, 8;
	cvt.u64.u32 	%rd620, %r1071;
	setp.ne.s64 	%p251, %rd6, %rd620;
	setp.eq.s64 	%p252, %rd162, %rd163;
	and.pred  	%p253, %p251, %p252;
	@%p253 bra 	$L__BB6_185;
	cvt.u32.u64 	%r1072, %rd186;
	shl.b32 	%r1073, %r1072, 4;
	mov.u32 	%r1074, _ZN6thrust24THRUST_300001_SM_1000_NS8cuda_cub4core6detail5shmemE;
	add.s32 	%r1075, %r1074, %r1073;
	st.shared.u64 	[%r1075], %rd162;
	st.shared.u32 	[%r1075+8], %r165;
$L__BB6_185:
	bar.sync 	0;
	cvt.u64.u32 	%rd976, %r138;
	setp.le.u64 	%p254, %rd977, %rd976;
	@%p254 bra 	$L__BB6_210;
	not.b64 	%rd621, %rd976;
	add.s64 	%rd188, %rd977, %rd621;
	shr.u64 	%rd622, %rd188, 8;
	add.s64 	%rd623, %rd622, 1;
	and.b64  	%rd972, %rd623, 3;
	and.b64  	%rd624, %rd188, 768;
	setp.eq.s64 	%p255, %rd624, 768;
	@%p255 bra 	$L__BB6_189;
	shl.b64 	%rd625, %rd976, 2;
	add.s64 	%rd974, %rd2, %rd625;
	shl.b64 	%rd626, %rd976, 3;
	add.s64 	%rd973, %rd3, %rd626;
	shl.b32 	%r1076, %r138, 4;
	mov.u32 	%r1077, _ZN6thrust24THRUST_300001_SM_1000_NS8cuda_cub4core6detail5shmemE;
	add.s32 	%r1078, %r1076, %r1077;
	add.s32 	%r1863, %r1078, 8;
	shl.b64 	%rd627, %rd972, 8;
	add.s64 	%rd976, %rd627, %rd976;
$L__BB6_188:
	.pragma "nounroll";
	ld.shared.u64 	%rd628, [%r1863+-8];
	ld.shared.u32 	%r1079, [%r1863];
	st.global.u64 	[%rd973], %rd628;
	st.global.u32 	[%rd974], %r1079;
	add.s64 	%rd974, %rd974, 1024;
	add.s64 	%rd973, %rd973, 2048;
	add.s32 	%r1863, %r1863, 4096;
	add.s64 	%rd972, %rd972, -1;
	setp.ne.s64 	%p256, %rd972, 0;
	@%p256 bra 	$L__BB6_188;
$L__BB6_189:
	setp.lt.u64 	%p257, %rd188, 768;
	@%p257 bra 	$L__BB6_210;
	mov.u32 	%r1082, _ZN6thrust24THRUST_300001_SM_1000_NS8cuda_cub4core6detail5shmemE;
$L__BB6_191:
	cvt.u32.u64 	%r1080, %rd976;
	shl.b32 	%r1081, %r1080, 4;
	add.s32 	%r1083, %r1082, %r1081;
	ld.shared.u64 	%rd629, [%r1083];
	ld.shared.u32 	%r1084, [%r1083+8];
	shl.b64 	%rd630, %rd976, 3;
	add.s64 	%rd631, %rd3, %rd630;
	st.global.u64 	[%rd631], %rd629;
	shl.b64 	%rd632, %rd976, 2;
	add.s64 	%rd633, %rd2, %rd632;
	st.global.u32 	[%rd633], %r1084;
	ld.shared.u64 	%rd634, [%r1083+4096];
	ld.shared.u32 	%r1085, [%r1083+4104];
	and.b64  	%rd635, %rd630, 34359738360;
	add.s64 	%rd636, %rd3, %rd635;
	st.global.u64 	[%rd636+2048], %rd634;
	and.b64  	%rd637, %rd632, 17179869180;
	add.s64 	%rd638, %rd2, %rd637;
	st.global.u32 	[%rd638+1024], %r1085;
	ld.shared.u64 	%rd639, [%r1083+8192];
	ld.shared.u32 	%r1086, [%r1083+8200];
	st.global.u64 	[%rd636+4096], %rd639;
	st.global.u32 	[%rd638+2048], %r1086;
	ld.shared.u64 	%rd640, [%r1083+12288];
	ld.shared.u32 	%r1087, [%r1083+12296];
	st.global.u64 	[%rd636+6144], %rd640;
	st.global.u32 	[%rd638+3072], %r1087;
	add.s64 	%rd641, %rd976, 1024;
	and.b64  	%rd976, %rd641, 4294967295;
	setp.gt.u64 	%p258, %rd977, %rd976;
	@%p258 bra 	$L__BB6_191;
	bra.uni 	$L__BB6_210;
$L__BB6_192:
	@%p218 bra 	$L__BB6_194;
	shl.b64 	%rd579, %rd178, 3;
	add.s64 	%rd580, %rd3, %rd579;
	st.global.u64 	[%rd580], %rd970;
	shl.b64 	%rd581, %rd178, 2;
	add.s64 	%rd582, %rd2, %rd581;
	st.global.u32 	[%rd582], %r157;
$L__BB6_194:
	not.pred 	%p225, %p1;
	@%p225 bra 	$L__BB6_196;
	shl.b64 	%rd583, %rd179, 3;
	add.s64 	%rd584, %rd3, %rd583;
	st.global.u64 	[%rd584], %rd155;
	shl.b64 	%rd585, %rd179, 2;
	add.s64 	%rd586, %rd2, %rd585;
	st.global.u32 	[%rd586], %r158;
$L__BB6_196:
	not.pred 	%p226, %p2;
	@%p226 bra 	$L__BB6_198;
	shl.b64 	%rd587, %rd180, 3;
	add.s64 	%rd588, %rd3, %rd587;
	st.global.u64 	[%rd588], %rd156;
	shl.b64 	%rd589, %rd180, 2;
	add.s64 	%rd590, %rd2, %rd589;
	st.global.u32 	[%rd590], %r159;
$L__BB6_198:
	not.pred 	%p227, %p3;
	@%p227 bra 	$L__BB6_200;
	shl.b64 	%rd591, %rd181, 3;
	add.s64 	%rd592, %rd3, %rd591;
	st.global.u64 	[%rd592], %rd157;
	shl.b64 	%rd593, %rd181, 2;
	add.s64 	%rd594, %rd2, %rd593;
	st.global.u32 	[%rd594], %r160;
$L__BB6_200:
	not.pred 	%p228, %p4;
	@%p228 bra 	$L__BB6_202;
	shl.b64 	%rd595, %rd182, 3;
	add.s64 	%rd596, %rd3, %rd595;
	st.global.u64 	[%rd596], %rd158;
	shl.b64 	%rd597, %rd182, 2;
	add.s64 	%rd598, %rd2, %rd597;
	st.global.u32 	[%rd598], %r161;
$L__BB6_202:
	mad.lo.s32 	%r1034, %r138, 9, 5;
	cvt.u64.u32 	%rd599, %r1034;
	setp.ne.s64 	%p229, %rd6, %rd599;
	setp.eq.s64 	%p230, %rd159, %rd160;
	and.pred  	%p231, %p229, %p230;
	@%p231 bra 	$L__BB6_204;
	shl.b64 	%rd600, %rd183, 3;
	add.s64 	%rd601, %rd3, %rd600;
	st.global.u64 	[%rd601], %rd159;
	shl.b64 	%rd602, %rd183, 2;
	add.s64 	%rd603, %rd2, %rd602;
	st.global.u32 	[%rd603], %r162;
$L__BB6_204:
	not.pred 	%p232, %p5;
	@%p232 bra 	$L__BB6_206;
	shl.b64 	%rd604, %rd184, 3;
	add.s64 	%rd605, %rd3, %rd604;
	st.global.u64 	[%rd605], %rd160;
	shl.b64 	%rd606, %rd184, 2;
	add.s64 	%rd607, %rd2, %rd606;
	st.global.u32 	[%rd607], %r163;
$L__BB6_206:
	mad.lo.s32 	%r1035, %r138, 9, 7;
	cvt.u64.u32 	%rd608, %r1035;
	setp.ne.s64 	%p233, %rd6, %rd608;
	setp.eq.s64 	%p234, %rd161, %rd162;
	and.pred  	%p235, %p233, %p234;
	@%p235 bra 	$L__BB6_208;
	shl.b64 	%rd609, %rd185, 3;
	add.s64 	%rd610, %rd3, %rd609;
	st.global.u64 	[%rd610], %rd161;
	shl.b64 	%rd611, %rd185, 2;
	add.s64 	%rd612, %rd2, %rd611;
	st.global.u32 	[%rd612], %r164;
$L__BB6_208:
	mad.lo.s32 	%r1036, %r138, 9, 8;
	cvt.u64.u32 	%rd613, %r1036;
	setp.ne.s64 	%p236, %rd6, %rd613;
	setp.eq.s64 	%p237, %rd162, %rd163;
	and.pred  	%p238, %p236, %p237;
	@%p238 bra 	$L__BB6_210;
	shl.b64 	%rd614, %rd186, 3;
	add.s64 	%rd615, %rd3, %rd614;
	st.global.u64 	[%rd615], %rd162;
	shl.b64 	%rd616, %rd186, 2;
	add.s64 	%rd617, %rd2, %rd616;
	st.global.u32 	[%rd617], %r165;
$L__BB6_210:
	setp.ne.s32 	%p259, %r138, 255;
	@%p259 bra 	$L__BB6_326;
	setp.ne.s64 	%p260, %rd6, 2304;
	@%p260 bra 	$L__BB6_213;
	shl.b64 	%rd642, %rd977, 3;
	add.s64 	%rd643, %rd3, %rd642;
	st.global.u64 	[%rd643], %rd163;
	shl.b64 	%rd644, %rd977, 2;
	add.s64 	%rd645, %rd2, %rd644;
	st.global.u32 	[%rd645], %r156;
	add.s64 	%rd977, %rd977, 1;
$L__BB6_213:
	st.global.u64 	[%rd1], %rd977;
	bra.uni 	$L__BB6_326;
$L__BB6_214:
	cvt.u32.u64 	%r169, %rd6;
	shl.b64 	%rd316, %rd5, 3;
	add.s64 	%rd315, %rd309, %rd316;
	// begin inline asm
	ld.global.nc.u64 %rd986, [%rd315];
	// end inline asm
	mov.u32 	%r170, %tid.x;
	and.b32  	%r276, %r170, 31;
	and.b32  	%r277, %r170, 992;
	mul.lo.s32 	%r278, %r277, 9;
	or.b32  	%r171, %r278, %r276;
	setp.ge.u32 	%p15, %r171, %r169;
	shl.b32 	%r279, %r171, 3;
	cvt.u64.u32 	%rd317, %r279;
	add.s64 	%rd206, %rd315, %rd317;
	mov.u64 	%rd978, %rd986;
	@%p15 bra 	$L__BB6_216;
	// begin inline asm
	ld.global.nc.u64 %rd978, [%rd206];
	// end inline asm
$L__BB6_216:
	add.s32 	%r280, %r171, 32;
	setp.ge.u32 	%p16, %r280, %r169;
	mov.u64 	%rd979, %rd986;
	@%p16 bra 	$L__BB6_218;
	add.s64 	%rd321, %rd206, 256;
	// begin inline asm
	ld.global.nc.u64 %rd979, [%rd321];
	// end inline asm
$L__BB6_218:
	add.s32 	%r281, %r171, 64;
	setp.ge.u32 	%p17, %r281, %r169;
	mov.u64 	%rd980, %rd986;
	@%p17 bra 	$L__BB6_220;
	add.s64 	%rd323, %rd206, 512;
	// begin inline asm
	ld.global.nc.u64 %rd980, [%rd323];
	// end inline asm
$L__BB6_220:
	add.s32 	%r282, %r171, 96;
	setp.ge.u32 	%p18, %r282, %r169;
	mov.u64 	%rd981, %rd986;
	@%p18 bra 	$L__BB6_222;
	add.s64 	%rd325, %rd206, 768;
	// begin inline asm
	ld.global.nc.u64 %rd981, [%rd325];
	// end inline asm
$L__BB6_222:
	add.s32 	%r283, %r171, 128;
	setp.ge.u32 	%p19, %r283, %r169;
	mov.u64 	%rd982, %rd986;
	@%p19 bra 	$L__BB6_224;
	add.s64 	%rd327, %rd206, 1024;
	// begin inline asm
	ld.global.nc.u64 %rd982, [%rd327];
	// end inline asm
$L__BB6_224:
	add.s32 	%r284, %r171, 160;
	setp.ge.u32 	%p20, %r284, %r169;
	mov.u64 	%rd983, %rd986;
	@%p20 bra 	$L__BB6_226;
	add.s64 	%rd329, %rd206, 1280;
	// begin inline asm
	ld.global.nc.u64 %rd983, [%rd329];
	// end inline asm
$L__BB6_226:
	add.s32 	%r285, %r171, 192;
	setp.ge.u32 	%p21, %r285, %r169;
	mov.u64 	%rd984, %rd986;
	@%p21 bra 	$L__BB6_228;
	add.s64 	%rd331, %rd206, 1536;
	// begin inline asm
	ld.global.nc.u64 %rd984, [%rd331];
	// end inline asm
$L__BB6_228:
	add.s32 	%r286, %r171, 224;
	setp.ge.u32 	%p22, %r286, %r169;
	mov.u64 	%rd985, %rd986;
	@%p22 bra 	$L__BB6_230;
	add.s64 	%rd333, %rd206, 1792;
	// begin inline asm
	ld.global.nc.u64 %rd985, [%rd333];
	// end inline asm
$L__BB6_230:
	add.s32 	%r287, %r171, 256;
	setp.ge.u32 	%p23, %r287, %r169;
	@%p23 bra 	$L__BB6_232;
	add.s64 	%rd335, %rd206, 2048;
	// begin inline asm
	ld.global.nc.u64 %rd986, [%rd335];
	// end inline asm
$L__BB6_232:
	// begin inline asm
	mov.u32 %r288, %laneid;
	// end inline asm
	shr.u32 	%r173, %r170, 5;
	mad.lo.s32 	%r174, %r173, 288, %r288;
	shl.b32 	%r289, %r174, 3;
	mov.u32 	%r290, _ZN6thrust24THRUST_300001_SM_1000_NS8cuda_cub4core6detail5shmemE;
	add.s32 	%r175, %r290, %r289;
	st.shared.u64 	[%r175], %rd978;
	st.shared.u64 	[%r175+256], %rd979;
	st.shared.u64 	[%r175+512], %rd980;
	st.shared.u64 	[%r175+768], %rd981;
	st.shared.u64 	[%r175+1024], %rd982;
	st.shared.u64 	[%r175+1280], %rd983;
	st.shared.u64 	[%r175+1536], %rd984;
	st.shared.u64 	[%r175+1792], %rd985;
	st.shared.u64 	[%r175+2048], %rd986;
	bar.warp.sync 	-1;
	shl.b32 	%r176, %r288, 3;
	shl.b32 	%r291, %r288, 6;
	add.s32 	%r177, %r175, %r291;
	ld.shared.u64 	%rd225, [%r177];
	ld.shared.u64 	%rd226, [%r177+8];
	ld.shared.u64 	%rd227, [%r177+16];
	ld.shared.u64 	%rd228, [%r177+24];
	ld.shared.u64 	%rd229, [%r177+32];
	ld.shared.u64 	%rd230, [%r177+40];
	ld.shared.u64 	%rd231, [%r177+48];
	ld.shared.u64 	%rd232, [%r177+56];
	ld.shared.u64 	%rd233, [%r177+64];
	setp.ne.s32 	%p24, %r170, 0;
	mov.b64 	%rd988, 0;
	@%p24 bra 	$L__BB6_234;
	add.s64 	%rd338, %rd315, -8;
	// begin inline asm
	ld.global.nc.u64 %rd988, [%rd338];
	// end inline asm
$L__BB6_234:
	setp.eq.s32 	%p25, %r170, 0;
	bar.sync 	0;
	shl.b32 	%r292, %r174, 2;
	sub.s32 	%r293, %r175, %r292;
	st.shared.u32 	[%r293], %r1;
	st.shared.u32 	[%r293+128], %r1;
	st.shared.u32 	[%r293+256], %r1;
	st.shared.u32 	[%r293+384], %r1;
	st.shared.u32 	[%r293+512], %r1;
	st.shared.u32 	[%r293+640], %r1;
	st.shared.u32 	[%r293+768], %r1;
	st.shared.u32 	[%r293+896], %r1;
	st.shared.u32 	[%r293+1024], %r1;
	bar.warp.sync 	-1;
	add.s32 	%r294, %r174, %r176;
	shl.b32 	%r295, %r294, 2;
	sub.s32 	%r296, %r177, %r295;
	ld.shared.u32 	%r178, [%r296];
	ld.shared.u32 	%r179, [%r296+4];
	ld.shared.u32 	%r180, [%r296+8];
	ld.shared.u32 	%r181, [%r296+12];
	ld.shared.u32 	%r182, [%r296+16];
	ld.shared.u32 	%r183, [%r296+20];
	ld.shared.u32 	%r184, [%r296+24];
	ld.shared.u32 	%r185, [%r296+28];
	ld.shared.u32 	%r186, [%r296+32];
	bar.sync 	0;
	shl.b32 	%r297, %r170, 3;
	add.s32 	%r299, %r290, %r297;
	add.s32 	%r187, %r299, 2264;
	st.shared.u64 	[%r299+2264], %rd233;
	bar.sync 	0;
	@%p25 bra 	$L__BB6_236;
	ld.shared.u64 	%rd988, [%r187+-8];
$L__BB6_236:
	setp.ne.s64 	%p26, %rd988, %rd225;
	setp.ne.s64 	%p27, %rd225, %rd226;
	setp.ne.s64 	%p28, %rd226, %rd227;
	setp.ne.s64 	%p29, %rd227, %rd228;
	setp.ne.s64 	%p30, %rd228, %rd229;
	setp.ne.s64 	%p31, %rd229, %rd230;
	setp.ne.s64 	%p32, %rd230, %rd231;
	setp.ne.s64 	%p33, %rd231, %rd232;
	setp.ne.s64 	%p34, %rd232, %rd233;
	mul.lo.s32 	%r420, %r170, 9;
	cvt.u64.u32 	%rd339, %r420;
	setp.eq.s64 	%p35, %rd6, %rd339;
	or.pred  	%p36, %p35, %p26;
	selp.u64 	%rd340, 1, 0, %p36;
	add.s32 	%r421, %r420, 1;
	cvt.u64.u32 	%rd341, %r421;
	setp.eq.s64 	%p37, %rd6, %rd341;
	or.pred  	%p6, %p37, %p27;
	selp.u64 	%rd342, 1, 0, %p6;
	add.s32 	%r422, %r420, 2;
	cvt.u64.u32 	%rd343, %r422;
	setp.eq.s64 	%p38, %rd6, %rd343;
	or.pred  	%p7, %p38, %p28;
	selp.u64 	%rd344, 1, 0, %p7;
	add.s32 	%r423, %r420, 3;
	cvt.u64.u32 	%rd345, %r423;
	setp.eq.s64 	%p39, %rd6, %rd345;
	or.pred  	%p8, %p39, %p29;
	selp.u64 	%rd346, 1, 0, %p8;
	add.s32 	%r424, %r420, 4;
	cvt.u64.u32 	%rd347, %r424;
	setp.eq.s64 	%p40, %rd6, %rd347;
	or.pred  	%p9, %p40, %p30;
	selp.u64 	%rd348, 1, 0, %p9;
	add.s32 	%r425, %r420, 5;
	cvt.u64.u32 	%rd349, %r425;
	setp.eq.s64 	%p41, %rd6, %rd349;
	or.pred  	%p42, %p41, %p31;
	selp.u64 	%rd350, 1, 0, %p42;
	add.s32 	%r426, %r420, 6;
	cvt.u64.u32 	%rd351, %r426;
	setp.eq.s64 	%p43, %rd6, %rd351;
	or.pred  	%p44, %p43, %p32;
	selp.u64 	%rd352, 1, 0, %p44;
	add.s32 	%r427, %r420, 7;
	cvt.u64.u32 	%rd353, %r427;
	setp.eq.s64 	%p45, %rd6, %rd353;
	or.pred  	%p10, %p45, %p33;
	selp.u64 	%rd354, 1, 0, %p10;
	add.s32 	%r428, %r420, 8;
	cvt.u64.u32 	%rd355, %r428;
	setp.eq.s64 	%p46, %rd6, %rd355;
	or.pred  	%p47, %p46, %p34;
	selp.u64 	%rd356, 1, 0, %p47;
	add.s64 	%rd238, %rd342, %rd340;
	selp.b32 	%r429, 0, %r178, %p6;
	add.s32 	%r430, %r179, %r429;
	add.s64 	%rd239, %rd238, %rd344;
	selp.b32 	%r431, 0, %r430, %p7;
	add.s32 	%r432, %r180, %r431;
	add.s64 	%rd240, %rd239, %rd346;
	selp.b32 	%r433, 0, %r432, %p8;
	add.s32 	%r434, %r181, %r433;
	add.s64 	%rd241, %rd240, %rd348;
	selp.b32 	%r435, 0, %r434, %p9;
	add.s32 	%r436, %r182, %r435;
	add.s64 	%rd242, %rd241, %rd350;
	selp.b32 	%r437, 0, %r436, %p42;
	add.s32 	%r438, %r183, %r437;
	add.s64 	%rd243, %rd242, %rd352;
	selp.b32 	%r439, 0, %r438, %p44;
	add.s32 	%r440, %r184, %r439;
	add.s64 	%rd244, %rd243, %rd354;
	selp.b32 	%r441, 0, %r440, %p10;
	add.s32 	%r442, %r185, %r441;
	add.s64 	%rd357, %rd244, %rd356;
	mov.b64 	{%r301, %r306}, %rd357;
	selp.b32 	%r443, 0, %r442, %p47;
	add.s32 	%r311, %r186, %r443;
	mov.b32 	%r417, 1;
	mov.b32 	%r418, 0;
	mov.b32 	%r419, -1;
	// begin inline asm
	shfl.sync.up.b32 %r300, %r301, %r417, %r418, %r419;
	// end inline asm
	// begin inline asm
	shfl.sync.up.b32 %r305, %r306, %r417, %r418, %r419;
	// end inline asm
	mov.b64 	%rd358, {%r300, %r305};
	// begin inline asm
	shfl.sync.up.b32 %r310, %r311, %r417, %r418, %r419;
	// end inline asm
	// begin inline asm
	shfl.sync.up.b32 %r315, %r316, %r417, %r418, %r419;
	// end inline asm
	setp.eq.s64 	%p48, %rd357, 0;
	selp.b32 	%r444, %r310, 0, %p48;
	setp.lt.s32 	%p49, %r288, 1;
	selp.b64 	%rd359, 0, %rd358, %p49;
	add.s64 	%rd360, %rd359, %rd357;
	mov.b64 	{%r321, %r326}, %rd360;
	selp.b32 	%r445, 0, %r444, %p49;
	add.s32 	%r331, %r445, %r311;
	mov.b32 	%r337, 2;
	// begin inline asm
	shfl.sync.up.b32 %r320, %r321, %r337, %r418, %r419;
	// end inline asm
	// begin inline asm
	shfl.sync.up.b32 %r325, %r326, %r337, %r418, %r419;
	// end inline asm
	mov.b64 	%rd361, {%r320, %r325};
	// begin inline asm
	shfl.sync.up.b32 %r330, %r331, %r337, %r418, %r419;
	// end inline asm
	// begin inline asm
	shfl.sync.up.b32 %r335, %r336, %r337, %r418, %r419;
	// end inline asm
	setp.eq.s64 	%p50, %rd360, 0;
	selp.b32 	%r446, %r330, 0, %p50;
	setp.lt.s32 	%p51, %r288, 2;
	selp.b64 	%rd362, 0, %rd361, %p51;
	add.s64 	%rd363, %rd362, %rd360;
	mov.b64 	{%r341, %r346}, %rd363;
	selp.b32 	%r447, 0, %r446, %p51;
	add.s32 	%r351, %r447, %r331;
	mov.b32 	%r357, 4;
	// begin inline asm
	shfl.sync.up.b32 %r340, %r341, %r357, %r418, %r419;
	// end inline asm
	// begin inline asm
	shfl.sync.up.b32 %r345, %r346, %r357, %r418, %r419;
	// end inline asm
	mov.b64 	%rd364, {%r340, %r345};
	// begin inline asm
	shfl.sync.up.b32 %r350, %r351, %r357, %r418, %r419;
	// end inline asm
	// begin inline asm
	shfl.sync.up.b32 %r355, %r356, %r357, %r418, %r419;
	// end inline asm
	setp.eq.s64 	%p52, %rd363, 0;
	selp.b32 	%r448, %r350, 0, %p52;
	setp.lt.s32 	%p53, %r288, 4;
	selp.b64 	%rd365, 0, %rd364, %p53;
	add.s64 	%rd366, %rd365, %rd363;
	mov.b64 	{%r361, %r366}, %rd366;
	selp.b32 	%r449, 0, %r448, %p53;
	add.s32 	%r371, %r449, %r351;
	mov.b32 	%r377, 8;
	// begin inline asm
	shfl.sync.up.b32 %r360, %r361, %r377, %r418, %r419;
	// end inline asm
	// begin inline asm
	shfl.sync.up.b32 %r365, %r366, %r377, %r418, %r419;
	// end inline asm
	mov.b64 	%rd367, {%r360, %r365};
	// begin inline asm
	shfl.sync.up.b32 %r370, %r371, %r377, %r418, %r419;
	// end inline asm
	// begin inline asm
	shfl.sync.up.b32 %r375, %r376, %r377, %r418, %r419;
	// end inline asm
	setp.eq.s64 	%p54, %rd366, 0;
	selp.b32 	%r450, %r370, 0, %p54;
	setp.lt.s32 	%p55, %r288, 8;
	selp.b64 	%rd368, 0, %rd367, %p55;
	add.s64 	%rd369, %rd368, %rd366;
	mov.b64 	{%r381, %r386}, %rd369;
	selp.b32 	%r451, 0, %r450, %p55;
	add.s32 	%r391, %r451, %r371;
	mov.b32 	%r397, 16;
	// begin inline asm
	shfl.sync.up.b32 %r380, %r381, %r397, %r418, %r419;
	// end inline asm
	// begin inline asm
	shfl.sync.up.b32 %r385, %r386, %r397, %r418, %r419;
	// end inline asm
	mov.b64 	%rd370, {%r380, %r385};
	// begin inline asm
	shfl.sync.up.b32 %r390, %r391, %r397, %r418, %r419;
	// end inline asm
	// begin inline asm
	shfl.sync.up.b32 %r395, %r396, %r397, %r418, %r419;
	// end inline asm
	setp.eq.s64 	%p56, %rd369, 0;
	selp.b32 	%r452, %r390, 0, %p56;
	setp.lt.s32 	%p57, %r288, 16;
	selp.b64 	%rd371, 0, %rd370, %p57;
	add.s64 	%rd245, %rd371, %rd369;
	mov.b64 	{%r401, %r406}, %rd245;
	selp.b32 	%r453, 0, %r452, %p57;
	add.s32 	%r411, %r453, %r391;
	// begin inline asm
	shfl.sync.up.b32 %r400, %r401, %r417, %r418, %r419;
	// end inline asm
	// begin inline asm
	shfl.sync.up.b32 %r405, %r406, %r417, %r418, %r419;
	// end inline asm
	mov.b64 	%rd1000, {%r400, %r405};
	// begin inline asm
	shfl.sync.up.b32 %r1877, %r411, %r417, %r418, %r419;
	// end inline asm
	// begin inline asm
	shfl.sync.up.b32 %r415, %r416, %r417, %r418, %r419;
	// end inline asm
	setp.ne.s32 	%p58, %r288, 31;
	@%p58 bra 	$L__BB6_238;
	shl.b32 	%r454, %r173, 4;
	mov.u32 	%r455, _ZN6thrust24THRUST_300001_SM_1000_NS8cuda_cub4core6detail5shmemE;
	add.s32 	%r456, %r455, %r454;
	st.shared.u64 	[%r456], %rd245;
	st.shared.u32 	[%r456+8], %r411;
$L__BB6_238:
	bar.sync 	0;
	ld.shared.u64 	%rd372, [_ZN6thrust24THRUST_300001_SM_1000_NS8cuda_cub4core6detail5shmemE];
	ld.shared.u32 	%r457, [_ZN6thrust24THRUST_300001_SM_1000_NS8cuda_cub4core6detail5shmemE+8];
	ld.shared.u64 	%rd373, [_ZN6thrust24THRUST_300001_SM_1000_NS8cuda_cub4core6detail5shmemE+16];
	ld.shared.u32 	%r458, [_ZN6thrust24THRUST_300001_SM_1000_NS8cuda_cub4core6detail5shmemE+24];
	add.s64 	%rd374, %rd373, %rd372;
	setp.eq.s64 	%p59, %rd373, 0;
	selp.b32 	%r459, %r457, 0, %p59;
	add.s32 	%r460, %r459, %r458;
	setp.eq.s32 	%p60, %r173, 2;
	selp.b64 	%rd375, %rd374, %rd372, %p60;
	selp.b32 	%r461, %r460, %r457, %p60;
	ld.shared.u64 	%rd376, [_ZN6thrust24THRUST_300001_SM_1000_NS8cuda_cub4core6detail5shmemE+32];
	ld.shared.u32 	%r462, [_ZN6thrust24THRUST_300001_SM_1000_NS8cuda_cub4core6detail5shmemE+40];
	add.s64 	%rd377, %rd376, %rd374;
	setp.eq.s64 	%p61, %rd376, 0;
	selp.b32 	%r463, %r460, 0, %p61;
	add.s32 	%r464, %r463, %r462;
	setp.eq.s32 	%p62, %r173, 3;
	selp.b64 	%rd378, %rd377, %rd375, %p62;
	selp.b32 	%r465, %r464, %r461, %p62;
	ld.shared.u64 	%rd379, [_ZN6thrust24THRUST_300001_SM_1000_NS8cuda_cub4core6detail5shmemE+48];
	ld.shared.u32 	%r466, [_ZN6thrust24THRUST_300001_SM_1000_NS8cuda_cub4core6detail5shmemE+56];
	add.s64 	%rd380, %rd379, %rd377;
	setp.eq.s64 	%p63, %rd379, 0;
	selp.b32 	%r467, %r464, 0, %p63;
	add.s32 	%r468, %r467, %r466;
	setp.eq.s32 	%p64, %r173, 4;
	selp.b64 	%rd381, %rd380, %rd378, %p64;
	selp.b32 	%r469, %r468, %r465, %p64;
	ld.shared.u64 	%rd382, [_ZN6thrust24THRUST_300001_SM_1000_NS8cuda_cub4core6detail5shmemE+64];
	ld.shared.u32 	%r470, [_ZN6thrust24THRUST_300001_SM_1000_NS8cuda_cub4core6detail5shmemE+72];
	add.s64 	%rd383, %rd382, %rd380;
	setp.eq.s64 	%p65, %rd382, 0;
	selp.b32 	%r471, %r468, 0, %p65;
	add.s32 	%r472, %r471, %r470;
	setp.eq.s32 	%p66, %r173, 5;
	selp.b64 	%rd384, %rd383, %rd381, %p66;
	selp.b32 	%r473, %r472, %r469, %p66;
	ld.shared.u64 	%rd385, [_ZN6thrust24THRUST_300001_SM_1000_NS8cuda_cub4core6detail5shmemE+80];
	ld.shared.u32 	%r474, [_ZN6thrust24THRUST_300001_SM_1000_NS8cuda_cub4core6detail5shmemE+88];
	add.s64 	%rd386, %rd385, %rd383;
	setp.eq.s64 	%p67, %rd385, 0;
	selp.b32 	%r475, %r472, 0, %p67;
	add.s32 	%r476, %r475, %r474;
	setp.eq.s32 	%p68, %r173, 6;
	selp.b64 	%rd387, %rd386, %rd384, %p68;
	selp.b32 	%r477, %r476, %r473, %p68;
	ld.shared.u64 	%rd388, [_ZN6thrust24THRUST_300001_SM_1000_NS8cuda_cub4core6detail5shmemE+96];
	ld.shared.u32 	%r478, [_ZN6thrust24THRUST_300001_SM_1000_NS8cuda_cub4core6detail5shmemE+104];
	add.s64 	%rd389, %rd388, %rd386;
	setp.eq.s64 	%p69, %rd388, 0;
	selp.b32 	%r479, %r476, 0, %p69;
	add.s32 	%r480, %r479, %r478;
	setp.eq.s32 	%p70, %r173, 7;
	selp.b64 	%rd247, %rd389, %rd387, %p70;
	selp.b32 	%r190, %r480, %r477, %p70;
	ld.shared.u64 	%rd390, [_ZN6thrust24THRUST_300001_SM_1000_NS8cuda_cub4core6detail5shmemE+112];
	ld.shared.u32 	%r481, [_ZN6thrust24THRUST_300001_SM_1000_NS8cuda_cub4core6detail5shmemE+120];
	add.s64 	%rd248, %rd390, %rd389;
	setp.eq.s64 	%p71, %rd390, 0;
	selp.b32 	%r482, %r480, 0, %p71;
	add.s32 	%r191, %r482, %r481;
	setp.lt.u32 	%p72, %r170, 32;
	@%p72 bra 	$L__BB6_240;
	setp.eq.s64 	%p73, %rd1000, 0;
	selp.b32 	%r483, %r190, 0, %p73;
	add.s32 	%r484, %r483, %r1877;
	setp.eq.s32 	%p74, %r288, 0;
	selp.b64 	%rd391, 0, %rd1000, %p74;
	add.s64 	%rd1000, %rd247, %rd391;
	selp.b32 	%r1877, %r190, %r484, %p74;
	bra.uni 	$L__BB6_276;
$L__BB6_240:
	setp.ne.s32 	%p75, %r170, 0;
	mul.wide.u32 	%rd392, %r2, 16;
	add.s64 	%rd250, %rd4, %rd392;
	@%p75 bra 	$L__BB6_242;
	st.shared.u64 	[_ZN6thrust24THRUST_300001_SM_1000_NS8cuda_cub4core6detail5shmemE+200], %rd248;
	st.shared.u32 	[_ZN6thrust24THRUST_300001_SM_1000_NS8cuda_cub4core6detail5shmemE+208], %r191;
	mov.b32 	%r485, 100;
	mov.b64 	%rd394, {%r191, %r485};
	add.s64 	%rd393, %rd250, 512;
	// begin inline asm
	st.relaxed.gpu.v2.u64 [%rd393], {%rd394, %rd248};
	// end inline asm
$L__BB6_242:
	not.b32 	%r193, %r170;
	mov.u32 	%r486, %nctaid.x;
	setp.gt.u32 	%p76, %r486, 499;
	@%p76 bra 	$L__BB6_244;
	membar.cta;
	bra.uni 	$L__BB6_245;
$L__BB6_244:
	mov.b32 	%r487, 450;
	// begin inline asm
	nanosleep.u32 %r487;
	// end inline asm
$L__BB6_245:
	mul.wide.s32 	%rd396, %r193, 16;
	add.s64 	%rd397, %rd250, %rd396;
	add.s64 	%rd251, %rd397, 512;
$L__BB6_246:
	// begin inline asm
	ld.relaxed.gpu.v2.u64 {%rd398, %rd990}, [%rd251];
	// end inline asm
	mov.b64 	{%r1865, %r1870}, %rd398;
	setp.eq.s32 	%p77, %r1870, 99;
	mov.b32 	%r488, -1;
	vote.sync.any.pred 	%p78, %p77, %r488;
	@%p78 bra 	$L__BB6_246;
	setp.eq.s32 	%p79, %r1870, 101;
	mov.b32 	%r510, -1;
	vote.sync.ballot.b32 	%r511, %p79, %r510;
	// begin inline asm
	mov.u32 %r490, %lanemask_ge;
	// end inline asm
	and.b32  	%r512, %r511, %r490;
	or.b32  	%r513, %r512, -2147483648;
	add.s32 	%r514, %r513, -1;
	not.b32 	%r515, %r513;
	and.b32  	%r516, %r515, %r514;
	popc.b32 	%r197, %r516;
	mov.b64 	{%r492, %r497}, %rd990;
	mov.b32 	%r508, 1;
	// begin inline asm
	shfl.sync.down.b32 %r491, %r492, %r508, %r197, %r510;
	// end inline asm
	// begin inline asm
	shfl.sync.down.b32 %r496, %r497, %r508, %r197, %r510;
	// end inline asm
	// begin inline asm
	shfl.sync.down.b32 %r501, %r1865, %r508, %r197, %r510;
	// end inline asm
	// begin inline asm
	shfl.sync.down.b32 %r506, %r507, %r508, %r197, %r510;
	// end inline asm
	setp.ge.s32 	%p81, %r288, %r197;
	@%p81 bra 	$L__BB6_249;
	mov.b64 	%rd401, {%r491, %r496};
	add.s64 	%rd253, %rd990, %rd401;
	setp.eq.s64 	%p82, %rd990, 0;
	selp.b32 	%r517, %r501, 0, %p82;
	add.s32 	%r1865, %r517, %r1865;
	mov.u64 	%rd990, %rd253;
$L__BB6_249:
	mov.b64 	{%r519, %r524}, %rd990;
	mov.b32 	%r535, 2;
	mov.b32 	%r537, -1;
	// begin inline asm
	shfl.sync.down.b32 %r518, %r519, %r535, %r197, %r537;
	// end inline asm
	// begin inline asm
	shfl.sync.down.b32 %r523, %r524, %r535, %r197, %r537;
	// end inline asm
	// begin inline asm
	shfl.sync.down.b32 %r528, %r1865, %r535, %r197, %r537;
	// end inline asm
	// begin inline asm
	shfl.sync.down.b32 %r533, %r534, %r535, %r197, %r537;
	// end inline asm
	add.s32 	%r206, %r288, 2;
	setp.gt.s32 	%p83, %r206, %r197;
	@%p83 bra 	$L__BB6_251;
	mov.b64 	%rd402, {%r518, %r523};
	add.s64 	%rd255, %rd990, %rd402;
	setp.eq.s64 	%p84, %rd990, 0;
	selp.b32 	%r538, %r528, 0, %p84;
	add.s32 	%r1865, %r538, %r1865;
	mov.u64 	%rd990, %rd255;
$L__BB6_251:
	mov.b64 	{%r540, %r545}, %rd990;
	mov.b32 	%r556, 4;
	mov.b32 	%r558, -1;
	// begin inline asm
	shfl.sync.down.b32 %r539, %r540, %r556, %r197, %r558;
	// end inline asm
	// begin inline asm
	shfl.sync.down.b32 %r544, %r545, %r556, %r197, %r558;
	// end inline asm
	// begin inline asm
	shfl.sync.down.b32 %r549, %r1865, %r556, %r197, %r558;
	// end inline asm
	// begin inline asm
	shfl.sync.down.b32 %r554, %r555, %r556, %r197, %r558;
	// end inline asm
	add.s32 	%r212, %r288, 4;
	setp.gt.s32 	%p85, %r212, %r197;
	@%p85 bra 	$L__BB6_253;
	mov.b64 	%rd403, {%r539, %r544};
	add.s64 	%rd257, %rd990, %rd403;
	setp.eq.s64 	%p86, %rd990, 0;
	selp.b32 	%r559, %r549, 0, %p86;
	add.s32 	%r1865, %r559, %r1865;
	mov.u64 	%rd990, %rd257;
$L__BB6_253:
	mov.b64 	{%r561, %r566}, %rd990;
	mov.b32 	%r577, 8;
	mov.b32 	%r579, -1;
	// begin inline asm
	shfl.sync.down.b32 %r560, %r561, %r577, %r197, %r579;
	// end inline asm
	// begin inline asm
	shfl.sync.down.b32 %r565, %r566, %r577, %r197, %r579;
	// end inline asm
	// begin inline asm
	shfl.sync.down.b32 %r570, %r1865, %r577, %r197, %r579;
	// end inline asm
	// begin inline asm
	shfl.sync.down.b32 %r575, %r576, %r577, %r197, %r579;
	// end inline asm
	add.s32 	%r218, %r288, 8;
	setp.gt.s32 	%p87, %r218, %r197;
	@%p87 bra 	$L__BB6_255;
	mov.b64 	%rd404, {%r560, %r565};
	add.s64 	%rd259, %rd990, %rd404;
	setp.eq.s64 	%p88, %rd990, 0;
	selp.b32 	%r580, %r570, 0, %p88;
	add.s32 	%r1865, %r580, %r1865;
	mov.u64 	%rd990, %rd259;
$L__BB6_255:
	mov.b64 	{%r582, %r587}, %rd990;
	mov.b32 	%r598, 16;
	mov.b32 	%r600, -1;
	// begin inline asm
	shfl.sync.down.b32 %r581, %r582, %r598, %r197, %r600;
	// end inline asm
	// begin inline asm
	shfl.sync.down.b32 %r586, %r587, %r598, %r197, %r600;
	// end inline asm
	// begin inline asm
	shfl.sync.down.b32 %r591, %r1865, %r598, %r197, %r600;
	// end inline asm
	// begin inline asm
	shfl.sync.down.b32 %r596, %r597, %r598, %r197, %r600;
	// end inline asm
	add.s32 	%r224, %r288, 16;
	setp.gt.s32 	%p89, %r224, %r197;
	@%p89 bra 	$L__BB6_257;
	mov.b64 	%rd405, {%r581, %r586};
	add.s64 	%rd261, %rd990, %rd405;
	setp.eq.s64 	%p90, %rd990, 0;
	selp.b32 	%r601, %r591, 0, %p90;
	add.s32 	%r1865, %r601, %r1865;
	mov.u64 	%rd990, %rd261;
$L__BB6_257:
	add.s32 	%r1871, %r2, %r193;
	add.s64 	%rd263, %rd4, 512;
$L__BB6_258:
	setp.ne.s32 	%p91, %r1870, 101;
	mov.b32 	%r602, -1;
	vote.sync.all.pred 	%p92, %p91, %r602;
	not.pred 	%p93, %p92;
	@%p93 bra 	$L__BB6_272;
	mul.wide.s32 	%rd486, %r1871, 16;
	add.s64 	%rd487, %rd263, %rd486;
	add.s64 	%rd265, %rd487, -512;
$L__BB6_260:
	// begin inline asm
	ld.relaxed.gpu.v2.u64 {%rd488, %rd996}, [%rd265];
	// end inline asm
	mov.b64 	{%r1873, %r1870}, %rd488;
	setp.eq.s32 	%p144, %r1870, 99;
	mov.b32 	%r693, -1;
	vote.sync.any.pred 	%p145, %p144, %r693;
	@%p145 bra 	$L__BB6_260;
	setp.eq.s32 	%p146, %r1870, 101;
	mov.b32 	%r714, -1;
	vote.sync.ballot.b32 	%r715, %p146, %r714;
	and.b32  	%r716, %r715, %r490;
	or.b32  	%r717, %r716, -2147483648;
	add.s32 	%r718, %r717, -1;
	not.b32 	%r719, %r717;
	and.b32  	%r720, %r719, %r718;
	popc.b32 	%r233, %r720;
	mov.b64 	{%r696, %r701}, %rd996;
	mov.b32 	%r712, 1;
	// begin inline asm
	shfl.sync.down.b32 %r695, %r696, %r712, %r233, %r714;
	// end inline asm
	// begin inline asm
	shfl.sync.down.b32 %r700, %r701, %r712, %r233, %r714;
	// end inline asm
	// begin inline asm
	shfl.sync.down.b32 %r705, %r1873, %r712, %r233, %r714;
	// end inline asm
	// begin inline asm
	shfl.sync.down.b32 %r710, %r711, %r712, %r233, %r714;
	// end inline asm
	setp.ge.s32 	%p148, %r288, %r233;
	@%p148 bra 	$L__BB6_263;
	mov.b64 	%rd491, {%r695, %r700};
	add.s64 	%rd267, %rd996, %rd491;
	setp.eq.s64 	%p149, %rd996, 0;
	selp.b32 	%r721, %r705, 0, %p149;
	add.s32 	%r1873, %r721, %r1873;
	mov.u64 	%rd996, %rd267;
$L__BB6_263:
	mov.b64 	{%r723, %r728}, %rd996;
	mov.b32 	%r739, 2;
	mov.b32 	%r741, -1;
	// begin inline asm
	shfl.sync.down.b32 %r722, %r723, %r739, %r233, %r741;
	// end inline asm
	// begin inline asm
	shfl.sync.down.b32 %r727, %r728, %r739, %r233, %r741;
	// end inline asm
	// begin inline asm
	shfl.sync.down.b32 %r732, %r1873, %r739, %r233, %r741;
	// end inline asm
	// begin inline asm
	shfl.sync.down.b32 %r737, %r738, %r739, %r233, %r741;
	// end inline asm
	setp.gt.s32 	%p150, %r206, %r233;
	@%p150 bra 	$L__BB6_265;
	mov.b64 	%rd492, {%r722, %r727};
	add.s64 	%rd269, %rd996, %rd492;
	setp.eq.s64 	%p151, %rd996, 0;
	selp.b32 	%r742, %r732, 0, %p151;
	add.s32 	%r1873, %r742, %r1873;
	mov.u64 	%rd996, %rd269;
$L__BB6_265:
	mov.b64 	{%r744, %r749}, %rd996;
	mov.b32 	%r760, 4;
	mov.b32 	%r762, -1;
	// begin inline asm
	shfl.sync.down.b32 %r743, %r744, %r760, %r233, %r762;
	// end inline asm
	// begin inline asm
	shfl.sync.down.b32 %r748, %r749, %r760, %r233, %r762;
	// end inline asm
	// begin inline asm
	shfl.sync.down.b32 %r753, %r1873, %r760, %r233, %r762;
	// end inline asm
	// begin inline asm
	shfl.sync.down.b32 %r758, %r759, %r760, %r233, %r762;
	// end inline asm
	setp.gt.s32 	%p152, %r212, %r233;
	@%p152 bra 	$L__BB6_267;
	mov.b64 	%rd493, {%r743, %r748};
	add.s64 	%rd271, %rd996, %rd493;
	setp.eq.s64 	%p153, %rd996, 0;
	selp.b32 	%r763, %r753, 0, %p153;
	add.s32 	%r1873, %r763, %r1873;
	mov.u64 	%rd996, %rd271;
$L__BB6_267:
	mov.b64 	{%r765, %r770}, %rd996;
	mov.b32 	%r781, 8;
	mov.b32 	%r783, -1;
	// begin inline asm
	shfl.sync.down.b32 %r764, %r765, %r781, %r233, %r783;
	// end inline asm
	// begin inline asm
	shfl.sync.down.b32 %r769, %r770, %r781, %r233, %r783;
	// end inline asm
	// begin inline asm
	shfl.sync.down.b32 %r774, %r1873, %r781, %r233, %r783;
	// end inline asm
	// begin inline asm
	shfl.sync.down.b32 %r779, %r780, %r781, %r233, %r783;
	// end inline asm
	setp.gt.s32 	%p154, %r218, %r233;
	@%p154 bra 	$L__BB6_269;
	mov.b64 	%rd494, {%r764, %r769};
	add.s64 	%rd273, %rd996, %rd494;
	setp.eq.s64 	%p155, %rd996, 0;
	selp.b32 	%r784, %r774, 0, %p155;
	add.s32 	%r1873, %r784, %r1873;
	mov.u64 	%rd996, %rd273;
$L__BB6_269:
	mov.b64 	{%r786, %r791}, %rd996;
	mov.b32 	%r802, 16;
	mov.b32 	%r804, -1;
	// begin inline asm
	shfl.sync.down.b32 %r785, %r786, %r802, %r233, %r804;
	// end inline asm
	// begin inline asm
	shfl.sync.down.b32 %r790, %r791, %r802, %r233, %r804;
	// end inline asm
	// begin inline asm
	shfl.sync.down.b32 %r795, %r1873, %r802, %r233, %r804;
	// end inline asm
	// begin inline asm
	shfl.sync.down.b32 %r800, %r801, %r802, %r233, %r804;
	// end inline asm
	setp.gt.s32 	%p156, %r224, %r233;
	@%p156 bra 	$L__BB6_271;
	mov.b64 	%rd495, {%r785, %r790};
	add.s64 	%rd275, %rd996, %rd495;
	setp.eq.s64 	%p157, %rd996, 0;
	selp.b32 	%r805, %r795, 0, %p157;
	add.s32 	%r1873, %r805, %r1873;
	mov.u64 	%rd996, %rd275;
$L__BB6_271:
	add.s64 	%rd277, %rd996, %rd990;
	setp.eq.s64 	%p158, %rd990, 0;
	selp.b32 	%r806, %r1873, 0, %p158;
	add.s32 	%r1865, %r806, %r1865;
	add.s32 	%r1871, %r1871, -32;
	mov.u64 	%rd990, %rd277;
	bra.uni 	$L__BB6_258;
$L__BB6_272:
	setp.ne.s32 	%p94, %r170, 0;
	@%p94 bra 	$L__BB6_274;
	add.s64 	%rd408, %rd990, %rd248;
	setp.eq.s64 	%p95, %rd248, 0;
	selp.b32 	%r604, %r1865, 0, %p95;
	add.s32 	%r605, %r604, %r191;
	mov.b32 	%r606, 101;
	mov.b64 	%rd407, {%r605, %r606};
	add.s64 	%rd406, %rd250, 512;
	// begin inline asm
	st.relaxed.gpu.v2.u64 [%rd406], {%rd407, %rd408};
	// end inline asm
	st.shared.u64 	[_ZN6thrust24THRUST_300001_SM_1000_NS8cuda_cub4core6detail5shmemE+168], %rd990;
	st.shared.u32 	[_ZN6thrust24THRUST_300001_SM_1000_NS8cuda_cub4core6detail5shmemE+176], %r1865;
	st.shared.u64 	[_ZN6thrust24THRUST_300001_SM_1000_NS8cuda_cub4core6detail5shmemE+184], %rd408;
	st.shared.u32 	[_ZN6thrust24THRUST_300001_SM_1000_NS8cuda_cub4core6detail5shmemE+192], %r605;
$L__BB6_274:
	setp.ne.s32 	%p96, %r288, 0;
	@%p96 bra 	$L__BB6_276;
	st.shared.u64 	[_ZN6thrust24THRUST_300001_SM_1000_NS8cuda_cub4core6detail5shmemE+136], %rd990;
	st.shared.u32 	[_ZN6thrust24THRUST_300001_SM_1000_NS8cuda_cub4core6detail5shmemE+144], %r1865;
	mov.u64 	%rd1000, %rd990;
	mov.u32 	%r1877, %r1865;
$L__BB6_276:
	setp.eq.s32 	%p97, %r170, 0;
	bar.sync 	0;
	@%p97 bra 	$L__BB6_278;
	ld.shared.u32 	%r607, [_ZN6thrust24THRUST_300001_SM_1000_NS8cuda_cub4core6detail5shmemE+144];
	ld.shared.u64 	%rd409, [_ZN6thrust24THRUST_300001_SM_1000_NS8cuda_cub4core6detail5shmemE+136];
	add.s64 	%rd279, %rd409, %rd1000;
	setp.eq.s64 	%p98, %rd1000, 0;
	selp.b32 	%r608, %r607, 0, %p98;
	add.s32 	%r1877, %r608, %r1877;
	mov.u64 	%rd1000, %rd279;
$L__BB6_278:
	mul.lo.s32 	%r609, %r170, 9;
	cvt.u64.u32 	%rd410, %r609;
	setp.eq.s64 	%p99, %rd6, %rd410;
	setp.ne.s64 	%p100, %rd988, %rd225;
	or.pred  	%p101, %p99, %p100;
	selp.u64 	%rd411, 1, 0, %p101;
	add.s64 	%rd281, %rd1000, %rd411;
	selp.b32 	%r610, 0, %r1877, %p101;
	add.s32 	%r264, %r610, %r178;
	add.s64 	%rd282, %rd238, %rd1000;
	selp.b32 	%r611, 0, %r264, %p6;
	add.s32 	%r265, %r179, %r611;
	add.s64 	%rd283, %rd239, %rd1000;
	selp.b32 	%r612, 0, %r265, %p7;
	add.s32 	%r266, %r180, %r612;
	add.s64 	%rd284, %rd240, %rd1000;
	selp.b32 	%r613, 0, %r266, %p8;
	add.s32 	%r267, %r181, %r613;
	add.s64 	%rd285, %rd241, %rd1000;
	selp.b32 	%r614, 0, %r267, %p9;
	add.s32 	%r268, %r182, %r614;
	add.s64 	%rd286, %rd242, %rd1000;
	add.s32 	%r615, %r609, 5;
	cvt.u64.u32 	%rd412, %r615;
	setp.eq.s64 	%p102, %rd6, %rd412;
	setp.ne.s64 	%p103, %rd229, %rd230;
	or.pred  	%p11, %p102, %p103;
	selp.b32 	%r616, 0, %r268, %p11;
	add.s32 	%r269, %r183, %r616;
	add.s64 	%rd287, %rd243, %rd1000;
	add.s32 	%r617, %r609, 6;
	cvt.u64.u32 	%rd413, %r617;
	setp.eq.s64 	%p104, %rd6, %rd413;
	setp.ne.s64 	%p105, %rd230, %rd231;
	selp.b32 	%r618, 0, %r269, %p105;
	selp.b32 	%r619, 0, %r618, %p104;
	add.s32 	%r270, %r184, %r619;
	add.s64 	%rd288, %rd244, %rd1000;
	selp.b32 	%r620, 0, %r270, %p10;
	add.s32 	%r271, %r185, %r620;
	ld.shared.u64 	%rd289, [_ZN6thrust24THRUST_300001_SM_1000_NS8cuda_cub4core6detail5shmemE+200];
	ld.shared.u64 	%rd1007, [_ZN6thrust24THRUST_300001_SM_1000_NS8cuda_cub4core6detail5shmemE+184];
	ld.shared.u32 	%r272, [_ZN6thrust24THRUST_300001_SM_1000_NS8cuda_cub4core6detail5shmemE+192];
	ld.shared.u64 	%rd291, [_ZN6thrust24THRUST_300001_SM_1000_NS8cuda_cub4core6detail5shmemE+168];
	setp.lt.s64 	%p106, %rd289, 257;
	@%p106 bra 	$L__BB6_304;
	bar.sync 	0;
	mul.lo.s32 	%r624, %r170, 9;
	cvt.u64.u32 	%rd453, %r624;
	setp.ne.s64 	%p122, %rd6, %rd453;
	setp.eq.s64 	%p123, %rd988, %rd225;
	and.pred  	%p124, %p122, %p123;
	@%p124 bra 	$L__BB6_281;
	cvt.u32.u64 	%r625, %rd291;
	cvt.u32.u64 	%r626, %rd1000;
	sub.s32 	%r627, %r626, %r625;
	shl.b32 	%r628, %r627, 4;
	mov.u32 	%r629, _ZN6thrust24THRUST_300001_SM_1000_NS8cuda_cub4core6detail5shmemE;
	add.s32 	%r630, %r629, %r628;
	st.shared.u64 	[%r630], %rd988;
	st.shared.u32 	[%r630+8], %r1877;
$L__BB6_281:
	not.pred 	%p125, %p6;
	@%p125 bra 	$L__BB6_283;
	cvt.u32.u64 	%r631, %rd291;
	cvt.u32.u64 	%r632, %rd281;
	sub.s32 	%r633, %r632, %r631;
	shl.b32 	%r634, %r633, 4;
	mov.u32 	%r635, _ZN6thrust24THRUST_300001_SM_1000_NS8cuda_cub4core6detail5shmemE;
	add.s32 	%r636, %r635, %r634;
	st.shared.u64 	[%r636], %rd225;
	st.shared.u32 	[%r636+8], %r264;
$L__BB6_283:
	not.pred 	%p126, %p7;
	@%p126 bra 	$L__BB6_285;
	cvt.u32.u64 	%r637, %rd291;
	cvt.u32.u64 	%r638, %rd282;
	sub.s32 	%r639, %r638, %r637;
	shl.b32 	%r640, %r639, 4;
	mov.u32 	%r641, _ZN6thrust24THRUST_300001_SM_1000_NS8cuda_cub4core6detail5shmemE;
	add.s32 	%r642, %r641, %r640;
	st.shared.u64 	[%r642], %rd226;
	st.shared.u32 	[%r642+8], %r265;
$L__BB6_285:
	not.pred 	%p127, %p8;
	@%p127 bra 	$L__BB6_287;
	cvt.u32.u64 	%r643, %rd291;
	cvt.u32.u64 	%r644, %rd283;
	sub.s32 	%r645, %r644, %r643;
	shl.b32 	%r646, %r645, 4;
	mov.u32 	%r647, _ZN6thrust24THRUST_300001_SM_1000_NS8cuda_cub4core6detail5shmemE;
	add.s32 	%r648, %r647, %r646;
	st.shared.u64 	[%r648], %rd227;
	st.shared.u32 	[%r648+8], %r266;
$L__BB6_287:
	not.pred 	%p128, %p9;
	@%p128 bra 	$L__BB6_289;
	cvt.u32.u64 	%r649, %rd291;
	cvt.u32.u64 	%r650, %rd284;
	sub.s32 	%r651, %r650, %r649;
	shl.b32 	%r652, %r651, 4;
	mov.u32 	%r653, _ZN6thrust24THRUST_300001_SM_1000_NS8cuda_cub4core6detail5shmemE;
	add.s32 	%r654, %r653, %r652;
	st.shared.u64 	[%r654], %rd228;
	st.shared.u32 	[%r654+8], %r267;
$L__BB6_289:
	not.pred 	%p129, %p11;
	@%p129 bra 	$L__BB6_291;
	cvt.u32.u64 	%r655, %rd291;
	cvt.u32.u64 	%r656, %rd285;
	sub.s32 	%r657, %r656, %r655;
	shl.b32 	%r658, %r657, 4;
	mov.u32 	%r659, _ZN6thrust24THRUST_300001_SM_1000_NS8cuda_cub4core6detail5shmemE;
	add.s32 	%r660, %r659, %r658;
	st.shared.u64 	[%r660], %rd229;
	st.shared.u32 	[%r660+8], %r268;
$L__BB6_291:
	mad.lo.s32 	%r661, %r170, 9, 6;
	cvt.u64.u32 	%rd454, %r661;
	setp.ne.s64 	%p130, %rd6, %rd454;
	setp.eq.s64 	%p131, %rd230, %rd231;
	and.pred  	%p132, %p130, %p131;
	@%p132 bra 	$L__BB6_293;
	cvt.u32.u64 	%r662, %rd291;
	cvt.u32.u64 	%r663, %rd286;
	sub.s32 	%r664, %r663, %r662;
	shl.b32 	%r665, %r664, 4;
	mov.u32 	%r666, _ZN6thrust24THRUST_300001_SM_1000_NS8cuda_cub4core6detail5shmemE;
	add.s32 	%r667, %r666, %r665;
	st.shared.u64 	[%r667], %rd230;
	st.shared.u32 	[%r667+8], %r269;
$L__BB6_293:
	not.pred 	%p133, %p10;
	@%p133 bra 	$L__BB6_295;
	cvt.u32.u64 	%r668, %rd291;
	cvt.u32.u64 	%r669, %rd287;
	sub.s32 	%r670, %r669, %r668;
	shl.b32 	%r671, %r670, 4;
	mov.u32 	%r672, _ZN6thrust24THRUST_300001_SM_1000_NS8cuda_cub4core6detail5shmemE;
	add.s32 	%r673, %r672, %r671;
	st.shared.u64 	[%r673], %rd231;
	st.shared.u32 	[%r673+8], %r270;
$L__BB6_295:
	mad.lo.s32 	%r674, %r170, 9, 8;
	cvt.u64.u32 	%rd455, %r674;
	setp.ne.s64 	%p134, %rd6, %rd455;
	setp.eq.s64 	%p135, %rd232, %rd233;
	and.pred  	%p136, %p134, %p135;
	@%p136 bra 	$L__BB6_297;
	cvt.u32.u64 	%r675, %rd291;
	cvt.u32.u64 	%r676, %rd288;
	sub.s32 	%r677, %r676, %r675;
	shl.b32 	%r678, %r677, 4;
	mov.u32 	%r679, _ZN6thrust24THRUST_300001_SM_1000_NS8cuda_cub4core6detail5shmemE;
	add.s32 	%r680, %r679, %r678;
	st.shared.u64 	[%r680], %rd232;
	st.shared.u32 	[%r680+8], %r271;
$L__BB6_297:
	bar.sync 	0;
	cvt.u64.u32 	%rd1006, %r170;
	setp.le.u64 	%p137, %rd289, %rd1006;
	@%p137 bra 	$L__BB6_322;
	not.b64 	%rd456, %rd1006;
	add.s64 	%rd293, %rd289, %rd456;
	shr.u64 	%rd457, %rd293, 8;
	add.s64 	%rd458, %rd457, 1;
	and.b64  	%rd1002, %rd458, 3;
	and.b64  	%rd459, %rd293, 768;
	setp.eq.s64 	%p138, %rd459, 768;
	@%p138 bra 	$L__BB6_301;
	add.s64 	%rd460, %rd291, %rd1006;
	shl.b64 	%rd461, %rd460, 2;
	add.s64 	%rd1004, %rd2, %rd461;
	shl.b64 	%rd462, %rd460, 3;
	add.s64 	%rd1003, %rd3, %rd462;
	shl.b32 	%r681, %r170, 4;
	mov.u32 	%r682, _ZN6thrust24THRUST_300001_SM_1000_NS8cuda_cub4core6detail5shmemE;
	add.s32 	%r683, %r681, %r682;
	add.s32 	%r1879, %r683, 8;
	shl.b64 	%rd463, %rd1002, 8;
	add.s64 	%rd1006, %rd463, %rd1006;
$L__BB6_300:
	.pragma "nounroll";
	ld.shared.u64 	%rd464, [%r1879+-8];
	ld.shared.u32 	%r684, [%r1879];
	st.global.u64 	[%rd1003], %rd464;
	st.global.u32 	[%rd1004], %r684;
	add.s64 	%rd1004, %rd1004, 1024;
	add.s64 	%rd1003, %rd1003, 2048;
	add.s32 	%r1879, %r1879, 4096;
	add.s64 	%rd1002, %rd1002, -1;
	setp.ne.s64 	%p139, %rd1002, 0;
	@%p139 bra 	$L__BB6_300;
$L__BB6_301:
	setp.lt.u64 	%p140, %rd293, 768;
	@%p140 bra 	$L__BB6_322;
	mov.u32 	%r687, _ZN6thrust24THRUST_300001_SM_1000_NS8cuda_cub4core6detail5shmemE;
$L__BB6_303:
	cvt.u32.u64 	%r685, %rd1006;
	add.s64 	%rd465, %rd1006, %rd291;
	shl.b32 	%r686, %r685, 4;
	add.s32 	%r688, %r687, %r686;
	ld.shared.u64 	%rd466, [%r688];
	ld.shared.u32 	%r689, [%r688+8];
	shl.b64 	%rd467, %rd465, 3;
	add.s64 	%rd468, %rd3, %rd467;
	st.global.u64 	[%rd468], %rd466;
	shl.b64 	%rd469, %rd465, 2;
	add.s64 	%rd470, %rd2, %rd469;
	st.global.u32 	[%rd470], %r689;
	and.b64  	%rd471, %rd1006, 4294967295;
	add.s64 	%rd472, %rd291, %rd471;
	ld.shared.u64 	%rd473, [%r688+4096];
	ld.shared.u32 	%r690, [%r688+4104];
	shl.b64 	%rd474, %rd472, 3;
	add.s64 	%rd475, %rd3, %rd474;
	st.global.u64 	[%rd475+2048], %rd473;
	shl.b64 	%rd476, %rd472, 2;
	add.s64 	%rd477, %rd2, %rd476;
	st.global.u32 	[%rd477+1024], %r690;
	ld.shared.u64 	%rd478, [%r688+8192];
	ld.shared.u32 	%r691, [%r688+8200];
	st.global.u64 	[%rd475+4096], %rd478;
	st.global.u32 	[%rd477+2048], %r691;
	ld.shared.u64 	%rd479, [%r688+12288];
	ld.shared.u32 	%r692, [%r688+12296];
	st.global.u64 	[%rd475+6144], %rd479;
	st.global.u32 	[%rd477+3072], %r692;
	add.s64 	%rd480, %rd1006, 1024;
	and.b64  	%rd1006, %rd480, 4294967295;
	setp.gt.u64 	%p141, %rd289, %rd1006;
	@%p141 bra 	$L__BB6_303;
	bra.uni 	$L__BB6_322;
$L__BB6_304:
	mul.lo.s32 	%r621, %r170, 9;
	cvt.u64.u32 	%rd414, %r621;
	setp.ne.s64 	%p107, %rd6, %rd414;
	setp.eq.s64 	%p108, %rd988, %rd225;
	and.pred  	%p109, %p107, %p108;
	@%p109 bra 	$L__BB6_306;
	shl.b64 	%rd415, %rd1000, 3;
	add.s64 	%rd416, %rd3, %rd415;
	st.global.u64 	[%rd416], %rd988;
	shl.b64 	%rd417, %rd1000, 2;
	add.s64 	%rd418, %rd2, %rd417;
	st.global.u32 	[%rd418], %r1877;
$L__BB6_306:
	not.pred 	%p110, %p6;
	@%p110 bra 	$L__BB6_308;
	shl.b64 	%rd419, %rd281, 3;
	add.s64 	%rd420, %rd3, %rd419;
	st.global.u64 	[%rd420], %rd225;
	shl.b64 	%rd421, %rd281, 2;
	add.s64 	%rd422, %rd2, %rd421;
	st.global.u32 	[%rd422], %r264;
$L__BB6_308:
	not.pred 	%p111, %p7;
	@%p111 bra 	$L__BB6_310;
	shl.b64 	%rd423, %rd282, 3;
	add.s64 	%rd424, %rd3, %rd423;
	st.global.u64 	[%rd424], %rd226;
	shl.b64 	%rd425, %rd282, 2;
	add.s64 	%rd426, %rd2, %rd425;
	st.global.u32 	[%rd426], %r265;
$L__BB6_310:
	not.pred 	%p112, %p8;
	@%p112 bra 	$L__BB6_312;
	shl.b64 	%rd427, %rd283, 3;
	add.s64 	%rd428, %rd3, %rd427;
	st.global.u64 	[%rd428], %rd227;
	shl.b64 	%rd429, %rd283, 2;
	add.s64 	%rd430, %rd2, %rd429;
	st.global.u32 	[%rd430], %r266;
$L__BB6_312:
	not.pred 	%p113, %p9;
	@%p113 bra 	$L__BB6_314;
	shl.b64 	%rd431, %rd284, 3;
	add.s64 	%rd432, %rd3, %rd431;
	st.global.u64 	[%rd432], %rd228;
	shl.b64 	%rd433, %rd284, 2;
	add.s64 	%rd434, %rd2, %rd433;
	st.global.u32 	[%rd434], %r267;
$L__BB6_314:
	not.pred 	%p114, %p11;
	@%p114 bra 	$L__BB6_316;
	shl.b64 	%rd435, %rd285, 3;
	add.s64 	%rd436, %rd3, %rd435;
	st.global.u64 	[%rd436], %rd229;
	shl.b64 	%rd437, %rd285, 2;
	add.s64 	%rd438, %rd2, %rd437;
	st.global.u32 	[%rd438], %r268;
$L__BB6_316:
	mad.lo.s32 	%r622, %r170, 9, 6;
	cvt.u64.u32 	%rd439, %r622;
	setp.ne.s64 	%p115, %rd6, %rd439;
	setp.eq.s64 	%p116, %rd230, %rd231;
	and.pred  	%p117, %p115, %p116;
	@%p117 bra 	$L__BB6_318;
	shl.b64 	%rd440, %rd286, 3;
	add.s64 	%rd441, %rd3, %rd440;
	st.global.u64 	[%rd441], %rd230;
	shl.b64 	%rd442, %rd286, 2;
	add.s64 	%rd443, %rd2, %rd442;
	st.global.u32 	[%rd443], %r269;
$L__BB6_318:
	not.pred 	%p118, %p10;
	@%p118 bra 	$L__BB6_320;
	shl.b64 	%rd444, %rd287, 3;
	add.s64 	%rd445, %rd3, %rd444;
	st.global.u64 	[%rd445], %rd231;
	shl.b64 	%rd446, %rd287, 2;
	add.s64 	%rd447, %rd2, %rd446;
	st.global.u32 	[%rd447], %r270;
$L__BB6_320:
	mad.lo.s32 	%r623, %r170, 9, 8;
	cvt.u64.u32 	%rd448, %r623;
	setp.ne.s64 	%p119, %rd6, %rd448;
	setp.eq.s64 	%p120, %rd232, %rd233;
	and.pred  	%p121, %p119, %p120;
	@%p121 bra 	$L__BB6_322;
	shl.b64 	%rd449, %rd288, 3;
	add.s64 	%rd450, %rd3, %rd449;
	st.global.u64 	[%rd450], %rd232;
	shl.b64 	%rd451, %rd288, 2;
	add.s64 	%rd452, %rd2, %rd451;
	st.global.u32 	[%rd452], %r271;
$L__BB6_322:
	setp.ne.s32 	%p142, %r170, 255;
	@%p142 bra 	$L__BB6_326;
	setp.ne.s64 	%p143, %rd6, 2304;
	@%p143 bra 	$L__BB6_325;
	shl.b64 	%rd481, %rd1007, 3;
	add.s64 	%rd482, %rd3, %rd481;
	st.global.u64 	[%rd482], %rd233;
	shl.b64 	%rd483, %rd1007, 2;
	add.s64 	%rd484, %rd2, %rd483;
	st.global.u32 	[%rd484], %r272;
	add.s64 	%rd1007, %rd1007, 1;
$L__BB6_325:
	ld.param.u64 	%rd933, [_ZN6thrust24THRUST_300001_SM_1000_NS8cuda_cub4core6detail13_kernel_agentINS1_15__reduce_by_key16ReduceByKeyAgentIPxNS0_17constant_iteratorIiNS0_11use_defaultES9_EES7_PiN4cuda3std3__48equal_toIxEENSE_4plusIiEEPllEEJS7_SA_S7_SB_SJ_N3cub18CUB_300001_SM_100024ReduceByKeyScanTileStateIilLb1EEESG_SI_llEEEvDpT0__param_4];
	cvta.to.global.u64 	%rd485, %rd933;
	st.global.u64 	[%rd485], %rd1007;
$L__BB6_326:
	ret;

}
	// .globl	_ZN3cub18CUB_300001_SM_10006detail11EmptyKernelIvEEvv
.visible .entry _ZN3cub18CUB_300001_SM_10006detail11EmptyKernelIvEEvv()
{


	ret;

}
	// .globl	_ZN3cub18CUB_300001_SM_10006detail9transform16transform_kernelINS2_10policy_hubILb1EN4cuda3std3__45tupleIJPxEEEE10policy1000Ei8last_merS9_JS9_EEEvT0_iT1_T2_DpNS2_10kernel_argIT3_EE
.visible .entry _ZN3cub18CUB_300001_SM_10006detail9transform16transform_kernelINS2_10policy_hubILb1EN4cuda3std3__45tupleIJPxEEEE10policy1000Ei8last_merS9_JS9_EEEvT0_iT1_T2_DpNS2_10kernel_argIT3_EE(
	.param .u32 _ZN3cub18CUB_300001_SM_10006detail9transform16transform_kernelINS2_10policy_hubILb1EN4cuda3std3__45tupleIJPxEEEE10policy1000Ei8last_merS9_JS9_EEEvT0_iT1_T2_DpNS2_10kernel_argIT3_EE_param_0,
	.param .u32 _ZN3cub18CUB_300001_SM_10006detail9transform16transform_kernelINS2_10policy_hubILb1EN4cuda3std3__45tupleIJPxEEEE10policy1000Ei8last_merS9_JS9_EEEvT0_iT1_T2_DpNS2_10kernel_argIT3_EE_param_1,
	.param .align 8 .b8 _ZN3cub18CUB_300001_SM_10006detail9transform16transform_kernelINS2_10policy_hubILb1EN4cuda3std3__45tupleIJPxEEEE10policy1000Ei8last_merS9_JS9_EEEvT0_iT1_T2_DpNS2_10kernel_argIT3_EE_param_2[8],
	.param .u64 .ptr .align 1 _ZN3cub18CUB_300001_SM_10006detail9transform16transform_kernelINS2_10policy_hubILb1EN4cuda3std3__45tupleIJPxEEEE10policy1000Ei8last_merS9_JS9_EEEvT0_iT1_T2_DpNS2_10kernel_argIT3_EE_param_3,
	.param .align 8 .b8 _ZN3cub18CUB_300001_SM_10006detail9transform16transform_kernelINS2_10policy_hubILb1EN4cuda3std3__45tupleIJPxEEEE10policy1000Ei8last_merS9_JS9_EEEvT0_iT1_T2_DpNS2_10kernel_argIT3_EE_param_4[16]
)
.maxntid 128
{
	.reg .pred 	%p<67>;
	.reg .b32 	%r<167>;
	.reg .b64 	%rd<287>;

	ld.param.u64 	%rd142, [_ZN3cub18CUB_300001_SM_10006detail9transform16transform_kernelINS2_10policy_hubILb1EN4cuda3std3__45tupleIJPxEEEE10policy1000Ei8last_merS9_JS9_EEEvT0_iT1_T2_DpNS2_10kernel_argIT3_EE_param_2];
	ld.param.u32 	%r46, [_ZN3cub18CUB_300001_SM_10006detail9transform16transform_kernelINS2_10policy_hubILb1EN4cuda3std3__45tupleIJPxEEEE10policy1000Ei8last_merS9_JS9_EEEvT0_iT1_T2_DpNS2_10kernel_argIT3_EE_param_0];
	ld.param.u64 	%rd143, [_ZN3cub18CUB_300001_SM_10006detail9transform16transform_kernelINS2_10policy_hubILb1EN4cuda3std3__45tupleIJPxEEEE10policy1000Ei8last_merS9_JS9_EEEvT0_iT1_T2_DpNS2_10kernel_argIT3_EE_param_4];
	ld.param.u32 	%r45, [_ZN3cub18CUB_300001_SM_10006detail9transform16transform_kernelINS2_10policy_hubILb1EN4cuda3std3__45tupleIJPxEEEE10policy1000Ei8last_merS9_JS9_EEEvT0_iT1_T2_DpNS2_10kernel_argIT3_EE_param_1];
	ld.param.u64 	%rd144, [_ZN3cub18CUB_300001_SM_10006detail9transform16transform_kernelINS2_10policy_hubILb1EN4cuda3std3__45tupleIJPxEEEE10policy1000Ei8last_merS9_JS9_EEEvT0_iT1_T2_DpNS2_10kernel_argIT3_EE_param_3];
	cvta.to.global.u64 	%rd1, %rd144;
	cvta.to.global.u64 	%rd2, %rd143;
	shl.b32 	%r1, %r45, 7;
	mov.u32 	%r47, %ctaid.x;
	mul.lo.s32 	%r2, %r1, %r47;
	sub.s32 	%r3, %r46, %r2;
	min.s32 	%r4, %r1, %r3;
	shl.b32 	%r5, %r4, 3;
	mov.u32 	%r6, %tid.x;
	shl.b32 	%r157, %r6, 7;
	setp.ge.s32 	%p1, %r157, %r5;
	@%p1 bra 	$L__BB8_3;
	mul.wide.u32 	%rd145, %r6, 128;
	add.s64 	%rd146, %rd2, %rd145;
	mul.wide.s32 	%rd147, %r2, 8;
	add.s64 	%rd255, %rd146, %rd147;
$L__BB8_2:
	.pragma "nounroll";
	// begin inline asm
	prefetch.global.L2 [%rd255];
	// end inline asm
	add.s32 	%r157, %r157, 16384;
	add.s64 	%rd255, %rd255, 16384;
	setp.lt.s32 	%p2, %r157, %r5;
	@%p2 bra 	$L__BB8_2;
$L__BB8_3:
	mul.wide.s32 	%rd149, %r2, 8;
	add.s64 	%rd7, %rd2, %rd149;
	add.s64 	%rd8, %rd1, %rd149;
	setp.gt.s32 	%p3, %r1, %r3;
	@%p3 bra 	$L__BB8_9;
	setp.lt.s32 	%p4, %r45, 1;
	@%p4 bra 	$L__BB8_147;
	and.b32  	%r10, %r45, 7;
	setp.lt.u32 	%p5, %r45, 8;
	mov.b32 	%r164, 0;
	@%p5 bra 	$L__BB8_38;
	and.b32  	%r164, %r45, 2147483640;
	neg.s32 	%r159, %r164;
	mul.wide.u32 	%rd150, %r6, 8;
	add.s64 	%rd256, %rd149, %rd150;
	add.s32 	%r158, %r6, 128;
$L__BB8_7:
	.pragma "nounroll";
	mul.wide.s32 	%rd151, %r158, 8;
	add.s64 	%rd12, %rd149, %rd151;
	add.s64 	%rd152, %rd2, %rd256;
	ld.global.u64 	%rd13, [%rd152];
	or.b64  	%rd153, %rd13, %rd142;
	and.b64  	%rd154, %rd153, -4294967296;
	setp.ne.s64 	%p6, %rd154, 0;
	@%p6 bra 	$L__BB8_15;
	cvt.u32.u64 	%r49, %rd142;
	cvt.u32.u64 	%r50, %rd13;
	rem.u32 	%r51, %r50, %r49;
	cvt.u64.u32 	%rd257, %r51;
	bra.uni 	$L__BB8_16;
$L__BB8_9:
	setp.lt.s32 	%p28, %r45, 1;
	@%p28 bra 	$L__BB8_147;
	and.b32  	%r14, %r45, 7;
	setp.lt.u32 	%p29, %r45, 8;
	mov.b32 	%r161, 0;
	@%p29 bra 	$L__BB8_80;
	and.b32  	%r161, %r45, 2147483640;
	mov.b32 	%r160, 0;
$L__BB8_12:
	.pragma "nounroll";
	shl.b32 	%r100, %r160, 7;
	add.s32 	%r21, %r100, %r6;
	setp.ge.s32 	%p30, %r21, %r4;
	@%p30 bra 	$L__BB8_44;
	mul.wide.u32 	%rd192, %r21, 8;
	add.s64 	%rd193, %rd7, %rd192;
	ld.global.u64 	%rd48, [%rd193];
	or.b64  	%rd194, %rd48, %rd142;
	and.b64  	%rd195, %rd194, -4294967296;
	setp.ne.s64 	%p31, %rd195, 0;
	@%p31 bra 	$L__BB8_42;
	cvt.u32.u64 	%r101, %rd142;
	cvt.u32.u64 	%r102, %rd48;
	rem.u32 	%r103, %r102, %r101;
	cvt.u64.u32 	%rd265, %r103;
	bra.uni 	$L__BB8_43;
$L__BB8_15:
	rem.s64 	%rd257, %rd13, %rd142;
$L__BB8_16:
	add.s64 	%rd155, %rd1, %rd256;
	st.global.u64 	[%rd155], %rd257;
	add.s64 	%rd17, %rd2, %rd12;
	ld.global.u64 	%rd18, [%rd17];
	or.b64  	%rd156, %rd18, %rd142;
	and.b64  	%rd157, %rd156, -4294967296;
	setp.ne.s64 	%p7, %rd157, 0;
	@%p7 bra 	$L__BB8_18;
	cvt.u32.u64 	%r52, %rd142;
	cvt.u32.u64 	%r53, %rd18;
	rem.u32 	%r54, %r53, %r52;
	cvt.u64.u32 	%rd258, %r54;
	bra.uni 	$L__BB8_19;
$L__BB8_18:
	rem.s64 	%rd258, %rd18, %rd142;
$L__BB8_19:
	add.s64 	%rd22, %rd1, %rd12;
	st.global.u64 	[%rd22], %rd258;
	ld.global.u64 	%rd23, [%rd17+1024];
	or.b64  	%rd158, %rd23, %rd142;
	and.b64  	%rd159, %rd158, -4294967296;
	setp.ne.s64 	%p8, %rd159, 0;
	@%p8 bra 	$L__BB8_21;
	cvt.u32.u64 	%r55, %rd142;
	cvt.u32.u64 	%r56, %rd23;
	rem.u32 	%r57, %r56, %r55;
	cvt.u64.u32 	%rd259, %r57;
	bra.uni 	$L__BB8_22;
$L__BB8_21:
	rem.s64 	%rd259, %rd23, %rd142;
$L__BB8_22:
	st.global.u64 	[%rd22+1024], %rd259;
	ld.global.u64 	%rd27, [%rd17+2048];
	or.b64  	%rd160, %rd27, %rd142;
	and.b64  	%rd161, %rd160, -4294967296;
	setp.ne.s64 	%p9, %rd161, 0;
	@%p9 bra 	$L__BB8_24;
	cvt.u32.u64 	%r58, %rd142;
	cvt.u32.u64 	%r59, %rd27;
	rem.u32 	%r60, %r59, %r58;
	cvt.u64.u32 	%rd260, %r60;
	bra.uni 	$L__BB8_25;
$L__BB8_24:
	rem.s64 	%rd260, %rd27, %rd142;
$L__BB8_25:
	st.global.u64 	[%rd22+2048], %rd260;
	ld.global.u64 	%rd31, [%rd17+3072];
	or.b64  	%rd162, %rd31, %rd142;
	and.b64  	%rd163, %rd162, -4294967296;
	setp.ne.s64 	%p10, %rd163, 0;
	@%p10 bra 	$L__BB8_27;
	cvt.u32.u64 	%r61, %rd142;
	cvt.u32.u64 	%r62, %rd31;
	rem.u32 	%r63, %r62, %r61;
	cvt.u64.u32 	%rd261, %r63;
	bra.uni 	$L__BB8_28;
$L__BB8_27:
	rem.s64 	%rd261, %rd31, %rd142;
$L__BB8_28:
	st.global.u64 	[%rd22+3072], %rd261;
	ld.global.u64 	%rd35, [%rd17+4096];
	or.b64  	%rd164, %rd35, %rd142;
	and.b64  	%rd165, %rd164, -4294967296;
	setp.ne.s64 	%p11, %rd165, 0;
	@%p11 bra 	$L__BB8_30;
	cvt.u32.u64 	%r64, %rd142;
	cvt.u32.u64 	%r65, %rd35;
	rem.u32 	%r66, %r65, %r64;
	cvt.u64.u32 	%rd262, %r66;
	bra.uni 	$L__BB8_31;
$L__BB8_30:
	rem.s64 	%rd262, %rd35, %rd142;
$L__BB8_31:
	st.global.u64 	[%rd22+4096], %rd262;
	ld.global.u64 	%rd39, [%rd17+5120];
	or.b64  	%rd166, %rd39, %rd142;
	and.b64  	%rd167, %rd166, -4294967296;
	setp.ne.s64 	%p12, %rd167, 0;
	@%p12 bra 	$L__BB8_33;
	cvt.u32.u64 	%r67, %rd142;
	cvt.u32.u64 	%r68, %rd39;
	rem.u32 	%r69, %r68, %r67;
	cvt.u64.u32 	%rd263, %r69;
	bra.uni 	$L__BB8_34;
$L__BB8_33:
	rem.s64 	%rd263, %rd39, %rd142;
$L__BB8_34:
	st.global.u64 	[%rd22+5120], %rd263;
	ld.global.u64 	%rd43, [%rd17+6144];
	or.b64  	%rd168, %rd43, %rd142;
	and.b64  	%rd169, %rd168, -4294967296;
	setp.ne.s64 	%p13, %rd169, 0;
	@%p13 bra 	$L__BB8_36;
	cvt.u32.u64 	%r70, %rd142;
	cvt.u32.u64 	%r71, %rd43;
	rem.u32 	%r72, %r71, %r70;
	cvt.u64.u32 	%rd264, %r72;
	bra.uni 	$L__BB8_37;
$L__BB8_36:
	rem.s64 	%rd264, %rd43, %rd142;
$L__BB8_37:
	st.global.u64 	[%rd22+6144], %rd264;
	add.s32 	%r159, %r159, 8;
	add.s64 	%rd256, %rd256, 8192;
	add.s32 	%r158, %r158, 1024;
	setp.eq.s32 	%p14, %r159, 0;
	@%p14 bra 	$L__BB8_38;
	bra.uni 	$L__BB8_7;
$L__BB8_38:
	setp.eq.s32 	%p15, %r10, 0;
	@%p15 bra 	$L__BB8_147;
	and.b32  	%r37, %r45, 3;
	setp.lt.u32 	%p16, %r10, 4;
	@%p16 bra 	$L__BB8_133;
	shl.b32 	%r73, %r164, 7;
	add.s32 	%r38, %r73, %r6;
	mul.wide.s32 	%rd170, %r38, 8;
	add.s64 	%rd110, %rd7, %rd170;
	ld.global.u64 	%rd111, [%rd110];
	or.b64  	%rd171, %rd111, %rd142;
	and.b64  	%rd172, %rd171, -4294967296;
	setp.ne.s64 	%p17, %rd172, 0;
	@%p17 bra 	$L__BB8_122;
	cvt.u32.u64 	%r74, %rd142;
	cvt.u32.u64 	%r75, %rd111;
	rem.u32 	%r76, %r75, %r74;
	cvt.u64.u32 	%rd280, %r76;
	bra.uni 	$L__BB8_123;
$L__BB8_42:
	rem.s64 	%rd265, %rd48, %rd142;
$L__BB8_43:
	add.s64 	%rd197, %rd8, %rd192;
	st.global.u64 	[%rd197], %rd265;
$L__BB8_44:
	add.s32 	%r104, %r21, 128;
	setp.ge.s32 	%p32, %r104, %r4;
	mul.wide.s32 	%rd198, %r104, 8;
	add.s64 	%rd52, %rd7, %rd198;
	add.s64 	%rd53, %rd8, %rd198;
	@%p32 bra 	$L__BB8_49;
	ld.global.u64 	%rd54, [%rd52];
	or.b64  	%rd199, %rd54, %rd142;
	and.b64  	%rd200, %rd199, -4294967296;
	setp.ne.s64 	%p33, %rd200, 0;
	@%p33 bra 	$L__BB8_47;
	cvt.u32.u64 	%r105, %rd142;
	cvt.u32.u64 	%r106, %rd54;
	rem.u32 	%r107, %r106, %r105;
	cvt.u64.u32 	%rd266, %r107;
	bra.uni 	$L__BB8_48;
$L__BB8_47:
	rem.s64 	%rd266, %rd54, %rd142;
$L__BB8_48:
	st.global.u64 	[%rd53], %rd266;
$L__BB8_49:
	add.s32 	%r108, %r21, 256;
	setp.ge.s32 	%p34, %r108, %r4;
	@%p34 bra 	$L__BB8_54;
	ld.global.u64 	%rd58, [%rd52+1024];
	or.b64  	%rd201, %rd58, %rd142;
	and.b64  	%rd202, %rd201, -4294967296;
	setp.ne.s64 	%p35, %rd202, 0;
	@%p35 bra 	$L__BB8_52;
	cvt.u32.u64 	%r109, %rd142;
	cvt.u32.u64 	%r110, %rd58;
	rem.u32 	%r111, %r110, %r109;
	cvt.u64.u32 	%rd267, %r111;
	bra.uni 	$L__BB8_53;
$L__BB8_52:
	rem.s64 	%rd267, %rd58, %rd142;
$L__BB8_53:
	st.global.u64 	[%rd53+1024], %rd267;
$L__BB8_54:
	add.s32 	%r112, %r21, 384;
	setp.ge.s32 	%p36, %r112, %r4;
	@%p36 bra 	$L__BB8_59;
	ld.global.u64 	%rd62, [%rd52+2048];
	or.b64  	%rd203, %rd62, %rd142;
	and.b64  	%rd204, %rd203, -4294967296;
	setp.ne.s64 	%p37, %rd204, 0;
	@%p37 bra 	$L__BB8_57;
	cvt.u32.u64 	%r113, %rd142;
	cvt.u32.u64 	%r114, %rd62;
	rem.u32 	%r115, %r114, %r113;
	cvt.u64.u32 	%rd268, %r115;
	bra.uni 	$L__BB8_58;
$L__BB8_57:
	rem.s64 	%rd268, %rd62, %rd142;
$L__BB8_58:
	st.global.u64 	[%rd53+2048], %rd268;
$L__BB8_59:
	add.s32 	%r116, %r21, 512;
	setp.ge.s32 	%p38, %r116, %r4;
	@%p38 bra 	$L__BB8_64;
	ld.global.u64 	%rd66, [%rd52+3072];
	or.b64  	%rd205, %rd66, %rd142;
	and.b64  	%rd206, %rd205, -4294967296;
	setp.ne.s64 	%p39, %rd206, 0;
	@%p39 bra 	$L__BB8_62;
	cvt.u32.u64 	%r117, %rd142;
	cvt.u32.u64 	%r118, %rd66;
	rem.u32 	%r119, %r118, %r117;
	cvt.u64.u32 	%rd269, %r119;
	bra.uni 	$L__BB8_63;
$L__BB8_62:
	rem.s64 	%rd269, %rd66, %rd142;
$L__BB8_63:
	st.global.u64 	[%rd53+3072], %rd269;
$L__BB8_64:
	add.s32 	%r120, %r21, 640;
	setp.ge.s32 	%p40, %r120, %r4;
	@%p40 bra 	$L__BB8_69;
	ld.global.u64 	%rd70, [%rd52+4096];
	or.b64  	%rd207, %rd70, %rd142;
	and.b64  	%rd208, %rd207, -4294967296;
	setp.ne.s64 	%p41, %rd208, 0;
	@%p41 bra 	$L__BB8_67;
	cvt.u32.u64 	%r121, %rd142;
	cvt.u32.u64 	%r122, %rd70;
	rem.u32 	%r123, %r122, %r121;
	cvt.u64.u32 	%rd270, %r123;
	bra.uni 	$L__BB8_68;
$L__BB8_67:
	rem.s64 	%rd270, %rd70, %rd142;
$L__BB8_68:
	st.global.u64 	[%rd53+4096], %rd270;
$L__BB8_69:
	add.s32 	%r124, %r21, 768;
	setp.ge.s32 	%p42, %r124, %r4;
	@%p42 bra 	$L__BB8_74;
	ld.global.u64 	%rd74, [%rd52+5120];
	or.b64  	%rd209, %rd74, %rd142;
	and.b64  	%rd210, %rd209, -4294967296;
	setp.ne.s64 	%p43, %rd210, 0;
	@%p43 bra 	$L__BB8_72;
	cvt.u32.u64 	%r125, %rd142;
	cvt.u32.u64 	%r126, %rd74;
	rem.u32 	%r127, %r126, %r125;
	cvt.u64.u32 	%rd271, %r127;
	bra.uni 	$L__BB8_73;
$L__BB8_72:
	rem.s64 	%rd271, %rd74, %rd142;
$L__BB8_73:
	st.global.u64 	[%rd53+5120], %rd271;
$L__BB8_74:
	add.s32 	%r128, %r21, 896;
	setp.ge.s32 	%p44, %r128, %r4;
	@%p44 bra 	$L__BB8_79;
	ld.global.u64 	%rd78, [%rd52+6144];
	or.b64  	%rd211, %rd78, %rd142;
	and.b64  	%rd212, %rd211, -4294967296;
	setp.ne.s64 	%p45, %rd212, 0;
	@%p45 bra 	$L__BB8_77;
	cvt.u32.u64 	%r129, %rd142;
	cvt.u32.u64 	%r130, %rd78;
	rem.u32 	%r131, %r130, %r129;
	cvt.u64.u32 	%rd272, %r131;
	bra.uni 	$L__BB8_78;
$L__BB8_77:
	rem.s64 	%rd272, %rd78, %rd142;
$L__BB8_78:
	st.global.u64 	[%rd53+6144], %rd272;
$L__BB8_79:
	add.s32 	%r160, %r160, 8;
	setp.ne.s32 	%p46, %r160, %r161;
	@%p46 bra 	$L__BB8_12;
$L__BB8_80:
	setp.eq.s32 	%p47, %r14, 0;
	@%p47 bra 	$L__BB8_147;
	and.b32  	%r24, %r45, 3;
	setp.lt.u32 	%p48, %r14, 4;
	@%p48 bra 	$L__BB8_103;
	shl.b32 	%r132, %r161, 7;
	add.s32 	%r25, %r132, %r6;
	setp.ge.s32 	%p49, %r25, %r4;
	@%p49 bra 	$L__BB8_87;
	mul.wide.s32 	%rd213, %r25, 8;
	add.s64 	%rd214, %rd7, %rd213;
	ld.global.u64 	%rd82, [%rd214];
	or.b64  	%rd215, %rd82, %rd142;
	and.b64  	%rd216, %rd215, -4294967296;
	setp.ne.s64 	%p50, %rd216, 0;
	@%p50 bra 	$L__BB8_85;
	cvt.u32.u64 	%r133, %rd142;
	cvt.u32.u64 	%r134, %rd82;
	rem.u32 	%r135, %r134, %r133;
	cvt.u64.u32 	%rd273, %r135;
	bra.uni 	$L__BB8_86;
$L__BB8_85:
	rem.s64 	%rd273, %rd82, %rd142;
$L__BB8_86:
	add.s64 	%rd218, %rd8, %rd213;
	st.global.u64 	[%rd218], %rd273;
$L__BB8_87:
	add.s32 	%r26, %r25, 128;
	setp.ge.s32 	%p51, %r26, %r4;
	@%p51 bra 	$L__BB8_92;
	mul.wide.s32 	%rd219, %r26, 8;
	add.s64 	%rd220, %rd7, %rd219;
	ld.global.u64 	%rd86, [%rd220];
	or.b64  	%rd221, %rd86, %rd142;
	and.b64  	%rd222, %rd221, -4294967296;
	setp.ne.s64 	%p52, %rd222, 0;
	@%p52 bra 	$L__BB8_90;
	cvt.u32.u64 	%r136, %rd142;
	cvt.u32.u64 	%r137, %rd86;
	rem.u32 	%r138, %r137, %r136;
	cvt.u64.u32 	%rd274, %r138;
	bra.uni 	$L__BB8_91;
$L__BB8_90:
	rem.s64 	%rd274, %rd86, %rd142;
$L__BB8_91:
	add.s64 	%rd224, %rd8, %rd219;
	st.global.u64 	[%rd224], %rd274;
$L__BB8_92:
	add.s32 	%r27, %r25, 256;
	setp.ge.s32 	%p53, %r27, %r4;
	@%p53 bra 	$L__BB8_97;
	mul.wide.s32 	%rd225, %r27, 8;
	add.s64 	%rd226, %rd7, %rd225;
	ld.global.u64 	%rd90, [%rd226];
	or.b64  	%rd227, %rd90, %rd142;
	and.b64  	%rd228, %rd227, -4294967296;
	setp.ne.s64 	%p54, %rd228, 0;
	@%p54 bra 	$L__BB8_95;
	cvt.u32.u64 	%r139, %rd142;
	cvt.u32.u64 	%r140, %rd90;
	rem.u32 	%r141, %r140, %r139;
	cvt.u64.u32 	%rd275, %r141;
	bra.uni 	$L__BB8_96;
$L__BB8_95:
	rem.s64 	%rd275, %rd90, %rd142;
$L__BB8_96:
	add.s64 	%rd230, %rd8, %rd225;
	st.global.u64 	[%rd230], %rd275;
$L__BB8_97:
	add.s32 	%r28, %r25, 384;
	setp.ge.s32 	%p55, %r28, %r4;
	@%p55 bra 	$L__BB8_102;
	mul.wide.s32 	%rd231, %r28, 8;
	add.s64 	%rd232, %rd7, %rd231;
	ld.global.u64 	%rd94, [%rd232];
	or.b64  	%rd233, %rd94, %rd142;
	and.b64  	%rd234, %rd233, -4294967296;
	setp.ne.s64 	%p56, %rd234, 0;
	@%p56 bra 	$L__BB8_100;
	cvt.u32.u64 	%r142, %rd142;
	cvt.u32.u64 	%r143, %rd94;
	rem.u32 	%r144, %r143, %r142;
	cvt.u64.u32 	%rd276, %r144;
	bra.uni 	$L__BB8_101;
$L__BB8_100:
	rem.s64 	%rd276, %rd94, %rd142;
$L__BB8_101:
	add.s64 	%rd236, %rd8, %rd231;
	st.global.u64 	[%rd236], %rd276;
$L__BB8_102:
	add.s32 	%r161, %r161, 4;
$L__BB8_103:
	setp.eq.s32 	%p57, %r24, 0;
	@%p57 bra 	$L__BB8_147;
	setp.eq.s32 	%p58, %r24, 1;
	@%p58 bra 	$L__BB8_116;
	shl.b32 	%r145, %r161, 7;
	add.s32 	%r31, %r145, %r6;
	setp.ge.s32 	%p59, %r31, %r4;
	@%p59 bra 	$L__BB8_110;
	mul.wide.s32 	%rd237, %r31, 8;
	add.s64 	%rd238, %rd7, %rd237;
	ld.global.u64 	%rd98, [%rd238];
	or.b64  	%rd239, %rd98, %rd142;
	and.b64  	%rd240, %rd239, -4294967296;
	setp.ne.s64 	%p60, %rd240, 0;
	@%p60 bra 	$L__BB8_108;
	cvt.u32.u64 	%r146, %rd142;
	cvt.u32.u64 	%r147, %rd98;
	rem.u32 	%r148, %r147, %r146;
	cvt.u64.u32 	%rd277, %r148;
	bra.uni 	$L__BB8_109;
$L__BB8_108:
	rem.s64 	%rd277, %rd98, %rd142;
$L__BB8_109:
	add.s64 	%rd242, %rd8, %rd237;
	st.global.u64 	[%rd242], %rd277;
$L__BB8_110:
	add.s32 	%r32, %r31, 128;
	setp.ge.s32 	%p61, %r32, %r4;
	@%p61 bra 	$L__BB8_115;
	mul.wide.s32 	%rd243, %r32, 8;
	add.s64 	%rd244, %rd7, %rd243;
	ld.global.u64 	%rd102, [%rd244];
	or.b64  	%rd245, %rd102, %rd142;
	and.b64  	%rd246, %rd245, -4294967296;
	setp.ne.s64 	%p62, %rd246, 0;
	@%p62 bra 	$L__BB8_113;
	cvt.u32.u64 	%r149, %rd142;
	cvt.u32.u64 	%r150, %rd102;
	rem.u32 	%r151, %r150, %r149;
	cvt.u64.u32 	%rd278, %r151;
	bra.uni 	$L__BB8_114;
$L__BB8_113:
	rem.s64 	%rd278, %rd102, %rd142;
$L__BB8_114:
	add.s64 	%rd248, %rd8, %rd243;
	st.global.u64 	[%rd248], %rd278;
$L__BB8_115:
	add.s32 	%r161, %r161, 2;
$L__BB8_116:
	and.b32  	%r152, %r45, 1;
	setp.eq.b32 	%p63, %r152, 1;
	not.pred 	%p64, %p63;
	@%p64 bra 	$L__BB8_147;
	shl.b32 	%r153, %r161, 7;
	add.s32 	%r35, %r153, %r6;
	setp.ge.s32 	%p65, %r35, %r4;
	@%p65 bra 	$L__BB8_147;
	mul.wide.s32 	%rd249, %r35, 8;
	add.s64 	%rd250, %rd7, %rd249;
	ld.global.u64 	%rd106, [%rd250];
	or.b64  	%rd251, %rd106, %rd142;
	and.b64  	%rd252, %rd251, -4294967296;
	setp.ne.s64 	%p66, %rd252, 0;
	@%p66 bra 	$L__BB8_120;
	cvt.u32.u64 	%r154, %rd142;
	cvt.u32.u64 	%r155, %rd106;
	rem.u32 	%r156, %r155, %r154;
	cvt.u64.u32 	%rd279, %r156;
	bra.uni 	$L__BB8_121;
$L__BB8_120:
	rem.s64 	%rd279, %rd106, %rd142;
$L__BB8_121:
	add.s64 	%rd254, %rd8, %rd249;
	st.global.u64 	[%rd254], %rd279;
	bra.uni 	$L__BB8_147;
$L__BB8_122:
	rem.s64 	%rd280, %rd111, %rd142;
$L__BB8_123:
	add.s64 	%rd115, %rd8, %rd170;
	st.global.u64 	[%rd115], %rd280;
	ld.global.u64 	%rd116, [%rd110+1024];
	or.b64  	%rd174, %rd116, %rd142;
	and.b64  	%rd175, %rd174, -4294967296;
	setp.ne.s64 	%p18, %rd175, 0;
	@%p18 bra 	$L__BB8_125;
	cvt.u32.u64 	%r77, %rd142;
	cvt.u32.u64 	%r78, %rd116;
	rem.u32 	%r79, %r78, %r77;
	cvt.u64.u32 	%rd281, %r79;
	bra.uni 	$L__BB8_126;
$L__BB8_125:
	rem.s64 	%rd281, %rd116, %rd142;
$L__BB8_126:
	st.global.u64 	[%rd115+1024], %rd281;
	ld.global.u64 	%rd120, [%rd110+2048];
	or.b64  	%rd176, %rd120, %rd142;
	and.b64  	%rd177, %rd176, -4294967296;
	setp.ne.s64 	%p19, %rd177, 0;
	@%p19 bra 	$L__BB8_128;
	cvt.u32.u64 	%r80, %rd142;
	cvt.u32.u64 	%r81, %rd120;
	rem.u32 	%r82, %r81, %r80;
	cvt.u64.u32 	%rd282, %r82;
	bra.uni 	$L__BB8_129;
$L__BB8_128:
	rem.s64 	%rd282, %rd120, %rd142;
$L__BB8_129:
	st.global.u64 	[%rd115+2048], %rd282;
	ld.global.u64 	%rd124, [%rd110+3072];
	or.b64  	%rd178, %rd124, %rd142;
	and.b64  	%rd179, %rd178, -4294967296;
	setp.ne.s64 	%p20, %rd179, 0;
	@%p20 bra 	$L__BB8_131;
	cvt.u32.u64 	%r83, %rd142;
	cvt.u32.u64 	%r84, %rd124;
	rem.u32 	%r85, %r84, %r83;
	cvt.u64.u32 	%rd283, %r85;
	bra.uni 	$L__BB8_132;
$L__BB8_131:
	rem.s64 	%rd283, %rd124, %rd142;
$L__BB8_132:
	st.global.u64 	[%rd115+3072], %rd283;
	add.s32 	%r164, %r164, 4;
$L__BB8_133:
	setp.eq.s32 	%p21, %r37, 0;
	@%p21 bra 	$L__BB8_147;
	setp.eq.s32 	%p22, %r37, 1;
	@%p22 bra 	$L__BB8_142;
	shl.b32 	%r86, %r164, 7;
	add.s32 	%r41, %r86, %r6;
	mul.wide.s32 	%rd180, %r41, 8;
	add.s64 	%rd128, %rd7, %rd180;
	ld.global.u64 	%rd129, [%rd128];
	or.b64  	%rd181, %rd129, %rd142;
	and.b64  	%rd182, %rd181, -4294967296;
	setp.ne.s64 	%p23, %rd182, 0;
	@%p23 bra 	$L__BB8_137;
	cvt.u32.u64 	%r87, %rd142;
	cvt.u32.u64 	%r88, %rd129;
	rem.u32 	%r89, %r88, %r87;
	cvt.u64.u32 	%rd284, %r89;
	bra.uni 	$L__BB8_138;
$L__BB8_137:
	rem.s64 	%rd284, %rd129, %rd142;
$L__BB8_138:
	add.s64 	%rd133, %rd8, %rd180;
	st.global.u64 	[%rd133], %rd284;
	ld.global.u64 	%rd134, [%rd128+1024];
	or.b64  	%rd184, %rd134, %rd142;
	and.b64  	%rd185, %rd184, -4294967296;
	setp.ne.s64 	%p24, %rd185, 0;
	@%p24 bra 	$L__BB8_140;
	cvt.u32.u64 	%r90, %rd142;
	cvt.u32.u64 	%r91, %rd134;
	rem.u32 	%r92, %r91, %r90;
	cvt.u64.u32 	%rd285, %r92;
	bra.uni 	$L__BB8_141;
$L__BB8_140:
	rem.s64 	%rd285, %rd134, %rd142;
$L__BB8_141:
	st.global.u64 	[%rd133+1024], %rd285;
	add.s32 	%r164, %r164, 2;
$L__BB8_142:
	and.b32  	%r93, %r45, 1;
	setp.eq.b32 	%p25, %r93, 1;
	not.pred 	%p26, %p25;
	@%p26 bra 	$L__BB8_147;
	shl.b32 	%r94, %r164, 7;
	add.s32 	%r44, %r94, %r6;
	mul.wide.s32 	%rd186, %r44, 8;
	add.s64 	%rd187, %rd7, %rd186;
	ld.global.u64 	%rd138, [%rd187];
	or.b64  	%rd188, %rd138, %rd142;
	and.b64  	%rd189, %rd188, -4294967296;
	setp.ne.s64 	%p27, %rd189, 0;
	@%p27 bra 	$L__BB8_145;
	cvt.u32.u64 	%r95, %rd142;
	cvt.u32.u64 	%r96, %rd138;
	rem.u32 	%r97, %r96, %r95;
	cvt.u64.u32 	%rd286, %r97;
	bra.uni 	$L__BB8_146;
$L__BB8_145:
	rem.s64 	%rd286, %rd138, %rd142;
$L__BB8_146:
	add.s64 	%rd191, %rd8, %rd186;
	st.global.u64 	[%rd191], %rd286;
$L__BB8_147:
	ret;

}
	// .globl	_ZN3cub18CUB_300001_SM_10006detail9transform16transform_kernelINS2_10policy_hubILb1EN4cuda3std3__45tupleIJPxEEEE10policy1000El8last_merS9_JS9_EEEvT0_iT1_T2_DpNS2_10kernel_argIT3_EE
.visible .entry _ZN3cub18CUB_300001_SM_10006detail9transform16transform_kernelINS2_10policy_hubILb1EN4cuda3std3__45tupleIJPxEEEE10policy1000El8last_merS9_JS9_EEEvT0_iT1_T2_DpNS2_10kernel_argIT3_EE(
	.param .u64 _ZN3cub18CUB_300001_SM_10006detail9transform16transform_kernelINS2_10policy_hubILb1EN4cuda3std3__45tupleIJPxEEEE10policy1000El8last_merS9_JS9_EEEvT0_iT1_T2_DpNS2_10kernel_argIT3_EE_param_0,
	.param .u32 _ZN3cub18CUB_300001_SM_10006detail9transform16transform_kernelINS2_10policy_hubILb1EN4cuda3std3__45tupleIJPxEEEE10policy1000El8last_merS9_JS9_EEEvT0_iT1_T2_DpNS2_10kernel_argIT3_EE_param_1,
	.param .align 8 .b8 _ZN3cub18CUB_300001_SM_10006detail9transform16transform_kernelINS2_10policy_hubILb1EN4cuda3std3__45tupleIJPxEEEE10policy1000El8last_merS9_JS9_EEEvT0_iT1_T2_DpNS2_10kernel_argIT3_EE_param_2[8],
	.param .u64 .ptr .align 1 _ZN3cub18CUB_300001_SM_10006detail9transform16transform_kernelINS2_10policy_hubILb1EN4cuda3std3__45tupleIJPxEEEE10policy1000El8last_merS9_JS9_EEEvT0_iT1_T2_DpNS2_10kernel_argIT3_EE_param_3,
	.param .align 8 .b8 _ZN3cub18CUB_300001_SM_10006detail9transform16transform_kernelINS2_10policy_hubILb1EN4cuda3std3__45tupleIJPxEEEE10policy1000El8last_merS9_JS9_EEEvT0_iT1_T2_DpNS2_10kernel_argIT3_EE_param_4[16]
)
.maxntid 128
{
	.reg .pred 	%p<67>;
	.reg .b32 	%r<164>;
	.reg .b64 	%rd<293>;

	ld.param.u64 	%rd143, [_ZN3cub18CUB_300001_SM_10006detail9transform16transform_kernelINS2_10policy_hubILb1EN4cuda3std3__45tupleIJPxEEEE10policy1000El8last_merS9_JS9_EEEvT0_iT1_T2_DpNS2_10kernel_argIT3_EE_param_2];
	ld.param.u64 	%rd144, [_ZN3cub18CUB_300001_SM_10006detail9transform16transform_kernelINS2_10policy_hubILb1EN4cuda3std3__45tupleIJPxEEEE10policy1000El8last_merS9_JS9_EEEvT0_iT1_T2_DpNS2_10kernel_argIT3_EE_param_0];
	ld.param.u64 	%rd145, [_ZN3cub18CUB_300001_SM_10006detail9transform16transform_kernelINS2_10policy_hubILb1EN4cuda3std3__45tupleIJPxEEEE10policy1000El8last_merS9_JS9_EEEvT0_iT1_T2_DpNS2_10kernel_argIT3_EE_param_4];
	ld.param.u32 	%r43, [_ZN3cub18CUB_300001_SM_10006detail9transform16transform_kernelINS2_10policy_hubILb1EN4cuda3std3__45tupleIJPxEEEE10policy1000El8last_merS9_JS9_EEEvT0_iT1_T2_DpNS2_10kernel_argIT3_EE_param_1];
	ld.param.u64 	%rd146, [_ZN3cub18CUB_300001_SM_10006detail9transform16transform_kernelINS2_10policy_hubILb1EN4cuda3std3__45tupleIJPxEEEE10policy1000El8last_merS9_JS9_EEEvT0_iT1_T2_DpNS2_10kernel_argIT3_EE_param_3];
	cvta.to.global.u64 	%rd1, %rd146;
	cvta.to.global.u64 	%rd2, %rd145;
	shl.b32 	%r1, %r43, 7;
	mov.u32 	%r44, %ctaid.x;
	cvt.u64.u32 	%rd147, %r44;
	cvt.s64.s32 	%rd148, %r1;
	mul.lo.s64 	%rd3, %rd148, %rd147;
	sub.s64 	%rd149, %rd144, %rd3;
	min.s64 	%rd150, %rd149, %rd148;
	cvt.u32.u64 	%r2, %rd150;
	shl.b32 	%r3, %r2, 3;
	mov.u32 	%r4, %tid.x;
	shl.b32 	%r154, %r4, 7;
	setp.ge.s32 	%p1, %r154, %r3;
	@%p1 bra 	$L__BB9_3;
	shl.b64 	%rd151, %rd3, 3;
	add.s64 	%rd152, %rd2, %rd151;
	mul.wide.u32 	%rd153, %r4, 128;
	add.s64 	%rd261, %rd152, %rd153;
$L__BB9_2:
	.pragma "nounroll";
	// begin inline asm
	prefetch.global.L2 [%rd261];
	// end inline asm
	add.s32 	%r154, %r154, 16384;
	add.s64 	%rd261, %rd261, 16384;
	setp.lt.s32 	%p2, %r154, %r3;
	@%p2 bra 	$L__BB9_2;
$L__BB9_3:
	shl.b64 	%rd155, %rd3, 3;
	add.s64 	%rd8, %rd2, %rd155;
	add.s64 	%rd9, %rd1, %rd155;
	setp.eq.s32 	%p3, %r1, %r2;
	@%p3 bra 	$L__BB9_10;
	setp.lt.s32 	%p4, %r43, 1;
	@%p4 bra 	$L__BB9_147;
	and.b32  	%r8, %r43, 7;
	setp.lt.u32 	%p5, %r43, 8;
	mov.b32 	%r161, 0;
	@%p5 bra 	$L__BB9_80;
	and.b32  	%r161, %r43, 2147483640;
	mov.b32 	%r157, 0;
$L__BB9_7:
	.pragma "nounroll";
	shl.b32 	%r47, %r157, 7;
	add.s32 	%r19, %r47, %r4;
	setp.ge.s32 	%p6, %r19, %r2;
	@%p6 bra 	$L__BB9_44;
	mul.wide.u32 	%rd156, %r19, 8;
	add.s64 	%rd157, %rd8, %rd156;
	ld.global.u64 	%rd49, [%rd157];
	or.b64  	%rd158, %rd49, %rd143;
	and.b64  	%rd159, %rd158, -4294967296;
	setp.ne.s64 	%p7, %rd159, 0;
	@%p7 bra 	$L__BB9_42;
	cvt.u32.u64 	%r48, %rd143;
	cvt.u32.u64 	%r49, %rd49;
	rem.u32 	%r50, %r49, %r48;
	cvt.u64.u32 	%rd271, %r50;
	bra.uni 	$L__BB9_43;
$L__BB9_10:
	setp.lt.s32 	%p43, %r43, 1;
	@%p43 bra 	$L__BB9_147;
	and.b32  	%r10, %r43, 7;
	setp.lt.u32 	%p44, %r43, 8;
	mov.b32 	%r159, 0;
	@%p44 bra 	$L__BB9_38;
	and.b32  	%r159, %r43, 2147483640;
	neg.s32 	%r156, %r159;
	mul.wide.u32 	%rd219, %r4, 8;
	add.s64 	%rd262, %rd155, %rd219;
	add.s32 	%r155, %r4, 128;
$L__BB9_13:
	.pragma "nounroll";
	mul.wide.s32 	%rd220, %r155, 8;
	add.s64 	%rd13, %rd155, %rd220;
	add.s64 	%rd221, %rd2, %rd262;
	ld.global.u64 	%rd14, [%rd221];
	or.b64  	%rd222, %rd14, %rd143;
	and.b64  	%rd223, %rd222, -4294967296;
	setp.ne.s64 	%p45, %rd223, 0;
	@%p45 bra 	$L__BB9_15;
	cvt.u32.u64 	%r105, %rd143;
	cvt.u32.u64 	%r106, %rd14;
	rem.u32 	%r107, %r106, %r105;
	cvt.u64.u32 	%rd263, %r107;
	bra.uni 	$L__BB9_16;
$L__BB9_15:
	rem.s64 	%rd263, %rd14, %rd143;
$L__BB9_16:
	add.s64 	%rd224, %rd1, %rd262;
	st.global.u64 	[%rd224], %rd263;
	add.s64 	%rd18, %rd2, %rd13;
	ld.global.u64 	%rd19, [%rd18];
	or.b64  	%rd225, %rd19, %rd143;
	and.b64  	%rd226, %rd225, -4294967296;
	setp.ne.s64 	%p46, %rd226, 0;
	@%p46 bra 	$L__BB9_18;
	cvt.u32.u64 	%r108, %rd143;
	cvt.u32.u64 	%r109, %rd19;
	rem.u32 	%r110, %r109, %r108;
	cvt.u64.u32 	%rd264, %r110;
	bra.uni 	$L__BB9_19;
$L__BB9_18:
	rem.s64 	%rd264, %rd19, %rd143;
$L__BB9_19:
	add.s64 	%rd23, %rd1, %rd13;
	st.global.u64 	[%rd23], %rd264;
	ld.global.u64 	%rd24, [%rd18+1024];
	or.b64  	%rd227, %rd24, %rd143;
	and.b64  	%rd228, %rd227, -4294967296;
	setp.ne.s64 	%p47, %rd228, 0;
	@%p47 bra 	$L__BB9_21;
	cvt.u32.u64 	%r111, %rd143;
	cvt.u32.u64 	%r112, %rd24;
	rem.u32 	%r113, %r112, %r111;
	cvt.u64.u32 	%rd265, %r113;
	bra.uni 	$L__BB9_22;
$L__BB9_21:
	rem.s64 	%rd265, %rd24, %rd143;
$L__BB9_22:
	st.global.u64 	[%rd23+1024], %rd265;
	ld.global.u64 	%rd28, [%rd18+2048];
	or.b64  	%rd229, %rd28, %rd143;
	and.b64  	%rd230, %rd229, -4294967296;
	setp.ne.s64 	%p48, %rd230, 0;
	@%p48 bra 	$L__BB9_24;
	cvt.u32.u64 	%r114, %rd143;
	cvt.u32.u64 	%r115, %rd28;
	rem.u32 	%r116, %r115, %r114;
	cvt.u64.u32 	%rd266, %r116;
	bra.uni 	$L__BB9_25;
$L__BB9_24:
	rem.s64 	%rd266, %rd28, %rd143;
$L__BB9_25:
	st.global.u64 	[%rd23+2048], %rd266;
	ld.global.u64 	%rd32, [%rd18+3072];
	or.b64  	%rd231, %rd32, %rd143;
	and.b64  	%rd232, %rd231, -4294967296;
	setp.ne.s64 	%p49, %rd232, 0;
	@%p49 bra 	$L__BB9_27;
	cvt.u32.u64 	%r117, %rd143;
	cvt.u32.u64 	%r118, %rd32;
	rem.u32 	%r119, %r118, %r117;
	cvt.u64.u32 	%rd267, %r119;
	bra.uni 	$L__BB9_28;
$L__BB9_27:
	rem.s64 	%rd267, %rd32, %rd143;
$L__BB9_28:
	st.global.u64 	[%rd23+3072], %rd267;
	ld.global.u64 	%rd36, [%rd18+4096];
	or.b64  	%rd233, %rd36, %rd143;
	and.b64  	%rd234, %rd233, -4294967296;
	setp.ne.s64 	%p50, %rd234, 0;
	@%p50 bra 	$L__BB9_30;
	cvt.u32.u64 	%r120, %rd143;
	cvt.u32.u64 	%r121, %rd36;
	rem.u32 	%r122, %r121, %r120;
	cvt.u64.u32 	%rd268, %r122;
	bra.uni 	$L__BB9_31;
$L__BB9_30:
	rem.s64 	%rd268, %rd36, %rd143;
$L__BB9_31:
	st.global.u64 	[%rd23+4096], %rd268;
	ld.global.u64 	%rd40, [%rd18+5120];
	or.b64  	%rd235, %rd40, %rd143;
	and.b64  	%rd236, %rd235, -4294967296;
	setp.ne.s64 	%p51, %rd236, 0;
	@%p51 bra 	$L__BB9_33;
	cvt.u32.u64 	%r123, %rd143;
	cvt.u32.u64 	%r124, %rd40;
	rem.u32 	%r125, %r124, %r123;
	cvt.u64.u32 	%rd269, %r125;
	bra.uni 	$L__BB9_34;
$L__BB9_33:
	rem.s64 	%rd269, %rd40, %rd143;
$L__BB9_34:
	st.global.u64 	[%rd23+5120], %rd269;
	ld.global.u64 	%rd44, [%rd18+6144];
	or.b64  	%rd237, %rd44, %rd143;
	and.b64  	%rd238, %rd237, -4294967296;
	setp.ne.s64 	%p52, %rd238, 0;
	@%p52 bra 	$L__BB9_36;
	cvt.u32.u64 	%r126, %rd143;
	cvt.u32.u64 	%r127, %rd44;
	rem.u32 	%r128, %r127, %r126;
	cvt.u64.u32 	%rd270, %r128;
	bra.uni 	$L__BB9_37;
$L__BB9_36:
	rem.s64 	%rd270, %rd44, %rd143;
$L__BB9_37:
	st.global.u64 	[%rd23+6144], %rd270;
	add.s32 	%r156, %r156, 8;
	add.s64 	%rd262, %rd262, 8192;
	add.s32 	%r155, %r155, 1024;
	setp.eq.s32 	%p53, %r156, 0;
	@%p53 bra 	$L__BB9_38;
	bra.uni 	$L__BB9_13;
$L__BB9_38:
	setp.eq.s32 	%p54, %r10, 0;
	@%p54 bra 	$L__BB9_147;
	and.b32  	%r22, %r43, 3;
	setp.lt.u32 	%p55, %r10, 4;
	@%p55 bra 	$L__BB9_96;
	shl.b32 	%r129, %r159, 7;
	add.s32 	%r23, %r129, %r4;
	mul.wide.s32 	%rd239, %r23, 8;
	add.s64 	%rd83, %rd8, %rd239;
	ld.global.u64 	%rd84, [%rd83];
	or.b64  	%rd240, %rd84, %rd143;
	and.b64  	%rd241, %rd240, -4294967296;
	setp.ne.s64 	%p56, %rd241, 0;
	@%p56 bra 	$L__BB9_85;
	cvt.u32.u64 	%r130, %rd143;
	cvt.u32.u64 	%r131, %rd84;
	rem.u32 	%r132, %r131, %r130;
	cvt.u64.u32 	%rd279, %r132;
	bra.uni 	$L__BB9_86;
$L__BB9_42:
	rem.s64 	%rd271, %rd49, %rd143;
$L__BB9_43:
	add.s64 	%rd161, %rd9, %rd156;
	st.global.u64 	[%rd161], %rd271;
$L__BB9_44:
	add.s32 	%r51, %r19, 128;
	setp.ge.s32 	%p8, %r51, %r2;
	mul.wide.s32 	%rd162, %r51, 8;
	add.s64 	%rd53, %rd8, %rd162;
	add.s64 	%rd54, %rd9, %rd162;
	@%p8 bra 	$L__BB9_49;
	ld.global.u64 	%rd55, [%rd53];
	or.b64  	%rd163, %rd55, %rd143;
	and.b64  	%rd164, %rd163, -4294967296;
	setp.ne.s64 	%p9, %rd164, 0;
	@%p9 bra 	$L__BB9_47;
	cvt.u32.u64 	%r52, %rd143;
	cvt.u32.u64 	%r53, %rd55;
	rem.u32 	%r54, %r53, %r52;
	cvt.u64.u32 	%rd272, %r54;
	bra.uni 	$L__BB9_48;
$L__BB9_47:
	rem.s64 	%rd272, %rd55, %rd143;
$L__BB9_48:
	st.global.u64 	[%rd54], %rd272;
$L__BB9_49:
	add.s32 	%r55, %r19, 256;
	setp.ge.s32 	%p10, %r55, %r2;
	@%p10 bra 	$L__BB9_54;
	ld.global.u64 	%rd59, [%rd53+1024];
	or.b64  	%rd165, %rd59, %rd143;
	and.b64  	%rd166, %rd165, -4294967296;
	setp.ne.s64 	%p11, %rd166, 0;
	@%p11 bra 	$L__BB9_52;
	cvt.u32.u64 	%r56, %rd143;
	cvt.u32.u64 	%r57, %rd59;
	rem.u32 	%r58, %r57, %r56;
	cvt.u64.u32 	%rd273, %r58;
	bra.uni 	$L__BB9_53;
$L__BB9_52:
	rem.s64 	%rd273, %rd59, %rd143;
$L__BB9_53:
	st.global.u64 	[%rd54+1024], %rd273;
$L__BB9_54:
	add.s32 	%r59, %r19, 384;
	setp.ge.s32 	%p12, %r59, %r2;
	@%p12 bra 	$L__BB9_59;
	ld.global.u64 	%rd63, [%rd53+2048];
	or.b64  	%rd167, %rd63, %rd143;
	and.b64  	%rd168, %rd167, -4294967296;
	setp.ne.s64 	%p13, %rd168, 0;
	@%p13 bra 	$L__BB9_57;
	cvt.u32.u64 	%r60, %rd143;
	cvt.u32.u64 	%r61, %rd63;
	rem.u32 	%r62, %r61, %r60;
	cvt.u64.u32 	%rd274, %r62;
	bra.uni 	$L__BB9_58;
$L__BB9_57:
	rem.s64 	%rd274, %rd63, %rd143;
$L__BB9_58:
	st.global.u64 	[%rd54+2048], %rd274;
$L__BB9_59:
	add.s32 	%r63, %r19, 512;
	setp.ge.s32 	%p14, %r63, %r2;
	@%p14 bra 	$L__BB9_64;
	ld.global.u64 	%rd67, [%rd53+3072];
	or.b64  	%rd169, %rd67, %rd143;
	and.b64  	%rd170, %rd169, -4294967296;
	setp.ne.s64 	%p15, %rd170, 0;
	@%p15 bra 	$L__BB9_62;
	cvt.u32.u64 	%r64, %rd143;
	cvt.u32.u64 	%r65, %rd67;
	rem.u32 	%r66, %r65, %r64;
	cvt.u64.u32 	%rd275, %r66;
	bra.uni 	$L__BB9_63;
$L__BB9_62:
	rem.s64 	%rd275, %rd67, %rd143;
$L__BB9_63:
	st.global.u64 	[%rd54+3072], %rd275;
$L__BB9_64:
	add.s32 	%r67, %r19, 640;
	setp.ge.s32 	%p16, %r67, %r2;
	@%p16 bra 	$L__BB9_69;
	ld.global.u64 	%rd71, [%rd53+4096];
	or.b64  	%rd171, %rd71, %rd143;
	and.b64  	%rd172, %rd171, -4294967296;
	setp.ne.s64 	%p17, %rd172, 0;
	@%p17 bra 	$L__BB9_67;
	cvt.u32.u64 	%r68, %rd143;
	cvt.u32.u64 	%r69, %rd71;
	rem.u32 	%r70, %r69, %r68;
	cvt.u64.u32 	%rd276, %r70;
	bra.uni 	$L__BB9_68;
$L__BB9_67:
	rem.s64 	%rd276, %rd71, %rd143;
$L__BB9_68:
	st.global.u64 	[%rd54+4096], %rd276;
$L__BB9_69:
	add.s32 	%r71, %r19, 768;
	setp.ge.s32 	%p18, %r71, %r2;
	@%p18 bra 	$L__BB9_74;
	ld.global.u64 	%rd75, [%rd53+5120];
	or.b64  	%rd173, %rd75, %rd143;
	and.b64  	%rd174, %rd173, -4294967296;
	setp.ne.s64 	%p19, %rd174, 0;
	@%p19 bra 	$L__BB9_72;
	cvt.u32.u64 	%r72, %rd143;
	cvt.u32.u64 	%r73, %rd75;
	rem.u32 	%r74, %r73, %r72;
	cvt.u64.u32 	%rd277, %r74;
	bra.uni 	$L__BB9_73;
$L__BB9_72:
	rem.s64 	%rd277, %rd75, %rd143;
$L__BB9_73:
	st.global.u64 	[%rd54+5120], %rd277;
$L__BB9_74:
	add.s32 	%r75, %r19, 896;
	setp.ge.s32 	%p20, %r75, %r2;
	@%p20 bra 	$L__BB9_79;
	ld.global.u64 	%rd79, [%rd53+6144];
	or.b64  	%rd175, %rd79, %rd143;
	and.b64  	%rd176, %rd175, -4294967296;
	setp.ne.s64 	%p21, %rd176, 0;
	@%p21 bra 	$L__BB9_77;
	cvt.u32.u64 	%r76, %rd143;
	cvt.u32.u64 	%r77, %rd79;
	rem.u32 	%r78, %r77, %r76;
	cvt.u64.u32 	%rd278, %r78;
	bra.uni 	$L__BB9_78;
$L__BB9_77:
	rem.s64 	%rd278, %rd79, %rd143;
$L__BB9_78:
	st.global.u64 	[%rd54+6144], %rd278;
$L__BB9_79:
	add.s32 	%r157, %r157, 8;
	setp.eq.s32 	%p22, %r157, %r161;
	@%p22 bra 	$L__BB9_80;
	bra.uni 	$L__BB9_7;
$L__BB9_80:
	setp.eq.s32 	%p23, %r8, 0;
	@%p23 bra 	$L__BB9_147;
	and.b32  	%r31, %r43, 3;
	setp.lt.u32 	%p24, %r8, 4;
	@%p24 bra 	$L__BB9_128;
	shl.b32 	%r79, %r161, 7;
	add.s32 	%r32, %r79, %r4;
	setp.ge.s32 	%p25, %r32, %r2;
	@%p25 bra 	$L__BB9_112;
	mul.wide.s32 	%rd177, %r32, 8;
	add.s64 	%rd178, %rd8, %rd177;
	ld.global.u64 	%rd115, [%rd178];
	or.b64  	%rd179, %rd115, %rd143;
	and.b64  	%rd180, %rd179, -4294967296;
	setp.ne.s64 	%p26, %rd180, 0;
	@%p26 bra 	$L__BB9_110;
	cvt.u32.u64 	%r80, %rd143;
	cvt.u32.u64 	%r81, %rd115;
	rem.u32 	%r82, %r81, %r80;
	cvt.u64.u32 	%rd286, %r82;
	bra.uni 	$L__BB9_111;
$L__BB9_85:
	rem.s64 	%rd279, %rd84, %rd143;
$L__BB9_86:
	add.s64 	%rd88, %rd9, %rd239;
	st.global.u64 	[%rd88], %rd279;
	ld.global.u64 	%rd89, [%rd83+1024];
	or.b64  	%rd243, %rd89, %rd143;
	and.b64  	%rd244, %rd243, -4294967296;
	setp.ne.s64 	%p57, %rd244, 0;
	@%p57 bra 	$L__BB9_88;
	cvt.u32.u64 	%r133, %rd143;
	cvt.u32.u64 	%r134, %rd89;
	rem.u32 	%r135, %r134, %r133;
	cvt.u64.u32 	%rd280, %r135;
	bra.uni 	$L__BB9_89;
$L__BB9_88:
	rem.s64 	%rd280, %rd89, %rd143;
$L__BB9_89:
	st.global.u64 	[%rd88+1024], %rd280;
	ld.global.u64 	%rd93, [%rd83+2048];
	or.b64  	%rd245, %rd93, %rd143;
	and.b64  	%rd246, %rd245, -4294967296;
	setp.ne.s64 	%p58, %rd246, 0;
	@%p58 bra 	$L__BB9_91;
	cvt.u32.u64 	%r136, %rd143;
	cvt.u32.u64 	%r137, %rd93;
	rem.u32 	%r138, %r137, %r136;
	cvt.u64.u32 	%rd281, %r138;
	bra.uni 	$L__BB9_92;
$L__BB9_91:
	rem.s64 	%rd281, %rd93, %rd143;
$L__BB9_92:
	st.global.u64 	[%rd88+2048], %rd281;
	ld.global.u64 	%rd97, [%rd83+3072];
	or.b64  	%rd247, %rd97, %rd143;
	and.b64  	%rd248, %rd247, -4294967296;
	setp.ne.s64 	%p59, %rd248, 0;
	@%p59 bra 	$L__BB9_94;
	cvt.u32.u64 	%r139, %rd143;
	cvt.u32.u64 	%r140, %rd97;
	rem.u32 	%r141, %r140, %r139;
	cvt.u64.u32 	%rd282, %r141;
	bra.uni 	$L__BB9_95;
$L__BB9_94:
	rem.s64 	%rd282, %rd97, %rd143;
$L__BB9_95:
	st.global.u64 	[%rd88+3072], %rd282;
	add.s32 	%r159, %r159, 4;
$L__BB9_96:
	setp.eq.s32 	%p60, %r22, 0;
	@%p60 bra 	$L__BB9_147;
	setp.eq.s32 	%p61, %r22, 1;
	@%p61 bra 	$L__BB9_105;
	shl.b32 	%r142, %r159, 7;
	add.s32 	%r26, %r142, %r4;
	mul.wide.s32 	%rd249, %r26, 8;
	add.s64 	%rd101, %rd8, %rd249;
	ld.global.u64 	%rd102, [%rd101];
	or.b64  	%rd250, %rd102, %rd143;
	and.b64  	%rd251, %rd250, -4294967296;
	setp.ne.s64 	%p62, %rd251, 0;
	@%p62 bra 	$L__BB9_100;
	cvt.u32.u64 	%r143, %rd143;
	cvt.u32.u64 	%r144, %rd102;
	rem.u32 	%r145, %r144, %r143;
	cvt.u64.u32 	%rd283, %r145;
	bra.uni 	$L__BB9_101;
$L__BB9_100:
	rem.s64 	%rd283, %rd102, %rd143;
$L__BB9_101:
	add.s64 	%rd106, %rd9, %rd249;
	st.global.u64 	[%rd106], %rd283;
	ld.global.u64 	%rd107, [%rd101+1024];
	or.b64  	%rd253, %rd107, %rd143;
	and.b64  	%rd254, %rd253, -4294967296;
	setp.ne.s64 	%p63, %rd254, 0;
	@%p63 bra 	$L__BB9_103;
	cvt.u32.u64 	%r146, %rd143;
	cvt.u32.u64 	%r147, %rd107;
	rem.u32 	%r148, %r147, %r146;
	cvt.u64.u32 	%rd284, %r148;
	bra.uni 	$L__BB9_104;
$L__BB9_103:
	rem.s64 	%rd284, %rd107, %rd143;
$L__BB9_104:
	st.global.u64 	[%rd106+1024], %rd284;
	add.s32 	%r159, %r159, 2;
$L__BB9_105:
	and.b32  	%r149, %r43, 1;
	setp.eq.b32 	%p64, %r149, 1;
	not.pred 	%p65, %p64;
	@%p65 bra 	$L__BB9_147;
	shl.b32 	%r150, %r159, 7;
	add.s32 	%r29, %r150, %r4;
	mul.wide.s32 	%rd255, %r29, 8;
	add.s64 	%rd256, %rd8, %rd255;
	ld.global.u64 	%rd111, [%rd256];
	or.b64  	%rd257, %rd111, %rd143;
	and.b64  	%rd258, %rd257, -4294967296;
	setp.ne.s64 	%p66, %rd258, 0;
	@%p66 bra 	$L__BB9_108;
	cvt.u32.u64 	%r151, %rd143;
	cvt.u32.u64 	%r152, %rd111;
	rem.u32 	%r153, %r152, %r151;
	cvt.u64.u32 	%rd285, %r153;
	bra.uni 	$L__BB9_109;
$L__BB9_108:
	rem.s64 	%rd285, %rd111, %rd143;
$L__BB9_109:
	add.s64 	%rd260, %rd9, %rd255;
	st.global.u64 	[%rd260], %rd285;
	bra.uni 	$L__BB9_147;
$L__BB9_110:
	rem.s64 	%rd286, %rd115, %rd143;
$L__BB9_111:
	add.s64 	%rd182, %rd9, %rd177;
	st.global.u64 	[%rd182], %rd286;
$L__BB9_112:
	add.s32 	%r33, %r32, 128;
	setp.ge.s32 	%p27, %r33, %r2;
	@%p27 bra 	$L__BB9_117;
	mul.wide.s32 	%rd183, %r33, 8;
	add.s64 	%rd184, %rd8, %rd183;
	ld.global.u64 	%rd119, [%rd184];
	or.b64  	%rd185, %rd119, %rd143;
	and.b64  	%rd186, %rd185, -4294967296;
	setp.ne.s64 	%p28, %rd186, 0;
	@%p28 bra 	$L__BB9_115;
	cvt.u32.u64 	%r83, %rd143;
	cvt.u32.u64 	%r84, %rd119;
	rem.u32 	%r85, %r84, %r83;
	cvt.u64.u32 	%rd287, %r85;
	bra.uni 	$L__BB9_116;
$L__BB9_115:
	rem.s64 	%rd287, %rd119, %rd143;
$L__BB9_116:
	add.s64 	%rd188, %rd9, %rd183;
	st.global.u64 	[%rd188], %rd287;
$L__BB9_117:
	add.s32 	%r34, %r32, 256;
	setp.ge.s32 	%p29, %r34, %r2;
	@%p29 bra 	$L__BB9_122;
	mul.wide.s32 	%rd189, %r34, 8;
	add.s64 	%rd190, %rd8, %rd189;
	ld.global.u64 	%rd123, [%rd190];
	or.b64  	%rd191, %rd123, %rd143;
	and.b64  	%rd192, %rd191, -4294967296;
	setp.ne.s64 	%p30, %rd192, 0;
	@%p30 bra 	$L__BB9_120;
	cvt.u32.u64 	%r86, %rd143;
	cvt.u32.u64 	%r87, %rd123;
	rem.u32 	%r88, %r87, %r86;
	cvt.u64.u32 	%rd288, %r88;
	bra.uni 	$L__BB9_121;
$L__BB9_120:
	rem.s64 	%rd288, %rd123, %rd143;
$L__BB9_121:
	add.s64 	%rd194, %rd9, %rd189;
	st.global.u64 	[%rd194], %rd288;
$L__BB9_122:
	add.s32 	%r35, %r32, 384;
	setp.ge.s32 	%p31, %r35, %r2;
	@%p31 bra 	$L__BB9_127;
	mul.wide.s32 	%rd195, %r35, 8;
	add.s64 	%rd196, %rd8, %rd195;
	ld.global.u64 	%rd127, [%rd196];
	or.b64  	%rd197, %rd127, %rd143;
	and.b64  	%rd198, %rd197, -4294967296;
	setp.ne.s64 	%p32, %rd198, 0;
	@%p32 bra 	$L__BB9_125;
	cvt.u32.u64 	%r89, %rd143;
	cvt.u32.u64 	%r90, %rd127;
	rem.u32 	%r91, %r90, %r89;
	cvt.u64.u32 	%rd289, %r91;
	bra.uni 	$L__BB9_126;
$L__BB9_125:
	rem.s64 	%rd289, %rd127, %rd143;
$L__BB9_126:
	add.s64 	%rd200, %rd9, %rd195;
	st.global.u64 	[%rd200], %rd289;
$L__BB9_127:
	add.s32 	%r161, %r161, 4;
$L__BB9_128:
	setp.eq.s32 	%p33, %r31, 0;
	@%p33 bra 	$L__BB9_147;
	setp.eq.s32 	%p34, %r31, 1;
	@%p34 bra 	$L__BB9_141;
	shl.b32 	%r92, %r161, 7;
	add.s32 	%r38, %r92, %r4;
	setp.ge.s32 	%p35, %r38, %r2;
	@%p35 bra 	$L__BB9_135;
	mul.wide.s32 	%rd201, %r38, 8;
	add.s64 	%rd202, %rd8, %rd201;
	ld.global.u64 	%rd131, [%rd202];
	or.b64  	%rd203, %rd131, %rd143;
	and.b64  	%rd204, %rd203, -4294967296;
	setp.ne.s64 	%p36, %rd204, 0;
	@%p36 bra 	$L__BB9_133;
	cvt.u32.u64 	%r93, %rd143;
	cvt.u32.u64 	%r94, %rd131;
	rem.u32 	%r95, %r94, %r93;
	cvt.u64.u32 	%rd290, %r95;
	bra.uni 	$L__BB9_134;
$L__BB9_133:
	rem.s64 	%rd290, %rd131, %rd143;
$L__BB9_134:
	add.s64 	%rd206, %rd9, %rd201;
	st.global.u64 	[%rd206], %rd290;
$L__BB9_135:
	add.s32 	%r39, %r38, 128;
	setp.ge.s32 	%p37, %r39, %r2;
	@%p37 bra 	$L__BB9_140;
	mul.wide.s32 	%rd207, %r39, 8;
	add.s64 	%rd208, %rd8, %rd207;
	ld.global.u64 	%rd135, [%rd208];
	or.b64  	%rd209, %rd135, %rd143;
	and.b64  	%rd210, %rd209, -4294967296;
	setp.ne.s64 	%p38, %rd210, 0;
	@%p38 bra 	$L__BB9_138;
	cvt.u32.u64 	%r96, %rd143;
	cvt.u32.u64 	%r97, %rd135;
	rem.u32 	%r98, %r97, %r96;
	cvt.u64.u32 	%rd291, %r98;
	bra.uni 	$L__BB9_139;
$L__BB9_138:
	rem.s64 	%rd291, %rd135, %rd143;
$L__BB9_139:
	add.s64 	%rd212, %rd9, %rd207;
	st.global.u64 	[%rd212], %rd291;
$L__BB9_140:
	add.s32 	%r161, %r161, 2;
$L__BB9_141:
	and.b32  	%r99, %r43, 1;
	setp.eq.b32 	%p39, %r99, 1;
	not.pred 	%p40, %p39;
	@%p40 bra 	$L__BB9_147;
	shl.b32 	%r100, %r161, 7;
	add.s32 	%r42, %r100, %r4;
	setp.ge.s32 	%p41, %r42, %r2;
	@%p41 bra 	$L__BB9_147;
	mul.wide.s32 	%rd213, %r42, 8;
	add.s64 	%rd214, %rd8, %rd213;
	ld.global.u64 	%rd139, [%rd214];
	or.b64  	%rd215, %rd139, %rd143;
	and.b64  	%rd216, %rd215, -4294967296;
	setp.ne.s64 	%p42, %rd216, 0;
	@%p42 bra 	$L__BB9_145;
	cvt.u32.u64 	%r101, %rd143;
	cvt.u32.u64 	%r102, %rd139;
	rem.u32 	%r103, %r102, %r101;
	cvt.u64.u32 	%rd292, %r103;
	bra.uni 	$L__BB9_146;
$L__BB9_145:
	rem.s64 	%rd292, %rd139, %rd143;
$L__BB9_146:
	add.s64 	%rd218, %rd9, %rd213;
	st.global.u64 	[%rd218], %rd292;
$L__BB9_147:
	ret;

}
	// .globl	_ZN3cub18CUB_300001_SM_10006detail9transform16transform_kernelINS2_10policy_hubILb1EN4cuda3std3__45tupleIJPxEEEE10policy1000Ei9first_merS9_JS9_EEEvT0_iT1_T2_DpNS2_10kernel_argIT3_EE
.visible .entry _ZN3cub18CUB_300001_SM_10006detail9transform16transform_kernelINS2_10policy_hubILb1EN4cuda3std3__45tupleIJPxEEEE10policy1000Ei9first_merS9_JS9_EEEvT0_iT1_T2_DpNS2_10kernel_argIT3_EE(
	.param .u32 _ZN3cub18CUB_300001_SM_10006detail9transform16transform_kernelINS2_10policy_hubILb1EN4cuda3std3__45tupleIJPxEEEE10policy1000Ei9first_merS9_JS9_EEEvT0_iT1_T2_DpNS2_10kernel_argIT3_EE_param_0,
	.param .u32 _ZN3cub18CUB_300001_SM_10006detail9transform16transform_kernelINS2_10policy_hubILb1EN4cuda3std3__45tupleIJPxEEEE10policy1000Ei9first_merS9_JS9_EEEvT0_iT1_T2_DpNS2_10kernel_argIT3_EE_param_1,
	.param .align 1 .b8 _ZN3cub18CUB_300001_SM_10006detail9transform16transform_kernelINS2_10policy_hubILb1EN4cuda3std3__45tupleIJPxEEEE10policy1000Ei9first_merS9_JS9_EEEvT0_iT1_T2_DpNS2_10kernel_argIT3_EE_param_2[1],
	.param .u64 .ptr .align 1 _ZN3cub18CUB_300001_SM_10006detail9transform16transform_kernelINS2_10policy_hubILb1EN4cuda3std3__45tupleIJPxEEEE10policy1000Ei9first_merS9_JS9_EEEvT0_iT1_T2_DpNS2_10kernel_argIT3_EE_param_3,
	.param .align 8 .b8 _ZN3cub18CUB_300001_SM_10006detail9transform16transform_kernelINS2_10policy_hubILb1EN4cuda3std3__45tupleIJPxEEEE10policy1000Ei9first_merS9_JS9_EEEvT0_iT1_T2_DpNS2_10kernel_argIT3_EE_param_4[16]
)
.maxntid 128
{
	.reg .pred 	%p<37>;
	.reg .b32 	%r<84>;
	.reg .b64 	%rd<154>;

	ld.param.u32 	%r50, [_ZN3cub18CUB_300001_SM_10006detail9transform16transform_kernelINS2_10policy_hubILb1EN4cuda3std3__45tupleIJPxEEEE10policy1000Ei9first_merS9_JS9_EEEvT0_iT1_T2_DpNS2_10kernel_argIT3_EE_param_0];
	ld.param.u64 	%rd15, [_ZN3cub18CUB_300001_SM_10006detail9transform16transform_kernelINS2_10policy_hubILb1EN4cuda3std3__45tupleIJPxEEEE10policy1000Ei9first_merS9_JS9_EEEvT0_iT1_T2_DpNS2_10kernel_argIT3_EE_param_4];
	ld.param.u32 	%r49, [_ZN3cub18CUB_300001_SM_10006detail9transform16transform_kernelINS2_10policy_hubILb1EN4cuda3std3__45tupleIJPxEEEE10policy1000Ei9first_merS9_JS9_EEEvT0_iT1_T2_DpNS2_10kernel_argIT3_EE_param_1];
	ld.param.u64 	%rd16, [_ZN3cub18CUB_300001_SM_10006detail9transform16transform_kernelINS2_10policy_hubILb1EN4cuda3std3__45tupleIJPxEEEE10policy1000Ei9first_merS9_JS9_EEEvT0_iT1_T2_DpNS2_10kernel_argIT3_EE_param_3];
	cvta.to.global.u64 	%rd1, %rd16;
	cvta.to.global.u64 	%rd2, %rd15;
	shl.b32 	%r1, %r49, 7;
	mov.u32 	%r51, %ctaid.x;
	mul.lo.s32 	%r2, %r1, %r51;
	sub.s32 	%r3, %r50, %r2;
	min.s32 	%r4, %r1, %r3;
	shl.b32 	%r5, %r4, 3;
	mov.u32 	%r6, %tid.x;
	shl.b32 	%r72, %r6, 7;
	setp.ge.s32 	%p1, %r72, %r5;
	@%p1 bra 	$L__BB10_3;
	mul.wide.u32 	%rd17, %r6, 128;
	add.s64 	%rd18, %rd2, %rd17;
	mul.wide.s32 	%rd19, %r2, 8;
	add.s64 	%rd152, %rd18, %rd19;
$L__BB10_2:
	.pragma "nounroll";
	// begin inline asm
	prefetch.global.L2 [%rd152];
	// end inline asm
	add.s32 	%r72, %r72, 16384;
	add.s64 	%rd152, %rd152, 16384;
	setp.lt.s32 	%p2, %r72, %r5;
	@%p2 bra 	$L__BB10_2;
$L__BB10_3:
	mul.wide.s32 	%rd21, %r2, 8;
	add.s64 	%rd6, %rd2, %rd21;
	add.s64 	%rd7, %rd1, %rd21;
	setp.gt.s32 	%p3, %r1, %r3;
	@%p3 bra 	$L__BB10_17;
	setp.lt.s32 	%p4, %r49, 1;
	@%p4 bra 	$L__BB10_58;
	and.b32  	%r10, %r49, 15;
	setp.lt.u32 	%p5, %r49, 16;
	mov.b32 	%r79, 0;
	@%p5 bra 	$L__BB10_8;
	and.b32  	%r79, %r49, 2147483632;
	neg.s32 	%r74, %r79;
	add.s32 	%r73, %r6, 1152;
	mul.wide.u32 	%rd22, %r6, 8;
	or.b64  	%rd153, %rd22, 8192;
$L__BB10_7:
	.pragma "nounroll";
	mul.wide.s32 	%rd23, %r73, 8;
	add.s64 	%rd24, %rd23, 3072;
	add.s64 	%rd25, %rd6, %rd153;
	ld.global.u64 	%rd26, [%rd25+-8192];
	shr.s64 	%rd27, %rd26, 2;
	add.s64 	%rd28, %rd7, %rd153;
	st.global.u64 	[%rd28+-8192], %rd27;
	ld.global.u64 	%rd29, [%rd25+-7168];
	shr.s64 	%rd30, %rd29, 2;
	st.global.u64 	[%rd28+-7168], %rd30;
	ld.global.u64 	%rd31, [%rd25+-6144];
	shr.s64 	%rd32, %rd31, 2;
	st.global.u64 	[%rd28+-6144], %rd32;
	ld.global.u64 	%rd33, [%rd25+-5120];
	shr.s64 	%rd34, %rd33, 2;
	st.global.u64 	[%rd28+-5120], %rd34;
	ld.global.u64 	%rd35, [%rd25+-4096];
	shr.s64 	%rd36, %rd35, 2;
	st.global.u64 	[%rd28+-4096], %rd36;
	ld.global.u64 	%rd37, [%rd25+-3072];
	shr.s64 	%rd38, %rd37, 2;
	st.global.u64 	[%rd28+-3072], %rd38;
	ld.global.u64 	%rd39, [%rd25+-2048];
	shr.s64 	%rd40, %rd39, 2;
	st.global.u64 	[%rd28+-2048], %rd40;
	ld.global.u64 	%rd41, [%rd25+-1024];
	shr.s64 	%rd42, %rd41, 2;
	st.global.u64 	[%rd28+-1024], %rd42;
	ld.global.u64 	%rd43, [%rd25];
	shr.s64 	%rd44, %rd43, 2;
	st.global.u64 	[%rd28], %rd44;
	add.s64 	%rd45, %rd6, %rd24;
	ld.global.u64 	%rd46, [%rd45+-3072];
	shr.s64 	%rd47, %rd46, 2;
	add.s64 	%rd48, %rd7, %rd24;
	st.global.u64 	[%rd48+-3072], %rd47;
	ld.global.u64 	%rd49, [%rd45+-2048];
	shr.s64 	%rd50, %rd49, 2;
	st.global.u64 	[%rd48+-2048], %rd50;
	ld.global.u64 	%rd51, [%rd45+-1024];
	shr.s64 	%rd52, %rd51, 2;
	st.global.u64 	[%rd48+-1024], %rd52;
	ld.global.u64 	%rd53, [%rd45];
	shr.s64 	%rd54, %rd53, 2;
	st.global.u64 	[%rd48], %rd54;
	ld.global.u64 	%rd55, [%rd45+1024];
	shr.s64 	%rd56, %rd55, 2;
	st.global.u64 	[%rd48+1024], %rd56;
	ld.global.u64 	%rd57, [%rd45+2048];
	shr.s64 	%rd58, %rd57, 2;
	st.global.u64 	[%rd48+2048], %rd58;
	ld.global.u64 	%rd59, [%rd45+3072];
	shr.s64 	%rd60, %rd59, 2;
	st.global.u64 	[%rd48+3072], %rd60;
	add.s32 	%r74, %r74, 16;
	add.s32 	%r73, %r73, 2048;
	add.s64 	%rd153, %rd153, 16384;
	setp.eq.s32 	%p6, %r74, 0;
	@%p6 bra 	$L__BB10_8;
	bra.uni 	$L__BB10_7;
$L__BB10_8:
	setp.eq.s32 	%p7, %r10, 0;
	@%p7 bra 	$L__BB10_58;
	and.b32  	%r37, %r49, 7;
	setp.lt.u32 	%p8, %r10, 8;
	@%p8 bra 	$L__BB10_11;
	shl.b32 	%r53, %r79, 7;
	add.s32 	%r54, %r53, %r6;
	mul.wide.s32 	%rd61, %r54, 8;
	add.s64 	%rd62, %rd6, %rd61;
	ld.global.u64 	%rd63, [%rd62];
	shr.s64 	%rd64, %rd63, 2;
	add.s64 	%rd65, %rd7, %rd61;
	st.global.u64 	[%rd65], %rd64;
	ld.global.u64 	%rd66, [%rd62+1024];
	shr.s64 	%rd67, %rd66, 2;
	st.global.u64 	[%rd65+1024], %rd67;
	ld.global.u64 	%rd68, [%rd62+2048];
	shr.s64 	%rd69, %rd68, 2;
	st.global.u64 	[%rd65+2048], %rd69;
	ld.global.u64 	%rd70, [%rd62+3072];
	shr.s64 	%rd71, %rd70, 2;
	st.global.u64 	[%rd65+3072], %rd71;
	ld.global.u64 	%rd72, [%rd62+4096];
	shr.s64 	%rd73, %rd72, 2;
	st.global.u64 	[%rd65+4096], %rd73;
	ld.global.u64 	%rd74, [%rd62+5120];
	shr.s64 	%rd75, %rd74, 2;
	st.global.u64 	[%rd65+5120], %rd75;
	ld.global.u64 	%rd76, [%rd62+6144];
	shr.s64 	%rd77, %rd76, 2;
	st.global.u64 	[%rd65+6144], %rd77;
	ld.global.u64 	%rd78, [%rd62+7168];
	shr.s64 	%rd79, %rd78, 2;
	st.global.u64 	[%rd65+7168], %rd79;
	add.s32 	%r79, %r79, 8;
$L__BB10_11:
	setp.eq.s32 	%p9, %r37, 0;
	@%p9 bra 	$L__BB10_58;
	and.b32  	%r40, %r49, 3;
	setp.lt.u32 	%p10, %r37, 4;
	@%p10 bra 	$L__BB10_14;
	shl.b32 	%r55, %r79, 7;
	add.s32 	%r56, %r55, %r6;
	mul.wide.s32 	%rd80, %r56, 8;
	add.s64 	%rd81, %rd6, %rd80;
	ld.global.u64 	%rd82, [%rd81];
	shr.s64 	%rd83, %rd82, 2;
	add.s64 	%rd84, %rd7, %rd80;
	st.global.u64 	[%rd84], %rd83;
	ld.global.u64 	%rd85, [%rd81+1024];
	shr.s64 	%rd86, %rd85, 2;
	st.global.u64 	[%rd84+1024], %rd86;
	ld.global.u64 	%rd87, [%rd81+2048];
	shr.s64 	%rd88, %rd87, 2;
	st.global.u64 	[%rd84+2048], %rd88;
	ld.global.u64 	%rd89, [%rd81+3072];
	shr.s64 	%rd90, %rd89, 2;
	st.global.u64 	[%rd84+3072], %rd90;
	add.s32 	%r79, %r79, 4;
$L__BB10_14:
	setp.eq.s32 	%p11, %r40, 0;
	@%p11 bra 	$L__BB10_58;
	shl.b32 	%r57, %r79, 7;
	add.s32 	%r83, %r6, %r57;
	neg.s32 	%r82, %r40;
$L__BB10_16:
	.pragma "nounroll";
	mul.wide.s32 	%rd92, %r83, 8;
	add.s64 	%rd93, %rd7, %rd92;
	add.s64 	%rd94, %rd6, %rd92;
	ld.global.u64 	%rd95, [%rd94];
	shr.s64 	%rd96, %rd95, 2;
	st.global.u64 	[%rd93], %rd96;
	add.s32 	%r83, %r83, 128;
	add.s32 	%r82, %r82, 1;
	setp.ne.s32 	%p12, %r82, 0;
	@%p12 bra 	$L__BB10_16;
	bra.uni 	$L__BB10_58;
$L__BB10_17:
	setp.lt.s32 	%p13, %r49, 1;
	@%p13 bra 	$L__BB10_58;
	and.b32  	%r14, %r49, 7;
	setp.lt.u32 	%p14, %r49, 8;
	mov.b32 	%r76, 0;
	@%p14 bra 	$L__BB10_37;
	and.b32  	%r76, %r49, 2147483640;
	mov.b32 	%r75, 0;
$L__BB10_20:
	.pragma "nounroll";
	shl.b32 	%r60, %r75, 7;
	add.s32 	%r21, %r60, %r6;
	setp.ge.s32 	%p15, %r21, %r4;
	@%p15 bra 	$L__BB10_22;
	mul.wide.u32 	%rd97, %r21, 8;
	add.s64 	%rd98, %rd6, %rd97;
	ld.global.u64 	%rd99, [%rd98];
	shr.s64 	%rd100, %rd99, 2;
	add.s64 	%rd101, %rd7, %rd97;
	st.global.u64 	[%rd101], %rd100;
$L__BB10_22:
	add.s32 	%r61, %r21, 128;
	setp.ge.s32 	%p16, %r61, %r4;
	mul.wide.s32 	%rd102, %r61, 8;
	add.s64 	%rd11, %rd6, %rd102;
	add.s64 	%rd12, %rd7, %rd102;
	@%p16 bra 	$L__BB10_24;
	ld.global.u64 	%rd103, [%rd11];
	shr.s64 	%rd104, %rd103, 2;
	st.global.u64 	[%rd12], %rd104;
$L__BB10_24:
	add.s32 	%r62, %r21, 256;
	setp.ge.s32 	%p17, %r62, %r4;
	@%p17 bra 	$L__BB10_26;
	ld.global.u64 	%rd105, [%rd11+1024];
	shr.s64 	%rd106, %rd105, 2;
	st.global.u64 	[%rd12+1024], %rd106;
$L__BB10_26:
	add.s32 	%r63, %r21, 384;
	setp.ge.s32 	%p18, %r63, %r4;
	@%p18 bra 	$L__BB10_28;
	ld.global.u64 	%rd107, [%rd11+2048];
	shr.s64 	%rd108, %rd107, 2;
	st.global.u64 	[%rd12+2048], %rd108;
$L__BB10_28:
	add.s32 	%r64, %r21, 512;
	setp.ge.s32 	%p19, %r64, %r4;
	@%p19 bra 	$L__BB10_30;
	ld.global.u64 	%rd109, [%rd11+3072];
	shr.s64 	%rd110, %rd109, 2;
	st.global.u64 	[%rd12+3072], %rd110;
$L__BB10_30:
	add.s32 	%r65, %r21, 640;
	setp.ge.s32 	%p20, %r65, %r4;
	@%p20 bra 	$L__BB10_32;
	ld.global.u64 	%rd111, [%rd11+4096];
	shr.s64 	%rd112, %rd111, 2;
	st.global.u64 	[%rd12+4096], %rd112;
$L__BB10_32:
	add.s32 	%r66, %r21, 768;
	setp.ge.s32 	%p21, %r66, %r4;
	@%p21 bra 	$L__BB10_34;
	ld.global.u64 	%rd113, [%rd11+5120];
	shr.s64 	%rd114, %rd113, 2;
	st.global.u64 	[%rd12+5120], %rd114;
$L__BB10_34:
	add.s32 	%r67, %r21, 896;
	setp.ge.s32 	%p22, %r67, %r4;
	@%p22 bra 	$L__BB10_36;
	ld.global.u64 	%rd115, [%rd11+6144];
	shr.s64 	%rd116, %rd115, 2;
	st.global.u64 	[%rd12+6144], %rd116;
$L__BB10_36:
	add.s32 	%r75, %r75, 8;
	setp.ne.s32 	%p23, %r75, %r76;
	@%p23 bra 	$L__BB10_20;
$L__BB10_37:
	setp.eq.s32 	%p24, %r14, 0;
	@%p24 bra 	$L__BB10_58;
	and.b32  	%r24, %r49, 3;
	setp.lt.u32 	%p25, %r14, 4;
	@%p25 bra 	$L__BB10_48;
	shl.b32 	%r68, %r76, 7;
	add.s32 	%r25, %r68, %r6;
	setp.ge.s32 	%p26, %r25, %r4;
	@%p26 bra 	$L__BB10_41;
	mul.wide.s32 	%rd117, %r25, 8;
	add.s64 	%rd118, %rd6, %rd117;
	ld.global.u64 	%rd119, [%rd118];
	shr.s64 	%rd120, %rd119, 2;
	add.s64 	%rd121, %rd7, %rd117;
	st.global.u64 	[%rd121], %rd120;
$L__BB10_41:
	add.s32 	%r26, %r25, 128;
	setp.ge.s32 	%p27, %r26, %r4;
	@%p27 bra 	$L__BB10_43;
	mul.wide.s32 	%rd122, %r26, 8;
	add.s64 	%rd123, %rd6, %rd122;
	ld.global.u64 	%rd124, [%rd123];
	shr.s64 	%rd125, %rd124, 2;
	add.s64 	%rd126, %rd7, %rd122;
	st.global.u64 	[%rd126], %rd125;
$L__BB10_43:
	add.s32 	%r27, %r25, 256;
	setp.ge.s32 	%p28, %r27, %r4;
	@%p28 bra 	$L__BB10_45;
	mul.wide.s32 	%rd127, %r27, 8;
	add.s64 	%rd128, %rd6, %rd127;
	ld.global.u64 	%rd129, [%rd128];
	shr.s64 	%rd130, %rd129, 2;
	add.s64 	%rd131, %rd7, %rd127;
	st.global.u64 	[%rd131], %rd130;
$L__BB10_45:
	add.s32 	%r28, %r25, 384;
	setp.ge.s32 	%p29, %r28, %r4;
	@%p29 bra 	$L__BB10_47;
	mul.wide.s32 	%rd132, %r28, 8;
	add.s64 	%rd133, %rd6, %rd132;
	ld.global.u64 	%rd134, [%rd133];
	shr.s64 	%rd135, %rd134, 2;
	add.s64 	%rd136, %rd7, %rd132;
	st.global.u64 	[%rd136], %rd135;
$L__BB10_47:
	add.s32 	%r76, %r76, 4;
$L__BB10_48:
	setp.eq.s32 	%p30, %r24, 0;
	@%p30 bra 	$L__BB10_58;
	setp.eq.s32 	%p31, %r24, 1;
	@%p31 bra 	$L__BB10_55;
	shl.b32 	%r69, %r76, 7;
	add.s32 	%r31, %r69, %r6;
	setp.ge.s32 	%p32, %r31, %r4;
	@%p32 bra 	$L__BB10_52;
	mul.wide.s32 	%rd137, %r31, 8;
	add.s64 	%rd138, %rd6, %rd137;
	ld.global.u64 	%rd139, [%rd138];
	shr.s64 	%rd140, %rd139, 2;
	add.s64 	%rd141, %rd7, %rd137;
	st.global.u64 	[%rd141], %rd140;
$L__BB10_52:
	add.s32 	%r32, %r31, 128;
	setp.ge.s32 	%p33, %r32, %r4;
	@%p33 bra 	$L__BB10_54;
	mul.wide.s32 	%rd142, %r32, 8;
	add.s64 	%rd143, %rd6, %rd142;
	ld.global.u64 	%rd144, [%rd143];
	shr.s64 	%rd145, %rd144, 2;
	add.s64 	%rd146, %rd7, %rd142;
	st.global.u64 	[%rd146], %rd145;
$L__BB10_54:
	add.s32 	%r76, %r76, 2;
$L__BB10_55:
	and.b32  	%r70, %r49, 1;
	setp.eq.b32 	%p34, %r70, 1;
	not.pred 	%p35, %p34;
	@%p35 bra 	$L__BB10_58;
	shl.b32 	%r71, %r76, 7;
	add.s32 	%r35, %r71, %r6;
	setp.ge.s32 	%p36, %r35, %r4;
	@%p36 bra 	$L__BB10_58;
	mul.wide.s32 	%rd147, %r35, 8;
	add.s64 	%rd148, %rd6, %rd147;
	ld.global.u64 	%rd149, [%rd148];
	shr.s64 	%rd150, %rd149, 2;
	add.s64 	%rd151, %rd7, %rd147;
	st.global.u64 	[%rd151], %rd150;
$L__BB10_58:
	ret;

}
	// .globl	_ZN3cub18CUB_300001_SM_10006detail9transform16transform_kernelINS2_10policy_hubILb1EN4cuda3std3__45tupleIJPxEEEE10policy1000El9first_merS9_JS9_EEEvT0_iT1_T2_DpNS2_10kernel_argIT3_EE
.visible .entry _ZN3cub18CUB_300001_SM_10006detail9transform16transform_kernelINS2_10policy_hubILb1EN4cuda3std3__45tupleIJPxEEEE10policy1000El9first_merS9_JS9_EEEvT0_iT1_T2_DpNS2_10kernel_argIT3_EE(
	.param .u64 _ZN3cub18CUB_300001_SM_10006detail9transform16transform_kernelINS2_10policy_hubILb1EN4cuda3std3__45tupleIJPxEEEE10policy1000El9first_merS9_JS9_EEEvT0_iT1_T2_DpNS2_10kernel_argIT3_EE_param_0,
	.param .u32 _ZN3cub18CUB_300001_SM_10006detail9transform16transform_kernelINS2_10policy_hubILb1EN4cuda3std3__45tupleIJPxEEEE10policy1000El9first_merS9_JS9_EEEvT0_iT1_T2_DpNS2_10kernel_argIT3_EE_param_1,
	.param .align 1 .b8 _ZN3cub18CUB_300001_SM_10006detail9transform16transform_kernelINS2_10policy_hubILb1EN4cuda3std3__45tupleIJPxEEEE10policy1000El9first_merS9_JS9_EEEvT0_iT1_T2_DpNS2_10kernel_argIT3_EE_param_2[1],
	.param .u64 .ptr .align 1 _ZN3cub18CUB_300001_SM_10006detail9transform16transform_kernelINS2_10policy_hubILb1EN4cuda3std3__45tupleIJPxEEEE10policy1000El9first_merS9_JS9_EEEvT0_iT1_T2_DpNS2_10kernel_argIT3_EE_param_3,
	.param .align 8 .b8 _ZN3cub18CUB_300001_SM_10006detail9transform16transform_kernelINS2_10policy_hubILb1EN4cuda3std3__45tupleIJPxEEEE10policy1000El9first_merS9_JS9_EEEvT0_iT1_T2_DpNS2_10kernel_argIT3_EE_param_4[16]
)
.maxntid 128
{
	.reg .pred 	%p<37>;
	.reg .b32 	%r<81>;
	.reg .b64 	%rd<160>;

	ld.param.u64 	%rd16, [_ZN3cub18CUB_300001_SM_10006detail9transform16transform_kernelINS2_10policy_hubILb1EN4cuda3std3__45tupleIJPxEEEE10policy1000El9first_merS9_JS9_EEEvT0_iT1_T2_DpNS2_10kernel_argIT3_EE_param_0];
	ld.param.u64 	%rd17, [_ZN3cub18CUB_300001_SM_10006detail9transform16transform_kernelINS2_10policy_hubILb1EN4cuda3std3__45tupleIJPxEEEE10policy1000El9first_merS9_JS9_EEEvT0_iT1_T2_DpNS2_10kernel_argIT3_EE_param_4];
	ld.param.u32 	%r47, [_ZN3cub18CUB_300001_SM_10006detail9transform16transform_kernelINS2_10policy_hubILb1EN4cuda3std3__45tupleIJPxEEEE10policy1000El9first_merS9_JS9_EEEvT0_iT1_T2_DpNS2_10kernel_argIT3_EE_param_1];
	ld.param.u64 	%rd18, [_ZN3cub18CUB_300001_SM_10006detail9transform16transform_kernelINS2_10policy_hubILb1EN4cuda3std3__45tupleIJPxEEEE10policy1000El9first_merS9_JS9_EEEvT0_iT1_T2_DpNS2_10kernel_argIT3_EE_param_3];
	cvta.to.global.u64 	%rd1, %rd18;
	cvta.to.global.u64 	%rd2, %rd17;
	shl.b32 	%r1, %r47, 7;
	mov.u32 	%r48, %ctaid.x;
	cvt.u64.u32 	%rd19, %r48;
	cvt.s64.s32 	%rd20, %r1;
	mul.lo.s64 	%rd3, %rd20, %rd19;
	sub.s64 	%rd21, %rd16, %rd3;
	min.s64 	%rd22, %rd21, %rd20;
	cvt.u32.u64 	%r2, %rd22;
	shl.b32 	%r3, %r2, 3;
	mov.u32 	%r4, %tid.x;
	shl.b32 	%r69, %r4, 7;
	setp.ge.s32 	%p1, %r69, %r3;
	@%p1 bra 	$L__BB11_3;
	shl.b64 	%rd23, %rd3, 3;
	add.s64 	%rd24, %rd2, %rd23;
	mul.wide.u32 	%rd25, %r4, 128;
	add.s64 	%rd158, %rd24, %rd25;
$L__BB11_2:
	.pragma "nounroll";
	// begin inline asm
	prefetch.global.L2 [%rd158];
	// end inline asm
	add.s32 	%r69, %r69, 16384;
	add.s64 	%rd158, %rd158, 16384;
	setp.lt.s32 	%p2, %r69, %r3;
	@%p2 bra 	$L__BB11_2;
$L__BB11_3:
	shl.b64 	%rd27, %rd3, 3;
	add.s64 	%rd7, %rd2, %rd27;
	add.s64 	%rd8, %rd1, %rd27;
	setp.eq.s32 	%p3, %r1, %r2;
	@%p3 bra 	$L__BB11_45;
	setp.lt.s32 	%p4, %r47, 1;
	@%p4 bra 	$L__BB11_58;
	and.b32  	%r8, %r47, 7;
	setp.lt.u32 	%p5, %r47, 8;
	mov.b32 	%r78, 0;
	@%p5 bra 	$L__BB11_24;
	and.b32  	%r78, %r47, 2147483640;
	mov.b32 	%r72, 0;
$L__BB11_7:
	.pragma "nounroll";
	shl.b32 	%r51, %r72, 7;
	add.s32 	%r19, %r51, %r4;
	setp.ge.s32 	%p6, %r19, %r2;
	@%p6 bra 	$L__BB11_9;
	mul.wide.u32 	%rd28, %r19, 8;
	add.s64 	%rd29, %rd7, %rd28;
	ld.global.u64 	%rd30, [%rd29];
	shr.s64 	%rd31, %rd30, 2;
	add.s64 	%rd32, %rd8, %rd28;
	st.global.u64 	[%rd32], %rd31;
$L__BB11_9:
	add.s32 	%r52, %r19, 128;
	setp.ge.s32 	%p7, %r52, %r2;
	mul.wide.s32 	%rd33, %r52, 8;
	add.s64 	%rd12, %rd7, %rd33;
	add.s64 	%rd13, %rd8, %rd33;
	@%p7 bra 	$L__BB11_11;
	ld.global.u64 	%rd34, [%rd12];
	shr.s64 	%rd35, %rd34, 2;
	st.global.u64 	[%rd13], %rd35;
$L__BB11_11:
	add.s32 	%r53, %r19, 256;
	setp.ge.s32 	%p8, %r53, %r2;
	@%p8 bra 	$L__BB11_13;
	ld.global.u64 	%rd36, [%rd12+1024];
	shr.s64 	%rd37, %rd36, 2;
	st.global.u64 	[%rd13+1024], %rd37;
$L__BB11_13:
	add.s32 	%r54, %r19, 384;
	setp.ge.s32 	%p9, %r54, %r2;
	@%p9 bra 	$L__BB11_15;
	ld.global.u64 	%rd38, [%rd12+2048];
	shr.s64 	%rd39, %rd38, 2;
	st.global.u64 	[%rd13+2048], %rd39;
$L__BB11_15:
	add.s32 	%r55, %r19, 512;
	setp.ge.s32 	%p10, %r55, %r2;
	@%p10 bra 	$L__BB11_17;
	ld.global.u64 	%rd40, [%rd12+3072];
	shr.s64 	%rd41, %rd40, 2;
	st.global.u64 	[%rd13+3072], %rd41;
$L__BB11_17:
	add.s32 	%r56, %r19, 640;
	setp.ge.s32 	%p11, %r56, %r2;
	@%p11 bra 	$L__BB11_19;
	ld.global.u64 	%rd42, [%rd12+4096];
	shr.s64 	%rd43, %rd42, 2;
	st.global.u64 	[%rd13+4096], %rd43;
$L__BB11_19:
	add.s32 	%r57, %r19, 768;
	setp.ge.s32 	%p12, %r57, %r2;
	@%p12 bra 	$L__BB11_21;
	ld.global.u64 	%rd44, [%rd12+5120];
	shr.s64 	%rd45, %rd44, 2;
	st.global.u64 	[%rd13+5120], %rd45;
$L__BB11_21:
	add.s32 	%r58, %r19, 896;
	setp.ge.s32 	%p13, %r58, %r2;
	@%p13 bra 	$L__BB11_23;
	ld.global.u64 	%rd46, [%rd12+6144];
	shr.s64 	%rd47, %rd46, 2;
	st.global.u64 	[%rd13+6144], %rd47;
$L__BB11_23:
	add.s32 	%r72, %r72, 8;
	setp.eq.s32 	%p14, %r72, %r78;
	@%p14 bra 	$L__BB11_24;
	bra.uni 	$L__BB11_7;
$L__BB11_24:
	setp.eq.s32 	%p15, %r8, 0;
	@%p15 bra 	$L__BB11_58;
	and.b32  	%r35, %r47, 3;
	setp.lt.u32 	%p16, %r8, 4;
	@%p16 bra 	$L__BB11_35;
	shl.b32 	%r59, %r78, 7;
	add.s32 	%r36, %r59, %r4;
	setp.ge.s32 	%p17, %r36, %r2;
	@%p17 bra 	$L__BB11_28;
	mul.wide.s32 	%rd48, %r36, 8;
	add.s64 	%rd49, %rd7, %rd48;
	ld.global.u64 	%rd50, [%rd49];
	shr.s64 	%rd51, %rd50, 2;
	add.s64 	%rd52, %rd8, %rd48;
	st.global.u64 	[%rd52], %rd51;
$L__BB11_28:
	add.s32 	%r37, %r36, 128;
	setp.ge.s32 	%p18, %r37, %r2;
	@%p18 bra 	$L__BB11_30;
	mul.wide.s32 	%rd53, %r37, 8;
	add.s64 	%rd54, %rd7, %rd53;
	ld.global.u64 	%rd55, [%rd54];
	shr.s64 	%rd56, %rd55, 2;
	add.s64 	%rd57, %rd8, %rd53;
	st.global.u64 	[%rd57], %rd56;
$L__BB11_30:
	add.s32 	%r38, %r36, 256;
	setp.ge.s32 	%p19, %r38, %r2;
	@%p19 bra 	$L__BB11_32;
	mul.wide.s32 	%rd58, %r38, 8;
	add.s64 	%rd59, %rd7, %rd58;
	ld.global.u64 	%rd60, [%rd59];
	shr.s64 	%rd61, %rd60, 2;
	add.s64 	%rd62, %rd8, %rd58;
	st.global.u64 	[%rd62], %rd61;
$L__BB11_32:
	add.s32 	%r39, %r36, 384;
	setp.ge.s32 	%p20, %r39, %r2;
	@%p20 bra 	$L__BB11_34;
	mul.wide.s32 	%rd63, %r39, 8;
	add.s64 	%rd64, %rd7, %rd63;
	ld.global.u64 	%rd65, [%rd64];
	shr.s64 	%rd66, %rd65, 2;
	add.s64 	%rd67, %rd8, %rd63;
	st.global.u64 	[%rd67], %rd66;
$L__BB11_34:
	add.s32 	%r78, %r78, 4;
$L__BB11_35:
	setp.eq.s32 	%p21, %r35, 0;
	@%p21 bra 	$L__BB11_58;
	setp.eq.s32 	%p22, %r35, 1;
	@%p22 bra 	$L__BB11_42;
	shl.b32 	%r60, %r78, 7;
	add.s32 	%r42, %r60, %r4;
	setp.ge.s32 	%p23, %r42, %r2;
	@%p23 bra 	$L__BB11_39;
	mul.wide.s32 	%rd68, %r42, 8;
	add.s64 	%rd69, %rd7, %rd68;
	ld.global.u64 	%rd70, [%rd69];
	shr.s64 	%rd71, %rd70, 2;
	add.s64 	%rd72, %rd8, %rd68;
	st.global.u64 	[%rd72], %rd71;
$L__BB11_39:
	add.s32 	%r43, %r42, 128;
	setp.ge.s32 	%p24, %r43, %r2;
	@%p24 bra 	$L__BB11_41;
	mul.wide.s32 	%rd73, %r43, 8;
	add.s64 	%rd74, %rd7, %rd73;
	ld.global.u64 	%rd75, [%rd74];
	shr.s64 	%rd76, %rd75, 2;
	add.s64 	%rd77, %rd8, %rd73;
	st.global.u64 	[%rd77], %rd76;
$L__BB11_41:
	add.s32 	%r78, %r78, 2;
$L__BB11_42:
	and.b32  	%r61, %r47, 1;
	setp.eq.b32 	%p25, %r61, 1;
	not.pred 	%p26, %p25;
	@%p26 bra 	$L__BB11_58;
	shl.b32 	%r62, %r78, 7;
	add.s32 	%r46, %r62, %r4;
	setp.ge.s32 	%p27, %r46, %r2;
	@%p27 bra 	$L__BB11_58;
	mul.wide.s32 	%rd78, %r46, 8;
	add.s64 	%rd79, %rd7, %rd78;
	ld.global.u64 	%rd80, [%rd79];
	shr.s64 	%rd81, %rd80, 2;
	add.s64 	%rd82, %rd8, %rd78;
	st.global.u64 	[%rd82], %rd81;
	bra.uni 	$L__BB11_58;
$L__BB11_45:
	setp.lt.s32 	%p28, %r47, 1;
	@%p28 bra 	$L__BB11_58;
	and.b32  	%r10, %r47, 15;
	setp.lt.u32 	%p29, %r47, 16;
	mov.b32 	%r74, 0;
	@%p29 bra 	$L__BB11_49;
	and.b32  	%r74, %r47, 2147483632;
	neg.s32 	%r71, %r74;
	add.s32 	%r70, %r4, 1152;
	mul.wide.u32 	%rd83, %r4, 8;
	or.b64  	%rd159, %rd83, 8192;
$L__BB11_48:
	.pragma "nounroll";
	mul.wide.s32 	%rd84, %r70, 8;
	add.s64 	%rd85, %rd84, 3072;
	add.s64 	%rd86, %rd7, %rd159;
	ld.global.u64 	%rd87, [%rd86+-8192];
	shr.s64 	%rd88, %rd87, 2;
	add.s64 	%rd89, %rd8, %rd159;
	st.global.u64 	[%rd89+-8192], %rd88;
	ld.global.u64 	%rd90, [%rd86+-7168];
	shr.s64 	%rd91, %rd90, 2;
	st.global.u64 	[%rd89+-7168], %rd91;
	ld.global.u64 	%rd92, [%rd86+-6144];
	shr.s64 	%rd93, %rd92, 2;
	st.global.u64 	[%rd89+-6144], %rd93;
	ld.global.u64 	%rd94, [%rd86+-5120];
	shr.s64 	%rd95, %rd94, 2;
	st.global.u64 	[%rd89+-5120], %rd95;
	ld.global.u64 	%rd96, [%rd86+-4096];
	shr.s64 	%rd97, %rd96, 2;
	st.global.u64 	[%rd89+-4096], %rd97;
	ld.global.u64 	%rd98, [%rd86+-3072];
	shr.s64 	%rd99, %rd98, 2;
	st.global.u64 	[%rd89+-3072], %rd99;
	ld.global.u64 	%rd100, [%rd86+-2048];
	shr.s64 	%rd101, %rd100, 2;
	st.global.u64 	[%rd89+-2048], %rd101;
	ld.global.u64 	%rd102, [%rd86+-1024];
	shr.s64 	%rd103, %rd102, 2;
	st.global.u64 	[%rd89+-1024], %rd103;
	ld.global.u64 	%rd104, [%rd86];
	shr.s64 	%rd105, %rd104, 2;
	st.global.u64 	[%rd89], %rd105;
	add.s64 	%rd106, %rd7, %rd85;
	ld.global.u64 	%rd107, [%rd106+-3072];
	shr.s64 	%rd108, %rd107, 2;
	add.s64 	%rd109, %rd8, %rd85;
	st.global.u64 	[%rd109+-3072], %rd108;
	ld.global.u64 	%rd110, [%rd106+-2048];
	shr.s64 	%rd111, %rd110, 2;
	st.global.u64 	[%rd109+-2048], %rd111;
	ld.global.u64 	%rd112, [%rd106+-1024];
	shr.s64 	%rd113, %rd112, 2;
	st.global.u64 	[%rd109+-1024], %rd113;
	ld.global.u64 	%rd114, [%rd106];
	shr.s64 	%rd115, %rd114, 2;
	st.global.u64 	[%rd109], %rd115;
	ld.global.u64 	%rd116, [%rd106+1024];
	shr.s64 	%rd117, %rd116, 2;
	st.global.u64 	[%rd109+1024], %rd117;
	ld.global.u64 	%rd118, [%rd106+2048];
	shr.s64 	%rd119, %rd118, 2;
	st.global.u64 	[%rd109+2048], %rd119;
	ld.global.u64 	%rd120, [%rd106+3072];
	shr.s64 	%rd121, %rd120, 2;
	st.global.u64 	[%rd109+3072], %rd121;
	add.s32 	%r71, %r71, 16;
	add.s32 	%r70, %r70, 2048;
	add.s64 	%rd159, %rd159, 16384;
	setp.eq.s32 	%p30, %r71, 0;
	@%p30 bra 	$L__BB11_49;
	bra.uni 	$L__BB11_48;
$L__BB11_49:
	setp.eq.s32 	%p31, %r10, 0;
	@%p31 bra 	$L__BB11_58;
	and.b32  	%r22, %r47, 7;
	setp.lt.u32 	%p32, %r10, 8;
	@%p32 bra 	$L__BB11_52;
	shl.b32 	%r64, %r74, 7;
	add.s32 	%r65, %r64, %r4;
	mul.wide.s32 	%rd122, %r65, 8;
	add.s64 	%rd123, %rd7, %rd122;
	ld.global.u64 	%rd124, [%rd123];
	shr.s64 	%rd125, %rd124, 2;
	add.s64 	%rd126, %rd8, %rd122;
	st.global.u64 	[%rd126], %rd125;
	ld.global.u64 	%rd127, [%rd123+1024];
	shr.s64 	%rd128, %rd127, 2;
	st.global.u64 	[%rd126+1024], %rd128;
	ld.global.u64 	%rd129, [%rd123+2048];
	shr.s64 	%rd130, %rd129, 2;
	st.global.u64 	[%rd126+2048], %rd130;
	ld.global.u64 	%rd131, [%rd123+3072];
	shr.s64 	%rd132, %rd131, 2;
	st.global.u64 	[%rd126+3072], %rd132;
	ld.global.u64 	%rd133, [%rd123+4096];
	shr.s64 	%rd134, %rd133, 2;
	st.global.u64 	[%rd126+4096], %rd134;
	ld.global.u64 	%rd135, [%rd123+5120];
	shr.s64 	%rd136, %rd135, 2;
	st.global.u64 	[%rd126+5120], %rd136;
	ld.global.u64 	%rd137, [%rd123+6144];
	shr.s64 	%rd138, %rd137, 2;
	st.global.u64 	[%rd126+6144], %rd138;
	ld.global.u64 	%rd139, [%rd123+7168];
	shr.s64 	%rd140, %rd139, 2;
	st.global.u64 	[%rd126+7168], %rd140;
	add.s32 	%r74, %r74, 8;
$L__BB11_52:
	setp.eq.s32 	%p33, %r22, 0;
	@%p33 bra 	$L__BB11_58;
	and.b32  	%r25, %r47, 3;
	setp.lt.u32 	%p34, %r22, 4;
	@%p34 bra 	$L__BB11_55;
	shl.b32 	%r66, %r74, 7;
	add.s32 	%r67, %r66, %r4;
	mul.wide.s32 	%rd141, %r67, 8;
	add.s64 	%rd142, %rd7, %rd141;
	ld.global.u64 	%rd143, [%rd142];
	shr.s64 	%rd144, %rd143, 2;
	add.s64 	%rd145, %rd8, %rd141;
	st.global.u64 	[%rd145], %rd144;
	ld.global.u64 	%rd146, [%rd142+1024];
	shr.s64 	%rd147, %rd146, 2;
	st.global.u64 	[%rd145+1024], %rd147;
	ld.global.u64 	%rd148, [%rd142+2048];
	shr.s64 	%rd149, %rd148, 2;
	st.global.u64 	[%rd145+2048], %rd149;
	ld.global.u64 	%rd150, [%rd142+3072];
	shr.s64 	%rd151, %rd150, 2;
	st.global.u64 	[%rd145+3072], %rd151;
	add.s32 	%r74, %r74, 4;
$L__BB11_55:
	setp.eq.s32 	%p35, %r25, 0;
	@%p35 bra 	$L__BB11_58;
	shl.b32 	%r68, %r74, 7;
	add.s32 	%r77, %r4, %r68;
	neg.s32 	%r76, %r25;
$L__BB11_57:
	.pragma "nounroll";
	mul.wide.s32 	%rd153, %r77, 8;
	add.s64 	%rd154, %rd8, %rd153;
	add.s64 	%rd155, %rd7, %rd153;
	ld.global.u64 	%rd156, [%rd155];
	shr.s64 	%rd157, %rd156, 2;
	st.global.u64 	[%rd154], %rd157;
	add.s32 	%r77, %r77, 128;
	add.s32 	%r76, %r76, 1;
	setp.eq.s32 	%p36, %r76, 0;
	@%p36 bra 	$L__BB11_58;
	bra.uni 	$L__BB11_57;
$L__BB11_58:
	ret;

}
	// .globl	_ZN3cub18CUB_300001_SM_10006detail10radix_sort31DeviceRadixSortSingleTileKernelINS1_5radix10policy_hubIxNS0_8NullTypeEyE10Policy1000ELNS0_9SortOrderE0ExS6_yNS1_21identity_decomposer_tEEEvPKT1_PSB_PKT2_PSF_T3_iiT4_
.visible .entry _ZN3cub18CUB_300001_SM_10006detail10radix_sort31DeviceRadixSortSingleTileKernelINS1_5radix10policy_hubIxNS0_8NullTypeEyE10Policy1000ELNS0_9SortOrderE0ExS6_yNS1_21identity_decomposer_tEEEvPKT1_PSB_PKT2_PSF_T3_iiT4_(
	.param .u64 .ptr .align 1 _ZN3cub18CUB_300001_SM_10006detail10radix_sort31DeviceRadixSortSingleTileKernelINS1_5radix10policy_hubIxNS0_8NullTypeEyE10Policy1000ELNS0_9SortOrderE0ExS6_yNS1_21identity_decomposer_tEEEvPKT1_PSB_PKT2_PSF_T3_iiT4__param_0,
	.param .u64 .ptr .align 1 _ZN3cub18CUB_300001_SM_10006detail10radix_sort31DeviceRadixSortSingleTileKernelINS1_5radix10policy_hubIxNS0_8NullTypeEyE10Policy1000ELNS0_9SortOrderE0ExS6_yNS1_21identity_decomposer_tEEEvPKT1_PSB_PKT2_PSF_T3_iiT4__param_1,
	.param .u64 .ptr .align 1 _ZN3cub18CUB_300001_SM_10006detail10radix_sort31DeviceRadixSortSingleTileKernelINS1_5radix10policy_hubIxNS0_8NullTypeEyE10Policy1000ELNS0_9SortOrderE0ExS6_yNS1_21identity_decomposer_tEEEvPKT1_PSB_PKT2_PSF_T3_iiT4__param_2,
	.param .u64 .ptr .align 1 _ZN3cub18CUB_300001_SM_10006detail10radix_sort31DeviceRadixSortSingleTileKernelINS1_5radix10policy_hubIxNS0_8NullTypeEyE10Policy1000ELNS0_9SortOrderE0ExS6_yNS1_21identity_decomposer_tEEEvPKT1_PSB_PKT2_PSF_T3_iiT4__param_3,
	.param .u64 _ZN3cub18CUB_300001_SM_10006detail10radix_sort31DeviceRadixSortSingleTileKernelINS1_5radix10policy_hubIxNS0_8NullTypeEyE10Policy1000ELNS0_9SortOrderE0ExS6_yNS1_21identity_decomposer_tEEEvPKT1_PSB_PKT2_PSF_T3_iiT4__param_4,
	.param .u32 _ZN3cub18CUB_300001_SM_10006detail10radix_sort31DeviceRadixSortSingleTileKernelINS1_5radix10policy_hubIxNS0_8NullTypeEyE10Policy1000ELNS0_9SortOrderE0ExS6_yNS1_21identity_decomposer_tEEEvPKT1_PSB_PKT2_PSF_T3_iiT4__param_5,
	.param .u32 _ZN3cub18CUB_300001_SM_10006detail10radix_sort31DeviceRadixSortSingleTileKernelINS1_5radix10policy_hubIxNS0_8NullTypeEyE10Policy1000ELNS0_9SortOrderE0ExS6_yNS1_21identity_decomposer_tEEEvPKT1_PSB_PKT2_PSF_T3_iiT4__param_6,
	.param .align 1 .b8 _ZN3cub18CUB_300001_SM_10006detail10radix_sort31DeviceRadixSortSingleTileKernelINS1_5radix10policy_hubIxNS0_8NullTypeEyE10Policy1000ELNS0_9SortOrderE0ExS6_yNS1_21identity_decomposer_tEEEvPKT1_PSB_PKT2_PSF_T3_iiT4__param_7[1]
)
.maxntid 256
.minnctapersm 1
{
	.reg .pred 	%p<32>;
	.reg .b16 	%rs<19>;
	.reg .b32 	%r<356>;
	.reg .b64 	%rd<131>;
	// demoted variable
	.shared .align 16 .b8 _ZZN3cub18CUB_300001_SM_10006detail10radix_sort31DeviceRadixSortSingleTileKernelINS1_5radix10policy_hubIxNS0_8NullTypeEyE10Policy1000ELNS0_9SortOrderE0ExS6_yNS1_21identity_decomposer_tEEEvPKT1_PSB_PKT2_PSF_T3_iiT4_E12temp_storage[33856];
	ld.param.u64 	%rd50, [_ZN3cub18CUB_300001_SM_10006detail10radix_sort31DeviceRadixSortSingleTileKernelINS1_5radix10policy_hubIxNS0_8NullTypeEyE10Policy1000ELNS0_9SortOrderE0ExS6_yNS1_21identity_decomposer_tEEEvPKT1_PSB_PKT2_PSF_T3_iiT4__param_0];
	ld.param.u64 	%rd47, [_ZN3cub18CUB_300001_SM_10006detail10radix_sort31DeviceRadixSortSingleTileKernelINS1_5radix10policy_hubIxNS0_8NullTypeEyE10Policy1000ELNS0_9SortOrderE0ExS6_yNS1_21identity_decomposer_tEEEvPKT1_PSB_PKT2_PSF_T3_iiT4__param_1];
	ld.param.u64 	%rd48, [_ZN3cub18CUB_300001_SM_10006detail10radix_sort31DeviceRadixSortSingleTileKernelINS1_5radix10policy_hubIxNS0_8NullTypeEyE10Policy1000ELNS0_9SortOrderE0ExS6_yNS1_21identity_decomposer_tEEEvPKT1_PSB_PKT2_PSF_T3_iiT4__param_4];
	ld.param.u32 	%r75, [_ZN3cub18CUB_300001_SM_10006detail10radix_sort31DeviceRadixSortSingleTileKernelINS1_5radix10policy_hubIxNS0_8NullTypeEyE10Policy1000ELNS0_9SortOrderE0ExS6_yNS1_21identity_decomposer_tEEEvPKT1_PSB_PKT2_PSF_T3_iiT4__param_5];
	ld.param.u32 	%r76, [_ZN3cub18CUB_300001_SM_10006detail10radix_sort31DeviceRadixSortSingleTileKernelINS1_5radix10policy_hubIxNS0_8NullTypeEyE10Policy1000ELNS0_9SortOrderE0ExS6_yNS1_21identity_decomposer_tEEEvPKT1_PSB_PKT2_PSF_T3_iiT4__param_6];
	cvta.to.global.u64 	%rd51, %rd50;
	cvt.u32.u64 	%r1, %rd48;
	mov.u32 	%r2, %tid.x;
	mul.lo.s32 	%r3, %r2, 9;
	setp.ge.s32 	%p1, %r3, %r1;
	mul.wide.u32 	%rd52, %r3, 8;
	add.s64 	%rd1, %rd51, %rd52;
	mov.b64 	%rd130, -1;
	@%p1 bra 	$L__BB12_2;
	ld.global.u64 	%rd53, [%rd1];
	xor.b64  	%rd130, %rd53, -9223372036854775808;
$L__BB12_2:
	add.s32 	%r77, %r3, 1;
	setp.ge.s32 	%p2, %r77, %r1;
	mov.b64 	%rd129, -1;
	@%p2 bra 	$L__BB12_4;
	ld.global.u64 	%rd55, [%rd1+8];
	xor.b64  	%rd129, %rd55, -9223372036854775808;
$L__BB12_4:
	add.s32 	%r78, %r3, 2;
	setp.ge.s32 	%p3, %r78, %r1;
	mov.b64 	%rd128, -1;
	@%p3 bra 	$L__BB12_6;
	ld.global.u64 	%rd57, [%rd1+16];
	xor.b64  	%rd128, %rd57, -9223372036854775808;
$L__BB12_6:
	add.s32 	%r79, %r3, 3;
	setp.ge.s32 	%p4, %r79, %r1;
	mov.b64 	%rd127, -1;
	@%p4 bra 	$L__BB12_8;
	ld.global.u64 	%rd59, [%rd1+24];
	xor.b64  	%rd127, %rd59, -9223372036854775808;
$L__BB12_8:
	add.s32 	%r80, %r3, 4;
	setp.ge.s32 	%p5, %r80, %r1;
	mov.b64 	%rd126, -1;
	@%p5 bra 	$L__BB12_10;
	ld.global.u64 	%rd61, [%rd1+32];
	xor.b64  	%rd126, %rd61, -9223372036854775808;
$L__BB12_10:
	add.s32 	%r81, %r3, 5;
	setp.ge.s32 	%p6, %r81, %r1;
	mov.b64 	%rd125, -1;
	@%p6 bra 	$L__BB12_12;
	ld.global.u64 	%rd63, [%rd1+40];
	xor.b64  	%rd125, %rd63, -9223372036854775808;
$L__BB12_12:
	add.s32 	%r82, %r3, 6;
	setp.ge.s32 	%p7, %r82, %r1;
	mov.b64 	%rd124, -1;
	@%p7 bra 	$L__BB12_14;
	ld.global.u64 	%rd65, [%rd1+48];
	xor.b64  	%rd124, %rd65, -9223372036854775808;
$L__BB12_14:
	add.s32 	%r83, %r3, 7;
	setp.ge.s32 	%p8, %r83, %r1;
	mov.b64 	%rd123, -1;
	@%p8 bra 	$L__BB12_16;
	ld.global.u64 	%rd67, [%rd1+56];
	xor.b64  	%rd123, %rd67, -9223372036854775808;
$L__BB12_16:
	add.s32 	%r84, %r3, 8;
	setp.ge.s32 	%p9, %r84, %r1;
	mov.b64 	%rd122, -1;
	@%p9 bra 	$L__BB12_18;
	ld.global.u64 	%rd69, [%rd1+64];
	xor.b64  	%rd122, %rd69, -9223372036854775808;
$L__BB12_18:
	bar.sync 	0;
	shr.u32 	%r4, %r2, 5;
	shl.b32 	%r86, %r2, 2;
	mov.u32 	%r87, _ZZN3cub18CUB_300001_SM_10006detail10radix_sort31DeviceRadixSortSingleTileKernelINS1_5radix10policy_hubIxNS0_8NullTypeEyE10Policy1000ELNS0_9SortOrderE0ExS6_yNS1_21identity_decomposer_tEEEvPKT1_PSB_PKT2_PSF_T3_iiT4_E12temp_storage;
	add.s32 	%r5, %r87, %r86;
	shl.b32 	%r88, %r2, 7;
	add.s32 	%r6, %r5, %r88;
	shl.b32 	%r89, %r4, 2;
	add.s32 	%r90, %r87, %r89;
	add.s32 	%r7, %r90, 33792;
	mad.lo.s32 	%r8, %r2, -60, %r6;
	add.s32 	%r353, %r75, 6;
	sub.s32 	%r352, %r76, %r75;
$L__BB12_19:
	add.s32 	%r101, %r353, -6;
	min.s32 	%r91, %r352, 6;
	mov.b32 	%r130, 0;
	st.shared.u32 	[%r5], %r130;
	st.shared.u32 	[%r5+1024], %r130;
	st.shared.u32 	[%r5+2048], %r130;
	st.shared.u32 	[%r5+3072], %r130;
	st.shared.u32 	[%r5+4096], %r130;
	st.shared.u32 	[%r5+5120], %r130;
	st.shared.u32 	[%r5+6144], %r130;
	st.shared.u32 	[%r5+7168], %r130;
	st.shared.u32 	[%r5+8192], %r130;
	st.shared.u32 	[%r5+9216], %r130;
	st.shared.u32 	[%r5+10240], %r130;
	st.shared.u32 	[%r5+11264], %r130;
	st.shared.u32 	[%r5+12288], %r130;
	st.shared.u32 	[%r5+13312], %r130;
	st.shared.u32 	[%r5+14336], %r130;
	st.shared.u32 	[%r5+15360], %r130;
	st.shared.u32 	[%r5+16384], %r130;
	st.shared.u32 	[%r5+17408], %r130;
	st.shared.u32 	[%r5+18432], %r130;
	st.shared.u32 	[%r5+19456], %r130;
	st.shared.u32 	[%r5+20480], %r130;
	st.shared.u32 	[%r5+21504], %r130;
	st.shared.u32 	[%r5+22528], %r130;
	st.shared.u32 	[%r5+23552], %r130;
	st.shared.u32 	[%r5+24576], %r130;
	st.shared.u32 	[%r5+25600], %r130;
	st.shared.u32 	[%r5+26624], %r130;
	st.shared.u32 	[%r5+27648], %r130;
	st.shared.u32 	[%r5+28672], %r130;
	st.shared.u32 	[%r5+29696], %r130;
	st.shared.u32 	[%r5+30720], %r130;
	st.shared.u32 	[%r5+31744], %r130;
	st.shared.u32 	[%r5+32768], %r130;
	mov.b64 	%rd71, 1;
	// begin inline asm
	shl.b64 %rd70, %rd71, %r91;
	// end inline asm
	add.s64 	%rd73, %rd70, -1;
	// begin inline asm
	shl.b64 %rd72, %rd73, %r130;
	// end inline asm
	// begin inline asm
	shr.b64 %rd74, %rd130, %r101;
	// end inline asm
	cvt.u32.u64 	%r133, %rd74;
	cvt.u32.u64 	%r134, %rd72;
	and.b32  	%r135, %r134, %r133;
	shl.b32 	%r136, %r135, 10;
	and.b32  	%r137, %r136, 31744;
	add.s32 	%r138, %r5, %r137;
	shr.u32 	%r139, %r135, 4;
	and.b32  	%r140, %r139, 268435454;
	add.s32 	%r14, %r138, %r140;
	ld.shared.u16 	%rs1, [%r14];
	add.s16 	%rs10, %rs1, 1;
	st.shared.u16 	[%r14], %rs10;
	// begin inline asm
	shr.b64 %rd76, %rd129, %r101;
	// end inline asm
	cvt.u32.u64 	%r141, %rd76;
	and.b32  	%r142, %r134, %r141;
	shl.b32 	%r143, %r142, 10;
	and.b32  	%r144, %r143, 31744;
	add.s32 	%r145, %r5, %r144;
	shr.u32 	%r146, %r142, 4;
	and.b32  	%r147, %r146, 268435454;
	add.s32 	%r15, %r145, %r147;
	ld.shared.u16 	%rs2, [%r15];
	add.s16 	%rs11, %rs2, 1;
	st.shared.u16 	[%r15], %rs11;
	// begin inline asm
	shr.b64 %rd78, %rd128, %r101;
	// end inline asm
	cvt.u32.u64 	%r148, %rd78;
	and.b32  	%r149, %r134, %r148;
	shl.b32 	%r150, %r149, 10;
	and.b32  	%r151, %r150, 31744;
	add.s32 	%r152, %r5, %r151;
	shr.u32 	%r153, %r149, 4;
	and.b32  	%r154, %r153, 268435454;
	add.s32 	%r16, %r152, %r154;
	ld.shared.u16 	%rs3, [%r16];
	add.s16 	%rs12, %rs3, 1;
	st.shared.u16 	[%r16], %rs12;
	// begin inline asm
	shr.b64 %rd80, %rd127, %r101;
	// end inline asm
	cvt.u32.u64 	%r155, %rd80;
	and.b32  	%r156, %r134, %r155;
	shl.b32 	%r157, %r156, 10;
	and.b32  	%r158, %r157, 31744;
	add.s32 	%r159, %r5, %r158;
	shr.u32 	%r160, %r156, 4;
	and.b32  	%r161, %r160, 268435454;
	add.s32 	%r17, %r159, %r161;
	ld.shared.u16 	%rs4, [%r17];
	add.s16 	%rs13, %rs4, 1;
	st.shared.u16 	[%r17], %rs13;
	// begin inline asm
	shr.b64 %rd82, %rd126, %r101;
	// end inline asm
	cvt.u32.u64 	%r162, %rd82;
	and.b32  	%r163, %r134, %r162;
	shl.b32 	%r164, %r163, 10;
	and.b32  	%r165, %r164, 31744;
	add.s32 	%r166, %r5, %r165;
	shr.u32 	%r167, %r163, 4;
	and.b32  	%r168, %r167, 268435454;
	add.s32 	%r18, %r166, %r168;
	ld.shared.u16 	%rs5, [%r18];
	add.s16 	%rs14, %rs5, 1;
	st.shared.u16 	[%r18], %rs14;
	// begin inline asm
	shr.b64 %rd84, %rd125, %r101;
	// end inline asm
	cvt.u32.u64 	%r169, %rd84;
	and.b32  	%r170, %r134, %r169;
	shl.b32 	%r171, %r170, 10;
	and.b32  	%r172, %r171, 31744;
	add.s32 	%r173, %r5, %r172;
	shr.u32 	%r174, %r170, 4;
	and.b32  	%r175, %r174, 268435454;
	add.s32 	%r19, %r173, %r175;
	ld.shared.u16 	%rs6, [%r19];
	add.s16 	%rs15, %rs6, 1;
	st.shared.u16 	[%r19], %rs15;
	// begin inline asm
	shr.b64 %rd86, %rd124, %r101;
	// end inline asm
	cvt.u32.u64 	%r176, %rd86;
	and.b32  	%r177, %r134, %r176;
	shl.b32 	%r178, %r177, 10;
	and.b32  	%r179, %r178, 31744;
	add.s32 	%r180, %r5, %r179;
	shr.u32 	%r181, %r177, 4;
	and.b32  	%r182, %r181, 268435454;
	add.s32 	%r20, %r180, %r182;
	ld.shared.u16 	%rs7, [%r20];
	add.s16 	%rs16, %rs7, 1;
	st.shared.u16 	[%r20], %rs16;
	// begin inline asm
	shr.b64 %rd88, %rd123, %r101;
	// end inline asm
	cvt.u32.u64 	%r183, %rd88;
	and.b32  	%r184, %r134, %r183;
	shl.b32 	%r185, %r184, 10;
	and.b32  	%r186, %r185, 31744;
	add.s32 	%r187, %r5, %r186;
	shr.u32 	%r188, %r184, 4;
	and.b32  	%r189, %r188, 268435454;
	add.s32 	%r21, %r187, %r189;
	ld.shared.u16 	%rs8, [%r21];
	add.s16 	%rs17, %rs8, 1;
	st.shared.u16 	[%r21], %rs17;
	// begin inline asm
	shr.b64 %rd90, %rd122, %r101;
	// end inline asm
	cvt.u32.u64 	%r190, %rd90;
	and.b32  	%r191, %r134, %r190;
	shl.b32 	%r192, %r191, 10;
	and.b32  	%r193, %r192, 31744;
	add.s32 	%r194, %r5, %r193;
	shr.u32 	%r195, %r191, 4;
	and.b32  	%r196, %r195, 268435454;
	add.s32 	%r22, %r194, %r196;
	ld.shared.u16 	%rs9, [%r22];
	add.s16 	%rs18, %rs9, 1;
	st.shared.u16 	[%r22], %rs18;
	bar.sync 	0;
	ld.shared.u32 	%r23, [%r6];
	ld.shared.u32 	%r197, [%r6+4];
	ld.shared.u32 	%r198, [%r6+8];
	ld.shared.u32 	%r199, [%r6+12];
	ld.shared.u32 	%r200, [%r6+16];
	ld.shared.u32 	%r201, [%r6+20];
	ld.shared.u32 	%r202, [%r6+24];
	ld.shared.u32 	%r203, [%r6+28];
	ld.shared.u32 	%r204, [%r6+32];
	ld.shared.u32 	%r205, [%r6+36];
	ld.shared.u32 	%r206, [%r6+40];
	ld.shared.u32 	%r207, [%r6+44];
	ld.shared.u32 	%r208, [%r6+48];
	ld.shared.u32 	%r209, [%r6+52];
	ld.shared.u32 	%r210, [%r6+56];
	ld.shared.u32 	%r211, [%r6+60];
	ld.shared.u32 	%r212, [%r6+64];
	ld.shared.u32 	%r213, [%r6+68];
	ld.shared.u32 	%r214, [%r6+72];
	ld.shared.u32 	%r215, [%r6+76];
	ld.shared.u32 	%r216, [%r6+80];
	ld.shared.u32 	%r217, [%r6+84];
	ld.shared.u32 	%r218, [%r6+88];
	ld.shared.u32 	%r219, [%r6+92];
	ld.shared.u32 	%r220, [%r6+96];
	ld.shared.u32 	%r221, [%r6+100];
	ld.shared.u32 	%r222, [%r6+104];
	ld.shared.u32 	%r223, [%r6+108];
	ld.shared.u32 	%r224, [%r6+112];
	ld.shared.u32 	%r225, [%r6+116];
	ld.shared.u32 	%r226, [%r6+120];
	ld.shared.u32 	%r227, [%r6+124];
	ld.shared.u32 	%r228, [%r6+128];
	add.s32 	%r24, %r197, %r23;
	add.s32 	%r25, %r198, %r24;
	add.s32 	%r26, %r199, %r25;
	add.s32 	%r27, %r200, %r26;
	add.s32 	%r28, %r201, %r27;
	add.s32 	%r29, %r202, %r28;
	add.s32 	%r30, %r203, %r29;
	add.s32 	%r31, %r204, %r30;
	add.s32 	%r32, %r205, %r31;
	add.s32 	%r33, %r206, %r32;
	add.s32 	%r34, %r207, %r33;
	add.s32 	%r35, %r208, %r34;
	add.s32 	%r36, %r209, %r35;
	add.s32 	%r37, %r210, %r36;
	add.s32 	%r38, %r211, %r37;
	add.s32 	%r39, %r212, %r38;
	add.s32 	%r40, %r213, %r39;
	add.s32 	%r41, %r214, %r40;
	add.s32 	%r42, %r215, %r41;
	add.s32 	%r43, %r216, %r42;
	add.s32 	%r44, %r217, %r43;
	add.s32 	%r45, %r218, %r44;
	add.s32 	%r46, %r219, %r45;
	add.s32 	%r47, %r220, %r46;
	add.s32 	%r48, %r221, %r47;
	add.s32 	%r49, %r222, %r48;
	add.s32 	%r50, %r223, %r49;
	add.s32 	%r51, %r224, %r50;
	add.s32 	%r52, %r225, %r51;
	add.s32 	%r53, %r226, %r52;
	add.s32 	%r54, %r227, %r53;
	add.s32 	%r107, %r228, %r54;
	// begin inline asm
	mov.u32 %r102, %laneid;
	// end inline asm
	mov.b32 	%r105, 1;
	mov.b32 	%r132, -1;
	// begin inline asm
	{  .reg .u32 r0;  .reg .pred p;  shfl.sync.up.b32 r0|p, %r107, %r105, %r130, %r132;  @p add.u32 r0, r0, %r107;  mov.u32 %r103, r0;}
	// end inline asm
	mov.b32 	%r111, 2;
	// begin inline asm
	{  .reg .u32 r0;  .reg .pred p;  shfl.sync.up.b32 r0|p, %r103, %r111, %r130, %r132;  @p add.u32 r0, r0, %r103;  mov.u32 %r109, r0;}
	// end inline asm
	mov.b32 	%r117, 4;
	// begin inline asm
	{  .reg .u32 r0;  .reg .pred p;  shfl.sync.up.b32 r0|p, %r109, %r117, %r130, %r132;  @p add.u32 r0, r0, %r109;  mov.u32 %r115, r0;}
	// end inline asm
	mov.b32 	%r123, 8;
	// begin inline asm
	{  .reg .u32 r0;  .reg .pred p;  shfl.sync.up.b32 r0|p, %r115, %r123, %r130, %r132;  @p add.u32 r0, r0, %r115;  mov.u32 %r121, r0;}
	// end inline asm
	mov.b32 	%r129, 16;
	// begin inline asm
	{  .reg .u32 r0;  .reg .pred p;  shfl.sync.up.b32 r0|p, %r121, %r129, %r130, %r132;  @p add.u32 r0, r0, %r121;  mov.u32 %r127, r0;}
	// end inline asm
	setp.ne.s32 	%p10, %r102, 31;
	@%p10 bra 	$L__BB12_21;
	st.shared.u32 	[%r7], %r127;
$L__BB12_21:
	sub.s32 	%r229, %r127, %r107;
	setp.gt.u32 	%p11, %r2, 31;
	setp.eq.s32 	%p12, %r4, 7;
	setp.eq.s32 	%p13, %r4, 6;
	setp.eq.s32 	%p14, %r4, 5;
	setp.eq.s32 	%p15, %r4, 4;
	setp.eq.s32 	%p16, %r4, 3;
	setp.eq.s32 	%p17, %r4, 2;
	setp.eq.s32 	%p18, %r4, 1;
	bar.sync 	0;
	ld.shared.v4.u32 	{%r230, %r231, %r232, %r233}, [_ZZN3cub18CUB_300001_SM_10006detail10radix_sort31DeviceRadixSortSingleTileKernelINS1_5radix10policy_hubIxNS0_8NullTypeEyE10Policy1000ELNS0_9SortOrderE0ExS6_yNS1_21identity_decomposer_tEEEvPKT1_PSB_PKT2_PSF_T3_iiT4_E12temp_storage+33792];
	selp.b32 	%r234, %r230, %r354, %p18;
	add.s32 	%r235, %r231, %r230;
	selp.b32 	%r236, %r235, %r234, %p17;
	add.s32 	%r237, %r235, %r232;
	selp.b32 	%r238, %r237, %r236, %p16;
	add.s32 	%r239, %r237, %r233;
	selp.b32 	%r240, %r239, %r238, %p15;
	ld.shared.v4.u32 	{%r241, %r242, %r243, %r244}, [_ZZN3cub18CUB_300001_SM_10006detail10radix_sort31DeviceRadixSortSingleTileKernelINS1_5radix10policy_hubIxNS0_8NullTypeEyE10Policy1000ELNS0_9SortOrderE0ExS6_yNS1_21identity_decomposer_tEEEvPKT1_PSB_PKT2_PSF_T3_iiT4_E12temp_storage+33808];
	add.s32 	%r245, %r239, %r241;
	selp.b32 	%r246, %r245, %r240, %p14;
	add.s32 	%r247, %r245, %r242;
	selp.b32 	%r248, %r247, %r246, %p13;
	add.s32 	%r249, %r247, %r243;
	selp.b32 	%r354, %r249, %r248, %p12;
	add.s32 	%r59, %r249, %r244;
	setp.ne.s32 	%p19, %r102, 0;
	selp.b32 	%r250, %r229, 0, %p19;
	add.s32 	%r251, %r354, %r250;
	or.pred  	%p20, %p11, %p19;
	selp.b32 	%r355, %r251, %r229, %p11;
	@%p20 bra 	$L__BB12_23;
	shl.b32 	%r355, %r59, 16;
	st.shared.u32 	[_ZZN3cub18CUB_300001_SM_10006detail10radix_sort31DeviceRadixSortSingleTileKernelINS1_5radix10policy_hubIxNS0_8NullTypeEyE10Policy1000ELNS0_9SortOrderE0ExS6_yNS1_21identity_decomposer_tEEEvPKT1_PSB_PKT2_PSF_T3_iiT4_E12temp_storage+33832], %r355;
$L__BB12_23:
	setp.eq.s32 	%p21, %r2, 0;
	bar.sync 	0;
	ld.shared.u32 	%r252, [_ZZN3cub18CUB_300001_SM_10006detail10radix_sort31DeviceRadixSortSingleTileKernelINS1_5radix10policy_hubIxNS0_8NullTypeEyE10Policy1000ELNS0_9SortOrderE0ExS6_yNS1_21identity_decomposer_tEEEvPKT1_PSB_PKT2_PSF_T3_iiT4_E12temp_storage+33832];
	selp.b32 	%r253, 0, %r252, %p21;
	add.s32 	%r254, %r355, %r253;
	add.s32 	%r255, %r23, %r254;
	add.s32 	%r256, %r24, %r254;
	add.s32 	%r257, %r25, %r254;
	add.s32 	%r258, %r26, %r254;
	add.s32 	%r259, %r27, %r254;
	add.s32 	%r260, %r28, %r254;
	add.s32 	%r261, %r29, %r254;
	add.s32 	%r262, %r30, %r254;
	add.s32 	%r263, %r31, %r254;
	add.s32 	%r264, %r32, %r254;
	add.s32 	%r265, %r33, %r254;
	add.s32 	%r266, %r34, %r254;
	add.s32 	%r267, %r35, %r254;
	add.s32 	%r268, %r36, %r254;
	add.s32 	%r269, %r37, %r254;
	add.s32 	%r270, %r38, %r254;
	add.s32 	%r271, %r39, %r254;
	add.s32 	%r272, %r40, %r254;
	add.s32 	%r273, %r41, %r254;
	add.s32 	%r274, %r42, %r254;
	add.s32 	%r275, %r43, %r254;
	add.s32 	%r276, %r44, %r254;
	add.s32 	%r277, %r45, %r254;
	add.s32 	%r278, %r46, %r254;
	add.s32 	%r279, %r47, %r254;
	add.s32 	%r280, %r48, %r254;
	add.s32 	%r281, %r49, %r254;
	add.s32 	%r282, %r50, %r254;
	add.s32 	%r283, %r51, %r254;
	add.s32 	%r284, %r52, %r254;
	add.s32 	%r285, %r53, %r254;
	add.s32 	%r286, %r54, %r254;
	st.shared.u32 	[%r6], %r254;
	st.shared.u32 	[%r6+4], %r255;
	st.shared.u32 	[%r6+8], %r256;
	st.shared.u32 	[%r6+12], %r257;
	st.shared.u32 	[%r6+16], %r258;
	st.shared.u32 	[%r6+20], %r259;
	st.shared.u32 	[%r6+24], %r260;
	st.shared.u32 	[%r6+28], %r261;
	st.shared.u32 	[%r6+32], %r262;
	st.shared.u32 	[%r6+36], %r263;
	st.shared.u32 	[%r6+40], %r264;
	st.shared.u32 	[%r6+44], %r265;
	st.shared.u32 	[%r6+48], %r266;
	st.shared.u32 	[%r6+52], %r267;
	st.shared.u32 	[%r6+56], %r268;
	st.shared.u32 	[%r6+60], %r269;
	st.shared.u32 	[%r6+64], %r270;
	st.shared.u32 	[%r6+68], %r271;
	st.shared.u32 	[%r6+72], %r272;
	st.shared.u32 	[%r6+76], %r273;
	st.shared.u32 	[%r6+80], %r274;
	st.shared.u32 	[%r6+84], %r275;
	st.shared.u32 	[%r6+88], %r276;
	st.shared.u32 	[%r6+92], %r277;
	st.shared.u32 	[%r6+96], %r278;
	st.shared.u32 	[%r6+100], %r279;
	st.shared.u32 	[%r6+104], %r280;
	st.shared.u32 	[%r6+108], %r281;
	st.shared.u32 	[%r6+112], %r282;
	st.shared.u32 	[%r6+116], %r283;
	st.shared.u32 	[%r6+120], %r284;
	st.shared.u32 	[%r6+124], %r285;
	st.shared.u32 	[%r6+128], %r286;
	bar.sync 	0;
	cvt.u32.u16 	%r287, %rs1;
	ld.shared.u16 	%r288, [%r14];
	add.s32 	%r63, %r288, %r287;
	cvt.u32.u16 	%r289, %rs2;
	ld.shared.u16 	%r290, [%r15];
	add.s32 	%r64, %r290, %r289;
	cvt.u32.u16 	%r291, %rs3;
	ld.shared.u16 	%r292, [%r16];
	add.s32 	%r65, %r292, %r291;
	cvt.u32.u16 	%r293, %rs4;
	ld.shared.u16 	%r294, [%r17];
	add.s32 	%r66, %r294, %r293;
	cvt.u32.u16 	%r295, %rs5;
	ld.shared.u16 	%r296, [%r18];
	add.s32 	%r67, %r296, %r295;
	cvt.u32.u16 	%r297, %rs6;
	ld.shared.u16 	%r298, [%r19];
	add.s32 	%r68, %r298, %r297;
	cvt.u32.u16 	%r299, %rs7;
	ld.shared.u16 	%r300, [%r20];
	add.s32 	%r69, %r300, %r299;
	cvt.u32.u16 	%r301, %rs8;
	ld.shared.u16 	%r302, [%r21];
	add.s32 	%r70, %r302, %r301;
	cvt.u32.u16 	%r303, %rs9;
	ld.shared.u16 	%r304, [%r22];
	add.s32 	%r71, %r304, %r303;
	bar.sync 	0;
	setp.lt.s32 	%p22, %r353, %r76;
	@%p22 bra 	$L__BB12_43;
	cvt.u64.u32 	%rd92, %r2;
	shl.b32 	%r305, %r63, 3;
	mov.u32 	%r306, _ZZN3cub18CUB_300001_SM_10006detail10radix_sort31DeviceRadixSortSingleTileKernelINS1_5radix10policy_hubIxNS0_8NullTypeEyE10Policy1000ELNS0_9SortOrderE0ExS6_yNS1_21identity_decomposer_tEEEvPKT1_PSB_PKT2_PSF_T3_iiT4_E12temp_storage;
	add.s32 	%r307, %r306, %r305;
	st.shared.u64 	[%r307], %rd130;
	shl.b32 	%r308, %r64, 3;
	add.s32 	%r309, %r306, %r308;
	st.shared.u64 	[%r309], %rd129;
	shl.b32 	%r310, %r65, 3;
	add.s32 	%r311, %r306, %r310;
	st.shared.u64 	[%r311], %rd128;
	shl.b32 	%r312, %r66, 3;
	add.s32 	%r313, %r306, %r312;
	st.shared.u64 	[%r313], %rd127;
	shl.b32 	%r314, %r67, 3;
	add.s32 	%r315, %r306, %r314;
	st.shared.u64 	[%r315], %rd126;
	shl.b32 	%r316, %r68, 3;
	add.s32 	%r317, %r306, %r316;
	st.shared.u64 	[%r317], %rd125;
	shl.b32 	%r318, %r69, 3;
	add.s32 	%r319, %r306, %r318;
	st.shared.u64 	[%r319], %rd124;
	shl.b32 	%r320, %r70, 3;
	add.s32 	%r321, %r306, %r320;
	st.shared.u64 	[%r321], %rd123;
	shl.b32 	%r322, %r71, 3;
	add.s32 	%r323, %r306, %r322;
	st.shared.u64 	[%r323], %rd122;
	bar.sync 	0;
	shl.b32 	%r324, %r2, 6;
	sub.s32 	%r72, %r8, %r324;
	ld.shared.u64 	%rd29, [%r72+2048];
	ld.shared.u64 	%rd30, [%r72+4096];
	ld.shared.u64 	%rd31, [%r72+6144];
	ld.shared.u64 	%rd32, [%r72+8192];
	ld.shared.u64 	%rd33, [%r72+10240];
	ld.shared.u64 	%rd34, [%r72+12288];
	ld.shared.u64 	%rd35, [%r72+14336];
	ld.shared.u64 	%rd36, [%r72+16384];
	setp.gt.u64 	%p23, %rd48, %rd92;
	cvta.to.global.u64 	%rd93, %rd47;
	mul.wide.u32 	%rd94, %r2, 8;
	add.s64 	%rd37, %rd93, %rd94;
	@%p23 bra 	$L__BB12_25;
	bra.uni 	$L__BB12_26;
$L__BB12_25:
	ld.shared.u64 	%rd95, [%r72];
	xor.b64  	%rd96, %rd95, -9223372036854775808;
	st.global.u64 	[%rd37], %rd96;
$L__BB12_26:
	add.s32 	%r325, %r2, 256;
	cvt.u64.u32 	%rd97, %r325;
	setp.le.u64 	%p24, %rd48, %rd97;
	@%p24 bra 	$L__BB12_28;
	xor.b64  	%rd98, %rd29, -9223372036854775808;
	st.global.u64 	[%rd37+2048], %rd98;
$L__BB12_28:
	add.s32 	%r326, %r2, 512;
	cvt.u64.u32 	%rd99, %r326;
	setp.le.u64 	%p25, %rd48, %rd99;
	@%p25 bra 	$L__BB12_30;
	xor.b64  	%rd100, %rd30, -9223372036854775808;
	st.global.u64 	[%rd37+4096], %rd100;
$L__BB12_30:
	add.s32 	%r327, %r2, 768;
	cvt.u64.u32 	%rd101, %r327;
	setp.le.u64 	%p26, %rd48, %rd101;
	@%p26 bra 	$L__BB12_32;
	xor.b64  	%rd102, %rd31, -9223372036854775808;
	st.global.u64 	[%rd37+6144], %rd102;
$L__BB12_32:
	or.b32  	%r328, %r2, 1024;
	cvt.u64.u32 	%rd103, %r328;
	setp.le.u64 	%p27, %rd48, %rd103;
	@%p27 bra 	$L__BB12_34;
	xor.b64  	%rd104, %rd32, -9223372036854775808;
	st.global.u64 	[%rd37+8192], %rd104;
$L__BB12_34:
	add.s32 	%r329, %r2, 1280;
	cvt.u64.u32 	%rd105, %r329;
	setp.le.u64 	%p28, %rd48, %rd105;
	@%p28 bra 	$L__BB12_36;
	xor.b64  	%rd106, %rd33, -9223372036854775808;
	st.global.u64 	[%rd37+10240], %rd106;
$L__BB12_36:
	add.s32 	%r330, %r2, 1536;
	cvt.u64.u32 	%rd107, %r330;
	setp.le.u64 	%p29, %rd48, %rd107;
	@%p29 bra 	$L__BB12_38;
	xor.b64  	%rd108, %rd34, -9223372036854775808;
	st.global.u64 	[%rd37+12288], %rd108;
$L__BB12_38:
	add.s32 	%r331, %r2, 1792;
	cvt.u64.u32 	%rd109, %r331;
	setp.le.u64 	%p30, %rd48, %rd109;
	@%p30 bra 	$L__BB12_40;
	xor.b64  	%rd110, %rd35, -9223372036854775808;
	st.global.u64 	[%rd37+14336], %rd110;
$L__BB12_40:
	or.b32  	%r332, %r2, 2048;
	cvt.u64.u32 	%rd111, %r332;
	setp.le.u64 	%p31, %rd48, %rd111;
	@%p31 bra 	$L__BB12_42;
	xor.b64  	%rd112, %rd36, -9223372036854775808;
	st.global.u64 	[%rd37+16384], %rd112;
$L__BB12_42:
	ret;
$L__BB12_43:
	shl.b32 	%r333, %r63, 3;
	mov.u32 	%r334, _ZZN3cub18CUB_300001_SM_10006detail10radix_sort31DeviceRadixSortSingleTileKernelINS1_5radix10policy_hubIxNS0_8NullTypeEyE10Policy1000ELNS0_9SortOrderE0ExS6_yNS1_21identity_decomposer_tEEEvPKT1_PSB_PKT2_PSF_T3_iiT4_E12temp_storage;
	add.s32 	%r335, %r334, %r333;
	st.shared.u64 	[%r335], %rd130;
	shl.b32 	%r336, %r64, 3;
	add.s32 	%r337, %r334, %r336;
	st.shared.u64 	[%r337], %rd129;
	shl.b32 	%r338, %r65, 3;
	add.s32 	%r339, %r334, %r338;
	st.shared.u64 	[%r339], %rd128;
	shl.b32 	%r340, %r66, 3;
	add.s32 	%r341, %r334, %r340;
	st.shared.u64 	[%r341], %rd127;
	shl.b32 	%r342, %r67, 3;
	add.s32 	%r343, %r334, %r342;
	st.shared.u64 	[%r343], %rd126;
	shl.b32 	%r344, %r68, 3;
	add.s32 	%r345, %r334, %r344;
	st.shared.u64 	[%r345], %rd125;
	shl.b32 	%r346, %r69, 3;
	add.s32 	%r347, %r334, %r346;
	st.shared.u64 	[%r347], %rd124;
	shl.b32 	%r348, %r70, 3;
	add.s32 	%r349, %r334, %r348;
	st.shared.u64 	[%r349], %rd123;
	shl.b32 	%r350, %r71, 3;
	add.s32 	%r351, %r334, %r350;
	st.shared.u64 	[%r351], %rd122;
	bar.sync 	0;
	ld.shared.u64 	%rd130, [%r8];
	ld.shared.u64 	%rd129, [%r8+8];
	ld.shared.u64 	%rd128, [%r8+16];
	ld.shared.u64 	%rd127, [%r8+24];
	ld.shared.u64 	%rd126, [%r8+32];
	ld.shared.u64 	%rd125, [%r8+40];
	ld.shared.u64 	%rd124, [%r8+48];
	ld.shared.u64 	%rd123, [%r8+56];
	ld.shared.u64 	%rd122, [%r8+64];
	bar.sync 	0;
	add.s32 	%r353, %r353, 6;
	add.s32 	%r352, %r352, -6;
	bra.uni 	$L__BB12_19;

}
	// .globl	_ZN3cub18CUB_300001_SM_10006detail10radix_sort30DeviceRadixSortHistogramKernelINS1_5radix10policy_hubIxNS0_8NullTypeEyE10Policy1000ELNS0_9SortOrderE0ExyNS1_21identity_decomposer_tEEEvPT2_PKT1_SB_iiT3_
.visible .entry _ZN3cub18CUB_300001_SM_10006detail10radix_sort30DeviceRadixSortHistogramKernelINS1_5radix10policy_hubIxNS0_8NullTypeEyE10Policy1000ELNS0_9SortOrderE0ExyNS1_21identity_decomposer_tEEEvPT2_PKT1_SB_iiT3_(
	.param .u64 .ptr .align 1 _ZN3cub18CUB_300001_SM_10006detail10radix_sort30DeviceRadixSortHistogramKernelINS1_5radix10policy_hubIxNS0_8NullTypeEyE10Policy1000ELNS0_9SortOrderE0ExyNS1_21identity_decomposer_tEEEvPT2_PKT1_SB_iiT3__param_0,
	.param .u64 .ptr .align 1 _ZN3cub18CUB_300001_SM_10006detail10radix_sort30DeviceRadixSortHistogramKernelINS1_5radix10policy_hubIxNS0_8NullTypeEyE10Policy1000ELNS0_9SortOrderE0ExyNS1_21identity_decomposer_tEEEvPT2_PKT1_SB_iiT3__param_1,
	.param .u64 _ZN3cub18CUB_300001_SM_10006detail10radix_sort30DeviceRadixSortHistogramKernelINS1_5radix10policy_hubIxNS0_8NullTypeEyE10Policy1000ELNS0_9SortOrderE0ExyNS1_21identity_decomposer_tEEEvPT2_PKT1_SB_iiT3__param_2,
	.param .u32 _ZN3cub18CUB_300001_SM_10006detail10radix_sort30DeviceRadixSortHistogramKernelINS1_5radix10policy_hubIxNS0_8NullTypeEyE10Policy1000ELNS0_9SortOrderE0ExyNS1_21identity_decomposer_tEEEvPT2_PKT1_SB_iiT3__param_3,
	.param .u32 _ZN3cub18CUB_300001_SM_10006detail10radix_sort30DeviceRadixSortHistogramKernelINS1_5radix10policy_hubIxNS0_8NullTypeEyE10Policy1000ELNS0_9SortOrderE0ExyNS1_21identity_decomposer_tEEEvPT2_PKT1_SB_iiT3__param_4,
	.param .align 1 .b8 _ZN3cub18CUB_300001_SM_10006detail10radix_sort30DeviceRadixSortHistogramKernelINS1_5radix10policy_hubIxNS0_8NullTypeEyE10Policy1000ELNS0_9SortOrderE0ExyNS1_21identity_decomposer_tEEEvPT2_PKT1_SB_iiT3__param_5[1]
)
.maxntid 128
{
	.reg .pred 	%p<91>;
	.reg .b32 	%r<362>;
	.reg .b64 	%rd<279>;
	// demoted variable
	.shared .align 4 .b8 _ZZN3cub18CUB_300001_SM_10006detail10radix_sort30DeviceRadixSortHistogramKernelINS1_5radix10policy_hubIxNS0_8NullTypeEyE10Policy1000ELNS0_9SortOrderE0ExyNS1_21identity_decomposer_tEEEvPT2_PKT1_SB_iiT3_E12temp_storage[8192];
	ld.param.u64 	%rd97, [_ZN3cub18CUB_300001_SM_10006detail10radix_sort30DeviceRadixSortHistogramKernelINS1_5radix10policy_hubIxNS0_8NullTypeEyE10Policy1000ELNS0_9SortOrderE0ExyNS1_21identity_decomposer_tEEEvPT2_PKT1_SB_iiT3__param_0];
	ld.param.u64 	%rd98, [_ZN3cub18CUB_300001_SM_10006detail10radix_sort30DeviceRadixSortHistogramKernelINS1_5radix10policy_hubIxNS0_8NullTypeEyE10Policy1000ELNS0_9SortOrderE0ExyNS1_21identity_decomposer_tEEEvPT2_PKT1_SB_iiT3__param_1];
	ld.param.u64 	%rd96, [_ZN3cub18CUB_300001_SM_10006detail10radix_sort30DeviceRadixSortHistogramKernelINS1_5radix10policy_hubIxNS0_8NullTypeEyE10Policy1000ELNS0_9SortOrderE0ExyNS1_21identity_decomposer_tEEEvPT2_PKT1_SB_iiT3__param_2];
	ld.param.u32 	%r93, [_ZN3cub18CUB_300001_SM_10006detail10radix_sort30DeviceRadixSortHistogramKernelINS1_5radix10policy_hubIxNS0_8NullTypeEyE10Policy1000ELNS0_9SortOrderE0ExyNS1_21identity_decomposer_tEEEvPT2_PKT1_SB_iiT3__param_3];
	ld.param.u32 	%r94, [_ZN3cub18CUB_300001_SM_10006detail10radix_sort30DeviceRadixSortHistogramKernelINS1_5radix10policy_hubIxNS0_8NullTypeEyE10Policy1000ELNS0_9SortOrderE0ExyNS1_21identity_decomposer_tEEEvPT2_PKT1_SB_iiT3__param_4];
	cvta.to.global.u64 	%rd1, %rd98;
	cvta.to.global.u64 	%rd2, %rd97;
	setp.eq.s64 	%p2, %rd96, 0;
	@%p2 bra 	$L__BB13_153;
	sub.s32 	%r95, %r94, %r93;
	add.s32 	%r96, %r95, 7;
	shr.s32 	%r97, %r96, 31;
	shr.u32 	%r98, %r97, 29;
	add.s32 	%r99, %r96, %r98;
	shr.s32 	%r100, %r99, 3;
	mov.u32 	%r101, %tid.x;
	setp.gt.u32 	%p3, %r101, 255;
	setp.lt.s32 	%p4, %r96, 8;
	mov.u32 	%r102, %ctaid.x;
	shl.b32 	%r103, %r102, 11;
	cvt.u64.u32 	%rd3, %r103;
	mov.u32 	%r104, %nctaid.x;
	shl.b32 	%r105, %r104, 11;
	cvt.u64.u32 	%rd4, %r105;
	add.s32 	%r1, %r100, -1;
	and.b32  	%r2, %r100, 15;
	and.b32  	%r3, %r100, 7;
	add.s32 	%r4, %r3, -1;
	and.b32  	%r5, %r100, 3;
	or.pred  	%p1, %p3, %p4;
	shl.b32 	%r106, %r101, 2;
	mov.u32 	%r107, _ZZN3cub18CUB_300001_SM_10006detail10radix_sort30DeviceRadixSortHistogramKernelINS1_5radix10policy_hubIxNS0_8NullTypeEyE10Policy1000ELNS0_9SortOrderE0ExyNS1_21identity_decomposer_tEEEvPT2_PKT1_SB_iiT3_E12temp_storage;
	add.s32 	%r6, %r107, %r106;
	and.b32  	%r7, %r100, 268435440;
	cvt.u64.u32 	%rd5, %r101;
	add.s32 	%r8, %r101, 128;
	add.s32 	%r9, %r101, 256;
	add.s32 	%r10, %r101, 512;
	add.s32 	%r11, %r101, 640;
	add.s32 	%r12, %r101, 768;
	add.s32 	%r13, %r101, 1920;
	and.b32  	%r14, %r100, 268435448;
	and.b32  	%r15, %r100, 1;
	neg.s32 	%r16, %r7;
	add.s32 	%r17, %r6, 8192;
	add.s64 	%rd100, %rd96, -1;
	shr.u64 	%rd101, %rd100, 30;
	add.s64 	%rd102, %rd101, 1;
	min.u64 	%rd6, %rd102, %rd96;
	mov.b64 	%rd246, 0;
$L__BB13_2:
	@%p1 bra 	$L__BB13_30;
	setp.lt.u32 	%p5, %r1, 15;
	mov.b32 	%r346, 0;
	@%p5 bra 	$L__BB13_6;
	mov.u32 	%r343, %r17;
	mov.u32 	%r344, %r16;
$L__BB13_5:
	.pragma "nounroll";
	mov.b32 	%r109, 0;
	st.shared.u32 	[%r343+-8192], %r109;
	st.shared.u32 	[%r343+-7168], %r109;
	st.shared.u32 	[%r343+-6144], %r109;
	st.shared.u32 	[%r343+-5120], %r109;
	st.shared.u32 	[%r343+-4096], %r109;
	st.shared.u32 	[%r343+-3072], %r109;
	st.shared.u32 	[%r343+-2048], %r109;
	st.shared.u32 	[%r343+-1024], %r109;
	st.shared.u32 	[%r343], %r109;
	st.shared.u32 	[%r343+1024], %r109;
	st.shared.u32 	[%r343+2048], %r109;
	st.shared.u32 	[%r343+3072], %r109;
	st.shared.u32 	[%r343+4096], %r109;
	st.shared.u32 	[%r343+5120], %r109;
	st.shared.u32 	[%r343+6144], %r109;
	st.shared.u32 	[%r343+7168], %r109;
	add.s32 	%r344, %r344, 16;
	add.s32 	%r343, %r343, 16384;
	setp.ne.s32 	%p6, %r344, 0;
	mov.u32 	%r346, %r7;
	@%p6 bra 	$L__BB13_5;
$L__BB13_6:
	add.s32 	%r23, %r2, -1;
	setp.eq.s32 	%p7, %r2, 0;
	@%p7 bra 	$L__BB13_16;
	setp.lt.u32 	%p8, %r23, 7;
	@%p8 bra 	$L__BB13_9;
	shl.b32 	%r110, %r346, 10;
	add.s32 	%r111, %r6, %r110;
	mov.b32 	%r112, 0;
	st.shared.u32 	[%r111], %r112;
	st.shared.u32 	[%r111+1024], %r112;
	st.shared.u32 	[%r111+2048], %r112;
	st.shared.u32 	[%r111+3072], %r112;
	st.shared.u32 	[%r111+4096], %r112;
	st.shared.u32 	[%r111+5120], %r112;
	st.shared.u32 	[%r111+6144], %r112;
	st.shared.u32 	[%r111+7168], %r112;
	add.s32 	%r346, %r346, 8;
$L__BB13_9:
	setp.eq.s32 	%p9, %r3, 0;
	@%p9 bra 	$L__BB13_16;
	setp.lt.u32 	%p10, %r4, 3;
	@%p10 bra 	$L__BB13_12;
	shl.b32 	%r113, %r346, 10;
	add.s32 	%r114, %r6, %r113;
	mov.b32 	%r115, 0;
	st.shared.u32 	[%r114], %r115;
	st.shared.u32 	[%r114+1024], %r115;
	st.shared.u32 	[%r114+2048], %r115;
	st.shared.u32 	[%r114+3072], %r115;
	add.s32 	%r346, %r346, 4;
$L__BB13_12:
	setp.eq.s32 	%p11, %r5, 0;
	@%p11 bra 	$L__BB13_16;
	setp.eq.s32 	%p12, %r5, 1;
	shl.b32 	%r116, %r346, 10;
	add.s32 	%r28, %r6, %r116;
	mov.b32 	%r117, 0;
	st.shared.u32 	[%r28], %r117;
	@%p12 bra 	$L__BB13_16;
	setp.eq.s32 	%p13, %r5, 2;
	mov.b32 	%r118, 0;
	st.shared.u32 	[%r28+1024], %r118;
	@%p13 bra 	$L__BB13_16;
	mov.b32 	%r119, 0;
	st.shared.u32 	[%r28+2048], %r119;
$L__BB13_16:
	cvt.u32.u64 	%r120, %rd5;
	setp.gt.u32 	%p14, %r120, 127;
	@%p14 bra 	$L__BB13_30;
	setp.lt.u32 	%p15, %r1, 15;
	mov.b32 	%r350, 0;
	@%p15 bra 	$L__BB13_20;
	mov.b32 	%r348, 0;
$L__BB13_19:
	.pragma "nounroll";
	shl.b32 	%r123, %r348, 10;
	add.s32 	%r124, %r6, %r123;
	mov.b32 	%r125, 0;
	st.shared.u32 	[%r124+512], %r125;
	st.shared.u32 	[%r124+1536], %r125;
	st.shared.u32 	[%r124+2560], %r125;
	st.shared.u32 	[%r124+3584], %r125;
	st.shared.u32 	[%r124+4608], %r125;
	st.shared.u32 	[%r124+5632], %r125;
	st.shared.u32 	[%r124+6656], %r125;
	st.shared.u32 	[%r124+7680], %r125;
	st.shared.u32 	[%r124+8704], %r125;
	st.shared.u32 	[%r124+9728], %r125;
	st.shared.u32 	[%r124+10752], %r125;
	st.shared.u32 	[%r124+11776], %r125;
	st.shared.u32 	[%r124+12800], %r125;
	st.shared.u32 	[%r124+13824], %r125;
	st.shared.u32 	[%r124+14848], %r125;
	st.shared.u32 	[%r124+15872], %r125;
	add.s32 	%r348, %r348, 16;
	setp.ne.s32 	%p16, %r348, %r7;
	mov.u32 	%r350, %r7;
	@%p16 bra 	$L__BB13_19;
$L__BB13_20:
	setp.eq.s32 	%p17, %r2, 0;
	@%p17 bra 	$L__BB13_30;
	setp.lt.u32 	%p18, %r23, 7;
	@%p18 bra 	$L__BB13_23;
	shl.b32 	%r126, %r350, 10;
	add.s32 	%r127, %r6, %r126;
	mov.b32 	%r128, 0;
	st.shared.u32 	[%r127+512], %r128;
	st.shared.u32 	[%r127+1536], %r128;
	st.shared.u32 	[%r127+2560], %r128;
	st.shared.u32 	[%r127+3584], %r128;
	st.shared.u32 	[%r127+4608], %r128;
	st.shared.u32 	[%r127+5632], %r128;
	st.shared.u32 	[%r127+6656], %r128;
	st.shared.u32 	[%r127+7680], %r128;
	add.s32 	%r350, %r350, 8;
$L__BB13_23:
	setp.eq.s32 	%p19, %r3, 0;
	@%p19 bra 	$L__BB13_30;
	setp.lt.u32 	%p20, %r4, 3;
	@%p20 bra 	$L__BB13_26;
	shl.b32 	%r129, %r350, 10;
	add.s32 	%r130, %r6, %r129;
	mov.b32 	%r131, 0;
	st.shared.u32 	[%r130+512], %r131;
	st.shared.u32 	[%r130+1536], %r131;
	st.shared.u32 	[%r130+2560], %r131;
	st.shared.u32 	[%r130+3584], %r131;
	add.s32 	%r350, %r350, 4;
$L__BB13_26:
	setp.eq.s32 	%p21, %r5, 0;
	@%p21 bra 	$L__BB13_30;
	setp.eq.s32 	%p22, %r5, 1;
	shl.b32 	%r132, %r350, 10;
	add.s32 	%r36, %r6, %r132;
	mov.b32 	%r133, 0;
	st.shared.u32 	[%r36+512], %r133;
	@%p22 bra 	$L__BB13_30;
	setp.eq.s32 	%p23, %r5, 2;
	mov.b32 	%r134, 0;
	st.shared.u32 	[%r36+1536], %r134;
	@%p23 bra 	$L__BB13_30;
	mov.b32 	%r135, 0;
	st.shared.u32 	[%r36+2560], %r135;
$L__BB13_30:
	bar.sync 	0;
	bar.sync 	0;
	shl.b64 	%rd8, %rd246, 30;
	sub.s64 	%rd103, %rd96, %rd8;
	min.u64 	%rd9, %rd103, 1073741824;
	setp.le.u64 	%p24, %rd9, %rd3;
	@%p24 bra 	$L__BB13_70;
	mov.u64 	%rd247, %rd3;
$L__BB13_32:
	add.s64 	%rd11, %rd247, %rd8;
	sub.s64 	%rd12, %rd96, %rd11;
	setp.lt.u64 	%p25, %rd12, 2048;
	@%p25 bra 	$L__BB13_34;
	add.s64 	%rd122, %rd11, %rd5;
	shl.b64 	%rd123, %rd122, 3;
	add.s64 	%rd124, %rd1, %rd123;
	ld.global.u64 	%rd278, [%rd124];
	ld.global.u64 	%rd277, [%rd124+1024];
	ld.global.u64 	%rd276, [%rd124+2048];
	ld.global.u64 	%rd275, [%rd124+3072];
	ld.global.u64 	%rd274, [%rd124+4096];
	ld.global.u64 	%rd273, [%rd124+5120];
	ld.global.u64 	%rd272, [%rd124+6144];
	ld.global.u64 	%rd271, [%rd124+7168];
	ld.global.u64 	%rd270, [%rd124+8192];
	ld.global.u64 	%rd269, [%rd124+9216];
	ld.global.u64 	%rd268, [%rd124+10240];
	ld.global.u64 	%rd267, [%rd124+11264];
	ld.global.u64 	%rd266, [%rd124+12288];
	ld.global.u64 	%rd265, [%rd124+13312];
	ld.global.u64 	%rd264, [%rd124+14336];
	ld.global.u64 	%rd263, [%rd124+15360];
	bra.uni 	$L__BB13_66;
$L__BB13_34:
	cvt.u32.u64 	%r136, %rd5;
	cvt.u32.u64 	%r37, %rd12;
	setp.ge.s32 	%p26, %r136, %r37;
	add.s64 	%rd105, %rd11, %rd5;
	shl.b64 	%rd106, %rd105, 3;
	add.s64 	%rd29, %rd1, %rd106;
	mov.b64 	%rd278, 9223372036854775807;
	@%p26 bra 	$L__BB13_36;
	ld.global.u64 	%rd278, [%rd29];
$L__BB13_36:
	setp.ge.s32 	%p27, %r8, %r37;
	mov.b64 	%rd277, 9223372036854775807;
	@%p27 bra 	$L__BB13_38;
	ld.global.u64 	%rd277, [%rd29+1024];
$L__BB13_38:
	setp.ge.s32 	%p28, %r9, %r37;
	mov.b64 	%rd276, 9223372036854775807;
	@%p28 bra 	$L__BB13_40;
	ld.global.u64 	%rd276, [%rd29+2048];
$L__BB13_40:
	mov.u32 	%r137, %tid.x;
	add.s32 	%r138, %r137, 384;
	setp.ge.s32 	%p29, %r138, %r37;
	mov.b64 	%rd275, 9223372036854775807;
	@%p29 bra 	$L__BB13_42;
	ld.global.u64 	%rd275, [%rd29+3072];
$L__BB13_42:
	setp.ge.s32 	%p30, %r10, %r37;
	mov.b64 	%rd274, 9223372036854775807;
	@%p30 bra 	$L__BB13_44;
	ld.global.u64 	%rd274, [%rd29+4096];
$L__BB13_44:
	setp.ge.s32 	%p31, %r11, %r37;
	mov.b64 	%rd273, 9223372036854775807;
	@%p31 bra 	$L__BB13_46;
	ld.global.u64 	%rd273, [%rd29+5120];
$L__BB13_46:
	setp.ge.s32 	%p32, %r12, %r37;
	mov.b64 	%rd272, 9223372036854775807;
	@%p32 bra 	$L__BB13_48;
	ld.global.u64 	%rd272, [%rd29+6144];
$L__BB13_48:
	add.s32 	%r140, %r137, 896;
	setp.ge.s32 	%p33, %r140, %r37;
	mov.b64 	%rd271, 9223372036854775807;
	@%p33 bra 	$L__BB13_50;
	ld.global.u64 	%rd271, [%rd29+7168];
$L__BB13_50:
	or.b32  	%r142, %r137, 1024;
	setp.ge.s32 	%p34, %r142, %r37;
	mov.b64 	%rd270, 9223372036854775807;
	@%p34 bra 	$L__BB13_52;
	ld.global.u64 	%rd270, [%rd29+8192];
$L__BB13_52:
	add.s32 	%r144, %r137, 1152;
	setp.ge.s32 	%p35, %r144, %r37;
	mov.b64 	%rd269, 9223372036854775807;
	@%p35 bra 	$L__BB13_54;
	ld.global.u64 	%rd269, [%rd29+9216];
$L__BB13_54:
	add.s32 	%r146, %r137, 1280;
	setp.ge.s32 	%p36, %r146, %r37;
	mov.b64 	%rd268, 9223372036854775807;
	@%p36 bra 	$L__BB13_56;
	ld.global.u64 	%rd268, [%rd29+10240];
$L__BB13_56:
	add.s32 	%r148, %r137, 1408;
	setp.ge.s32 	%p37, %r148, %r37;
	mov.b64 	%rd267, 9223372036854775807;
	@%p37 bra 	$L__BB13_58;
	ld.global.u64 	%rd267, [%rd29+11264];
$L__BB13_58:
	add.s32 	%r150, %r137, 1536;
	setp.ge.s32 	%p38, %r150, %r37;
	mov.b64 	%rd266, 9223372036854775807;
	@%p38 bra 	$L__BB13_60;
	ld.global.u64 	%rd266, [%rd29+12288];
$L__BB13_60:
	add.s32 	%r152, %r137, 1664;
	setp.ge.s32 	%p39, %r152, %r37;
	mov.b64 	%rd265, 9223372036854775807;
	@%p39 bra 	$L__BB13_62;
	ld.global.u64 	%rd265, [%rd29+13312];
$L__BB13_62:
	add.s32 	%r154, %r137, 1792;
	setp.ge.s32 	%p40, %r154, %r37;
	mov.b64 	%rd264, 9223372036854775807;
	@%p40 bra 	$L__BB13_64;
	ld.global.u64 	%rd264, [%rd29+14336];
$L__BB13_64:
	setp.ge.s32 	%p41, %r13, %r37;
	mov.b64 	%rd263, 9223372036854775807;
	@%p41 bra 	$L__BB13_66;
	ld.global.u64 	%rd263, [%rd29+15360];
$L__BB13_66:
	setp.le.s32 	%p42, %r94, %r93;
	@%p42 bra 	$L__BB13_69;
	xor.b64  	%rd77, %rd263, -9223372036854775808;
	xor.b64  	%rd78, %rd264, -9223372036854775808;
	xor.b64  	%rd79, %rd265, -9223372036854775808;
	xor.b64  	%rd80, %rd266, -9223372036854775808;
	xor.b64  	%rd81, %rd267, -9223372036854775808;
	xor.b64  	%rd82, %rd268, -9223372036854775808;
	xor.b64  	%rd83, %rd269, -9223372036854775808;
	xor.b64  	%rd84, %rd270, -9223372036854775808;
	xor.b64  	%rd85, %rd271, -9223372036854775808;
	xor.b64  	%rd86, %rd272, -9223372036854775808;
	xor.b64  	%rd87, %rd273, -9223372036854775808;
	xor.b64  	%rd88, %rd274, -9223372036854775808;
	xor.b64  	%rd89, %rd275, -9223372036854775808;
	xor.b64  	%rd90, %rd276, -9223372036854775808;
	xor.b64  	%rd91, %rd277, -9223372036854775808;
	xor.b64  	%rd92, %rd278, -9223372036854775808;
	mov.b32 	%r352, 0;
	mov.u32 	%r353, %r93;
$L__BB13_68:
	sub.s32 	%r156, %r94, %r353;
	shl.b32 	%r157, %r352, 10;
	mov.u32 	%r158, _ZZN3cub18CUB_300001_SM_10006detail10radix_sort30DeviceRadixSortHistogramKernelINS1_5radix10policy_hubIxNS0_8NullTypeEyE10Policy1000ELNS0_9SortOrderE0ExyNS1_21identity_decomposer_tEEEvPT2_PKT1_SB_iiT3_E12temp_storage;
	add.s32 	%r159, %r158, %r157;
	min.s32 	%r160, %r156, 8;
	mov.b32 	%r161, -1;
	shl.b32 	%r162, %r161, %r160;
	not.b32 	%r163, %r162;
	shr.u64 	%rd125, %rd92, %r353;
	cvt.u32.u64 	%r164, %rd125;
	and.b32  	%r165, %r164, %r163;
	shl.b32 	%r166, %r165, 2;
	add.s32 	%r167, %r159, %r166;
	atom.shared.add.u32 	%r168, [%r167], 1;
	shr.u64 	%rd126, %rd91, %r353;
	cvt.u32.u64 	%r169, %rd126;
	and.b32  	%r170, %r169, %r163;
	shl.b32 	%r171, %r170, 2;
	add.s32 	%r172, %r159, %r171;
	atom.shared.add.u32 	%r173, [%r172], 1;
	shr.u64 	%rd127, %rd90, %r353;
	cvt.u32.u64 	%r174, %rd127;
	and.b32  	%r175, %r174, %r163;
	shl.b32 	%r176, %r175, 2;
	add.s32 	%r177, %r159, %r176;
	atom.shared.add.u32 	%r178, [%r177], 1;
	shr.u64 	%rd128, %rd89, %r353;
	cvt.u32.u64 	%r179, %rd128;
	and.b32  	%r180, %r179, %r163;
	shl.b32 	%r181, %r180, 2;
	add.s32 	%r182, %r159, %r181;
	atom.shared.add.u32 	%r183, [%r182], 1;
	shr.u64 	%rd129, %rd88, %r353;
	cvt.u32.u64 	%r184, %rd129;
	and.b32  	%r185, %r184, %r163;
	shl.b32 	%r186, %r185, 2;
	add.s32 	%r187, %r159, %r186;
	atom.shared.add.u32 	%r188, [%r187], 1;
	shr.u64 	%rd130, %rd87, %r353;
	cvt.u32.u64 	%r189, %rd130;
	and.b32  	%r190, %r189, %r163;
	shl.b32 	%r191, %r190, 2;
	add.s32 	%r192, %r159, %r191;
	atom.shared.add.u32 	%r193, [%r192], 1;
	shr.u64 	%rd131, %rd86, %r353;
	cvt.u32.u64 	%r194, %rd131;
	and.b32  	%r195, %r194, %r163;
	shl.b32 	%r196, %r195, 2;
	add.s32 	%r197, %r159, %r196;
	atom.shared.add.u32 	%r198, [%r197], 1;
	shr.u64 	%rd132, %rd85, %r353;
	cvt.u32.u64 	%r199, %rd132;
	and.b32  	%r200, %r199, %r163;
	shl.b32 	%r201, %r200, 2;
	add.s32 	%r202, %r159, %r201;
	atom.shared.add.u32 	%r203, [%r202], 1;
	shr.u64 	%rd133, %rd84, %r353;
	cvt.u32.u64 	%r204, %rd133;
	and.b32  	%r205, %r204, %r163;
	shl.b32 	%r206, %r205, 2;
	add.s32 	%r207, %r159, %r206;
	atom.shared.add.u32 	%r208, [%r207], 1;
	shr.u64 	%rd134, %rd83, %r353;
	cvt.u32.u64 	%r209, %rd134;
	and.b32  	%r210, %r209, %r163;
	shl.b32 	%r211, %r210, 2;
	add.s32 	%r212, %r159, %r211;
	atom.shared.add.u32 	%r213, [%r212], 1;
	shr.u64 	%rd135, %rd82, %r353;
	cvt.u32.u64 	%r214, %rd135;
	and.b32  	%r215, %r214, %r163;
	shl.b32 	%r216, %r215, 2;
	add.s32 	%r217, %r159, %r216;
	atom.shared.add.u32 	%r218, [%r217], 1;
	shr.u64 	%rd136, %rd81, %r353;
	cvt.u32.u64 	%r219, %rd136;
	and.b32  	%r220, %r219, %r163;
	shl.b32 	%r221, %r220, 2;
	add.s32 	%r222, %r159, %r221;
	atom.shared.add.u32 	%r223, [%r222], 1;
	shr.u64 	%rd137, %rd80, %r353;
	cvt.u32.u64 	%r224, %rd137;
	and.b32  	%r225, %r224, %r163;
	shl.b32 	%r226, %r225, 2;
	add.s32 	%r227, %r159, %r226;
	atom.shared.add.u32 	%r228, [%r227], 1;
	shr.u64 	%rd138, %rd79, %r353;
	cvt.u32.u64 	%r229, %rd138;
	and.b32  	%r230, %r229, %r163;
	shl.b32 	%r231, %r230, 2;
	add.s32 	%r232, %r159, %r231;
	atom.shared.add.u32 	%r233, [%r232], 1;
	shr.u64 	%rd139, %rd78, %r353;
	cvt.u32.u64 	%r234, %rd139;
	and.b32  	%r235, %r234, %r163;
	shl.b32 	%r236, %r235, 2;
	add.s32 	%r237, %r159, %r236;
	atom.shared.add.u32 	%r238, [%r237], 1;
	shr.u64 	%rd140, %rd77, %r353;
	cvt.u32.u64 	%r239, %rd140;
	and.b32  	%r240, %r239, %r163;
	shl.b32 	%r241, %r240, 2;
	add.s32 	%r242, %r159, %r241;
	atom.shared.add.u32 	%r243, [%r242], 1;
	add.s32 	%r353, %r353, 8;
	add.s32 	%r352, %r352, 1;
	setp.lt.s32 	%p43, %r353, %r94;
	@%p43 bra 	$L__BB13_68;
$L__BB13_69:
	add.s64 	%rd247, %rd247, %rd4;
	setp.lt.u64 	%p44, %rd247, %rd9;
	@%p44 bra 	$L__BB13_32;
$L__BB13_70:
	bar.sync 	0;
	@%p1 bra 	$L__BB13_152;
	setp.lt.u32 	%p45, %r1, 7;
	mov.b32 	%r356, 0;
	@%p45 bra 	$L__BB13_90;
	mov.b32 	%r354, 0;
$L__BB13_73:
	.pragma "nounroll";
	shl.b32 	%r246, %r354, 10;
	add.s32 	%r43, %r6, %r246;
	ld.shared.u32 	%r44, [%r43];
	setp.eq.s32 	%p46, %r44, 0;
	@%p46 bra 	$L__BB13_75;
	cvt.u32.u64 	%r247, %rd5;
	shl.b32 	%r248, %r354, 8;
	add.s32 	%r249, %r248, %r247;
	mul.wide.u32 	%rd141, %r249, 8;
	add.s64 	%rd142, %rd2, %rd141;
	cvt.u64.u32 	%rd143, %r44;
	atom.global.add.u64 	%rd144, [%rd142], %rd143;
$L__BB13_75:
	ld.shared.u32 	%r45, [%r43+1024];
	setp.eq.s32 	%p47, %r45, 0;
	@%p47 bra 	$L__BB13_77;
	cvt.u32.u64 	%r250, %rd5;
	shl.b32 	%r251, %r354, 8;
	add.s32 	%r252, %r251, %r250;
	add.s32 	%r253, %r252, 256;
	mul.wide.u32 	%rd145, %r253, 8;
	add.s64 	%rd146, %rd2, %rd145;
	cvt.u64.u32 	%rd147, %r45;
	atom.global.add.u64 	%rd148, [%rd146], %rd147;
$L__BB13_77:
	ld.shared.u32 	%r46, [%r43+2048];
	setp.eq.s32 	%p48, %r46, 0;
	@%p48 bra 	$L__BB13_79;
	cvt.u32.u64 	%r254, %rd5;
	shl.b32 	%r255, %r354, 8;
	add.s32 	%r256, %r255, %r254;
	add.s32 	%r257, %r256, 512;
	mul.wide.u32 	%rd149, %r257, 8;
	add.s64 	%rd150, %rd2, %rd149;
	cvt.u64.u32 	%rd151, %r46;
	atom.global.add.u64 	%rd152, [%rd150], %rd151;
$L__BB13_79:
	ld.shared.u32 	%r47, [%r43+3072];
	setp.eq.s32 	%p49, %r47, 0;
	@%p49 bra 	$L__BB13_81;
	cvt.u32.u64 	%r258, %rd5;
	shl.b32 	%r259, %r354, 8;
	add.s32 	%r260, %r259, %r258;
	add.s32 	%r261, %r260, 768;
	mul.wide.u32 	%rd153, %r261, 8;
	add.s64 	%rd154, %rd2, %rd153;
	cvt.u64.u32 	%rd155, %r47;
	atom.global.add.u64 	%rd156, [%rd154], %rd155;
$L__BB13_81:
	ld.shared.u32 	%r48, [%r43+4096];
	setp.eq.s32 	%p50, %r48, 0;
	@%p50 bra 	$L__BB13_83;
	cvt.u32.u64 	%r262, %rd5;
	shl.b32 	%r263, %r354, 8;
	add.s32 	%r264, %r263, %r262;
	add.s32 	%r265, %r264, 1024;
	mul.wide.u32 	%rd157, %r265, 8;
	add.s64 	%rd158, %rd2, %rd157;
	cvt.u64.u32 	%rd159, %r48;
	atom.global.add.u64 	%rd160, [%rd158], %rd159;
$L__BB13_83:
	ld.shared.u32 	%r49, [%r43+5120];
	setp.eq.s32 	%p51, %r49, 0;
	@%p51 bra 	$L__BB13_85;
	cvt.u32.u64 	%r266, %rd5;
	shl.b32 	%r267, %r354, 8;
	add.s32 	%r268, %r267, %r266;
	add.s32 	%r269, %r268, 1280;
	mul.wide.u32 	%rd161, %r269, 8;
	add.s64 	%rd162, %rd2, %rd161;
	cvt.u64.u32 	%rd163, %r49;
	atom.global.add.u64 	%rd164, [%rd162], %rd163;
$L__BB13_85:
	ld.shared.u32 	%r50, [%r43+6144];
	setp.eq.s32 	%p52, %r50, 0;
	@%p52 bra 	$L__BB13_87;
	cvt.u32.u64 	%r270, %rd5;
	shl.b32 	%r271, %r354, 8;
	add.s32 	%r272, %r271, %r270;
	add.s32 	%r273, %r272, 1536;
	mul.wide.u32 	%rd165, %r273, 8;
	add.s64 	%rd166, %rd2, %rd165;
	cvt.u64.u32 	%rd167, %r50;
	atom.global.add.u64 	%rd168, [%rd166], %rd167;
$L__BB13_87:
	ld.shared.u32 	%r51, [%r43+7168];
	setp.eq.s32 	%p53, %r51, 0;
	@%p53 bra 	$L__BB13_89;
	cvt.u32.u64 	%r274, %rd5;
	shl.b32 	%r275, %r354, 8;
	add.s32 	%r276, %r275, %r274;
	add.s32 	%r277, %r276, 1792;
	mul.wide.u32 	%rd169, %r277, 8;
	add.s64 	%rd170, %rd2, %rd169;
	cvt.u64.u32 	%rd171, %r51;
	atom.global.add.u64 	%rd172, [%rd170], %rd171;
$L__BB13_89:
	add.s32 	%r354, %r354, 8;
	setp.ne.s32 	%p54, %r354, %r14;
	mov.u32 	%r356, %r14;
	@%p54 bra 	$L__BB13_73;
$L__BB13_90:
	add.s32 	%r54, %r5, -1;
	setp.eq.s32 	%p55, %r3, 0;
	@%p55 bra 	$L__BB13_111;
	setp.lt.u32 	%p56, %r4, 3;
	@%p56 bra 	$L__BB13_101;
	shl.b32 	%r278, %r356, 10;
	add.s32 	%r55, %r6, %r278;
	ld.shared.u32 	%r56, [%r55];
	setp.eq.s32 	%p57, %r56, 0;
	@%p57 bra 	$L__BB13_94;
	cvt.u32.u64 	%r279, %rd5;
	shl.b32 	%r280, %r356, 8;
	add.s32 	%r281, %r280, %r279;
	mul.wide.u32 	%rd173, %r281, 8;
	add.s64 	%rd174, %rd2, %rd173;
	cvt.u64.u32 	%rd175, %r56;
	atom.global.add.u64 	%rd176, [%rd174], %rd175;
$L__BB13_94:
	ld.shared.u32 	%r57, [%r55+1024];
	setp.eq.s32 	%p58, %r57, 0;
	@%p58 bra 	$L__BB13_96;
	cvt.u32.u64 	%r282, %rd5;
	shl.b32 	%r283, %r356, 8;
	add.s32 	%r284, %r283, %r282;
	add.s32 	%r285, %r284, 256;
	mul.wide.u32 	%rd177, %r285, 8;
	add.s64 	%rd178, %rd2, %rd177;
	cvt.u64.u32 	%rd179, %r57;
	atom.global.add.u64 	%rd180, [%rd178], %rd179;
$L__BB13_96:
	ld.shared.u32 	%r58, [%r55+2048];
	setp.eq.s32 	%p59, %r58, 0;
	@%p59 bra 	$L__BB13_98;
	cvt.u32.u64 	%r286, %rd5;
	shl.b32 	%r287, %r356, 8;
	add.s32 	%r288, %r287, %r286;
	add.s32 	%r289, %r288, 512;
	mul.wide.u32 	%rd181, %r289, 8;
	add.s64 	%rd182, %rd2, %rd181;
	cvt.u64.u32 	%rd183, %r58;
	atom.global.add.u64 	%rd184, [%rd182], %rd183;
$L__BB13_98:
	ld.shared.u32 	%r59, [%r55+3072];
	setp.eq.s32 	%p60, %r59, 0;
	@%p60 bra 	$L__BB13_100;
	cvt.u32.u64 	%r290, %rd5;
	shl.b32 	%r291, %r356, 8;
	add.s32 	%r292, %r291, %r290;
	add.s32 	%r293, %r292, 768;
	mul.wide.u32 	%rd185, %r293, 8;
	add.s64 	%rd186, %rd2, %rd185;
	cvt.u64.u32 	%rd187, %r59;
	atom.global.add.u64 	%rd188, [%rd186], %rd187;
$L__BB13_100:
	add.s32 	%r356, %r356, 4;
$L__BB13_101:
	setp.eq.s32 	%p61, %r5, 0;
	@%p61 bra 	$L__BB13_111;
	setp.eq.s32 	%p62, %r54, 0;
	@%p62 bra 	$L__BB13_108;
	shl.b32 	%r294, %r356, 10;
	add.s32 	%r62, %r6, %r294;
	ld.shared.u32 	%r63, [%r62];
	setp.eq.s32 	%p63, %r63, 0;
	@%p63 bra 	$L__BB13_105;
	cvt.u32.u64 	%r295, %rd5;
	shl.b32 	%r296, %r356, 8;
	add.s32 	%r297, %r296, %r295;
	mul.wide.u32 	%rd189, %r297, 8;
	add.s64 	%rd190, %rd2, %rd189;
	cvt.u64.u32 	%rd191, %r63;
	atom.global.add.u64 	%rd192, [%rd190], %rd191;
$L__BB13_105:
	ld.shared.u32 	%r64, [%r62+1024];
	setp.eq.s32 	%p64, %r64, 0;
	@%p64 bra 	$L__BB13_107;
	cvt.u32.u64 	%r298, %rd5;
	shl.b32 	%r299, %r356, 8;
	add.s32 	%r300, %r299, %r298;
	add.s32 	%r301, %r300, 256;
	mul.wide.u32 	%rd193, %r301, 8;
	add.s64 	%rd194, %rd2, %rd193;
	cvt.u64.u32 	%rd195, %r64;
	atom.global.add.u64 	%rd196, [%rd194], %rd195;
$L__BB13_107:
	add.s32 	%r356, %r356, 2;
$L__BB13_108:
	setp.eq.s32 	%p65, %r15, 0;
	@%p65 bra 	$L__BB13_111;
	shl.b32 	%r302, %r356, 10;
	add.s32 	%r303, %r6, %r302;
	ld.shared.u32 	%r67, [%r303];
	setp.eq.s32 	%p66, %r67, 0;
	@%p66 bra 	$L__BB13_111;
	cvt.u32.u64 	%r304, %rd5;
	shl.b32 	%r305, %r356, 8;
	add.s32 	%r306, %r305, %r304;
	mul.wide.u32 	%rd197, %r306, 8;
	add.s64 	%rd198, %rd2, %rd197;
	cvt.u64.u32 	%rd199, %r67;
	atom.global.add.u64 	%rd200, [%rd198], %rd199;
$L__BB13_111:
	cvt.u32.u64 	%r307, %rd5;
	setp.gt.u32 	%p67, %r307, 127;
	@%p67 bra 	$L__BB13_152;
	setp.lt.u32 	%p68, %r1, 7;
	mov.b32 	%r360, 0;
	@%p68 bra 	$L__BB13_131;
	mov.b32 	%r358, 0;
$L__BB13_114:
	.pragma "nounroll";
	shl.b32 	%r311, %r358, 10;
	add.s32 	%r69, %r6, %r311;
	ld.shared.u32 	%r70, [%r69+512];
	setp.eq.s32 	%p69, %r70, 0;
	shl.b32 	%r312, %r358, 8;
	add.s32 	%r313, %r312, %r307;
	mul.wide.u32 	%rd201, %r313, 8;
	add.s64 	%rd94, %rd2, %rd201;
	@%p69 bra 	$L__BB13_116;
	cvt.u64.u32 	%rd202, %r70;
	atom.global.add.u64 	%rd203, [%rd94+1024], %rd202;
$L__BB13_116:
	ld.shared.u32 	%r71, [%r69+1536];
	setp.eq.s32 	%p70, %r71, 0;
	@%p70 bra 	$L__BB13_118;
	cvt.u64.u32 	%rd204, %r71;
	atom.global.add.u64 	%rd205, [%rd94+3072], %rd204;
$L__BB13_118:
	ld.shared.u32 	%r72, [%r69+2560];
	setp.eq.s32 	%p71, %r72, 0;
	@%p71 bra 	$L__BB13_120;
	cvt.u64.u32 	%rd206, %r72;
	atom.global.add.u64 	%rd207, [%rd94+5120], %rd206;
$L__BB13_120:
	ld.shared.u32 	%r73, [%r69+3584];
	setp.eq.s32 	%p72, %r73, 0;
	@%p72 bra 	$L__BB13_122;
	cvt.u64.u32 	%rd208, %r73;
	atom.global.add.u64 	%rd209, [%rd94+7168], %rd208;
$L__BB13_122:
	ld.shared.u32 	%r74, [%r69+4608];
	setp.eq.s32 	%p73, %r74, 0;
	@%p73 bra 	$L__BB13_124;
	cvt.u64.u32 	%rd210, %r74;
	atom.global.add.u64 	%rd211, [%rd94+9216], %rd210;
$L__BB13_124:
	ld.shared.u32 	%r75, [%r69+5632];
	setp.eq.s32 	%p74, %r75, 0;
	@%p74 bra 	$L__BB13_126;
	cvt.u64.u32 	%rd212, %r75;
	atom.global.add.u64 	%rd213, [%rd94+11264], %rd212;
$L__BB13_126:
	ld.shared.u32 	%r76, [%r69+6656];
	setp.eq.s32 	%p75, %r76, 0;
	@%p75 bra 	$L__BB13_128;
	cvt.u64.u32 	%rd214, %r76;
	atom.global.add.u64 	%rd215, [%rd94+13312], %rd214;
$L__BB13_128:
	ld.shared.u32 	%r77, [%r69+7680];
	setp.eq.s32 	%p76, %r77, 0;
	@%p76 bra 	$L__BB13_130;
	cvt.u64.u32 	%rd216, %r77;
	atom.global.add.u64 	%rd217, [%rd94+15360], %rd216;
$L__BB13_130:
	add.s32 	%r358, %r358, 8;
	setp.ne.s32 	%p77, %r358, %r14;
	mov.u32 	%r360, %r14;
	@%p77 bra 	$L__BB13_114;
$L__BB13_131:
	setp.eq.s32 	%p78, %r3, 0;
	@%p78 bra 	$L__BB13_152;
	setp.lt.u32 	%p79, %r4, 3;
	@%p79 bra 	$L__BB13_142;
	shl.b32 	%r314, %r360, 10;
	add.s32 	%r80, %r6, %r314;
	ld.shared.u32 	%r81, [%r80+512];
	setp.eq.s32 	%p80, %r81, 0;
	@%p80 bra 	$L__BB13_135;
	shl.b32 	%r316, %r360, 8;
	add.s32 	%r317, %r316, %r307;
	mul.wide.u32 	%rd218, %r317, 8;
	add.s64 	%rd219, %rd2, %rd218;
	cvt.u64.u32 	%rd220, %r81;
	atom.global.add.u64 	%rd221, [%rd219+1024], %rd220;
$L__BB13_135:
	ld.shared.u32 	%r82, [%r80+1536];
	setp.eq.s32 	%p81, %r82, 0;
	@%p81 bra 	$L__BB13_137;
	shl.b32 	%r319, %r360, 8;
	add.s32 	%r320, %r319, %r307;
	add.s32 	%r321, %r320, 256;
	mul.wide.u32 	%rd222, %r321, 8;
	add.s64 	%rd223, %rd2, %rd222;
	cvt.u64.u32 	%rd224, %r82;
	atom.global.add.u64 	%rd225, [%rd223+1024], %rd224;
$L__BB13_137:
	ld.shared.u32 	%r83, [%r80+2560];
	setp.eq.s32 	%p82, %r83, 0;
	@%p82 bra 	$L__BB13_139;
	shl.b32 	%r323, %r360, 8;
	add.s32 	%r324, %r323, %r307;
	add.s32 	%r325, %r324, 512;
	mul.wide.u32 	%rd226, %r325, 8;
	add.s64 	%rd227, %rd2, %rd226;
	cvt.u64.u32 	%rd228, %r83;
	atom.global.add.u64 	%rd229, [%rd227+1024], %rd228;
$L__BB13_139:
	ld.shared.u32 	%r84, [%r80+3584];
	setp.eq.s32 	%p83, %r84, 0;
	@%p83 bra 	$L__BB13_141;
	shl.b32 	%r327, %r360, 8;
	add.s32 	%r328, %r327, %r307;
	add.s32 	%r329, %r328, 768;
	mul.wide.u32 	%rd230, %r329, 8;
	add.s64 	%rd231, %rd2, %rd230;
	cvt.u64.u32 	%rd232, %r84;
	atom.global.add.u64 	%rd233, [%rd231+1024], %rd232;
$L__BB13_141:
	add.s32 	%r360, %r360, 4;
$L__BB13_142:
	setp.eq.s32 	%p84, %r5, 0;
	@%p84 bra 	$L__BB13_152;
	setp.eq.s32 	%p85, %r54, 0;
	@%p85 bra 	$L__BB13_149;
	shl.b32 	%r330, %r360, 10;
	add.s32 	%r87, %r6, %r330;
	ld.shared.u32 	%r88, [%r87+512];
	setp.eq.s32 	%p86, %r88, 0;
	@%p86 bra 	$L__BB13_146;
	shl.b32 	%r332, %r360, 8;
	add.s32 	%r333, %r332, %r307;
	mul.wide.u32 	%rd234, %r333, 8;
	add.s64 	%rd235, %rd2, %rd234;
	cvt.u64.u32 	%rd236, %r88;
	atom.global.add.u64 	%rd237, [%rd235+1024], %rd236;
$L__BB13_146:
	ld.shared.u32 	%r89, [%r87+1536];
	setp.eq.s32 	%p87, %r89, 0;
	@%p87 bra 	$L__BB13_148;
	shl.b32 	%r335, %r360, 8;
	add.s32 	%r336, %r335, %r307;
	add.s32 	%r337, %r336, 256;
	mul.wide.u32 	%rd238, %r337, 8;
	add.s64 	%rd239, %rd2, %rd238;
	cvt.u64.u32 	%rd240, %r89;
	atom.global.add.u64 	%rd241, [%rd239+1024], %rd240;
$L__BB13_148:
	add.s32 	%r360, %r360, 2;
$L__BB13_149:
	setp.eq.s32 	%p88, %r15, 0;
	@%p88 bra 	$L__BB13_152;
	shl.b32 	%r338, %r360, 10;
	add.s32 	%r339, %r6, %r338;
	ld.shared.u32 	%r92, [%r339+512];
	setp.eq.s32 	%p89, %r92, 0;
	@%p89 bra 	$L__BB13_152;
	shl.b32 	%r341, %r360, 8;
	add.s32 	%r342, %r341, %r307;
	mul.wide.u32 	%rd242, %r342, 8;
	add.s64 	%rd243, %rd2, %rd242;
	cvt.u64.u32 	%rd244, %r92;
	atom.global.add.u64 	%rd245, [%rd243+1024], %rd244;
$L__BB13_152:
	bar.sync 	0;
	add.s64 	%rd246, %rd246, 1;
	setp.ne.s64 	%p90, %rd246, %rd6;
	@%p90 bra 	$L__BB13_2;
$L__BB13_153:
	ret;

}
	// .globl	_ZN3cub18CUB_300001_SM_10006detail10radix_sort33DeviceRadixSortExclusiveSumKernelINS1_5radix10policy_hubIxNS0_8NullTypeEyE10Policy1000EyEEvPT0_
.visible .entry _ZN3cub18CUB_300001_SM_10006detail10radix_sort33DeviceRadixSortExclusiveSumKernelINS1_5radix10policy_hubIxNS0_8NullTypeEyE10Policy1000EyEEvPT0_(
	.param .u64 .ptr .align 1 _ZN3cub18CUB_300001_SM_10006detail10radix_sort33DeviceRadixSortExclusiveSumKernelINS1_5radix10policy_hubIxNS0_8NullTypeEyE10Policy1000EyEEvPT0__param_0
)
{
	.reg .pred 	%p<4>;
	.reg .b32 	%r<28>;
	.reg .b64 	%rd<54>;
	// demoted variable
	.shared .align 16 .b8 _ZZN3cub18CUB_300001_SM_10006detail10radix_sort33DeviceRadixSortExclusiveSumKernelINS1_5radix10policy_hubIxNS0_8NullTypeEyE10Policy1000EyEEvPT0_E12temp_storage[2336];
	ld.param.u64 	%rd5, [_ZN3cub18CUB_300001_SM_10006detail10radix_sort33DeviceRadixSortExclusiveSumKernelINS1_5radix10policy_hubIxNS0_8NullTypeEyE10Policy1000EyEEvPT0__param_0];
	cvta.to.global.u64 	%rd6, %rd5;
	mov.u32 	%r3, %ctaid.x;
	shl.b32 	%r4, %r3, 8;
	mov.u32 	%r1, %tid.x;
	setp.gt.u32 	%p1, %r1, 255;
	add.s32 	%r5, %r4, %r1;
	mul.wide.s32 	%rd7, %r5, 8;
	add.s64 	%rd1, %rd6, %rd7;
	@%p1 bra 	$L__BB14_2;
	ld.global.u64 	%rd53, [%rd1];
$L__BB14_2:
	shr.u32 	%r6, %r1, 3;
	add.s32 	%r7, %r6, %r1;
	shl.b32 	%r8, %r7, 3;
	mov.u32 	%r9, _ZZN3cub18CUB_300001_SM_10006detail10radix_sort33DeviceRadixSortExclusiveSumKernelINS1_5radix10policy_hubIxNS0_8NullTypeEyE10Policy1000EyEEvPT0_E12temp_storage;
	add.s32 	%r10, %r9, %r8;
	add.s32 	%r2, %r10, 16;
	st.shared.u64 	[%r10+16], %rd53;
	bar.sync 	0;
	setp.gt.u32 	%p2, %r1, 31;
	@%p2 bra 	$L__BB14_4;
	mad.lo.s32 	%r27, %r1, 72, %r9;
	ld.shared.u64 	%rd23, [%r27+16];
	ld.shared.u64 	%rd24, [%r27+24];
	ld.shared.u64 	%rd25, [%r27+32];
	ld.shared.u64 	%rd26, [%r27+40];
	ld.shared.u64 	%rd27, [%r27+48];
	ld.shared.u64 	%rd28, [%r27+56];
	ld.shared.u64 	%rd29, [%r27+64];
	ld.shared.u64 	%rd30, [%r27+72];
	add.s64 	%rd31, %rd24, %rd23;
	add.s64 	%rd32, %rd31, %rd25;
	add.s64 	%rd33, %rd32, %rd26;
	add.s64 	%rd34, %rd33, %rd27;
	add.s64 	%rd35, %rd34, %rd28;
	add.s64 	%rd36, %rd35, %rd29;
	add.s64 	%rd10, %rd36, %rd30;
	mov.b32 	%r11, 1;
	mov.b32 	%r24, 0;
	mov.b32 	%r25, -1;
	// begin inline asm
	{  .reg .u64 r0;  .reg .u32 lo;  .reg .u32 hi;  .reg .pred p;  mov.b64 {lo, hi}, %rd10;  shfl.sync.up.b32 lo|p, lo, %r11, %r24, %r25;  shfl.sync.up.b32 hi|p, hi, %r11, %r24, %r25;  mov.b64 r0, {lo, hi};  @p add.u64 r0, r0, %rd10;  mov.u64 %rd8, r0;}
	// end inline asm
	mov.b32 	%r14, 2;
	// begin inline asm
	{  .reg .u64 r0;  .reg .u32 lo;  .reg .u32 hi;  .reg .pred p;  mov.b64 {lo, hi}, %rd8;  shfl.sync.up.b32 lo|p, lo, %r14, %r24, %r25;  shfl.sync.up.b32 hi|p, hi, %r14, %r24, %r25;  mov.b64 r0, {lo, hi};  @p add.u64 r0, r0, %rd8;  mov.u64 %rd11, r0;}
	// end inline asm
	mov.b32 	%r17, 4;
	// begin inline asm
	{  .reg .u64 r0;  .reg .u32 lo;  .reg .u32 hi;  .reg .pred p;  mov.b64 {lo, hi}, %rd11;  shfl.sync.up.b32 lo|p, lo, %r17, %r24, %r25;  shfl.sync.up.b32 hi|p, hi, %r17, %r24, %r25;  mov.b64 r0, {lo, hi};  @p add.u64 r0, r0, %rd11;  mov.u64 %rd14, r0;}
	// end inline asm
	mov.b32 	%r20, 8;
	// begin inline asm
	{  .reg .u64 r0;  .reg .u32 lo;  .reg .u32 hi;  .reg .pred p;  mov.b64 {lo, hi}, %rd14;  shfl.sync.up.b32 lo|p, lo, %r20, %r24, %r25;  shfl.sync.up.b32 hi|p, hi, %r20, %r24, %r25;  mov.b64 r0, {lo, hi};  @p add.u64 r0, r0, %rd14;  mov.u64 %rd17, r0;}
	// end inline asm
	mov.b32 	%r23, 16;
	// begin inline asm
	{  .reg .u64 r0;  .reg .u32 lo;  .reg .u32 hi;  .reg .pred p;  mov.b64 {lo, hi}, %rd17;  shfl.sync.up.b32 lo|p, lo, %r23, %r24, %r25;  shfl.sync.up.b32 hi|p, hi, %r23, %r24, %r25;  mov.b64 r0, {lo, hi};  @p add.u64 r0, r0, %rd17;  mov.u64 %rd20, r0;}
	// end inline asm
	sub.s64 	%rd37, %rd20, %rd10;
	ld.shared.u64 	%rd38, [%r27+16];
	ld.shared.u64 	%rd39, [%r27+24];
	ld.shared.u64 	%rd40, [%r27+32];
	ld.shared.u64 	%rd41, [%r27+40];
	ld.shared.u64 	%rd42, [%r27+48];
	ld.shared.u64 	%rd43, [%r27+56];
	ld.shared.u64 	%rd44, [%r27+64];
	add.s64 	%rd45, %rd38, %rd37;
	add.s64 	%rd46, %rd39, %rd45;
	add.s64 	%rd47, %rd40, %rd46;
	add.s64 	%rd48, %rd41, %rd47;
	add.s64 	%rd49, %rd42, %rd48;
	add.s64 	%rd50, %rd43, %rd49;
	add.s64 	%rd51, %rd44, %rd50;
	st.shared.u64 	[%r27+16], %rd37;
	st.shared.u64 	[%r27+24], %rd45;
	st.shared.u64 	[%r27+32], %rd46;
	st.shared.u64 	[%r27+40], %rd47;
	st.shared.u64 	[%r27+48], %rd48;
	st.shared.u64 	[%r27+56], %rd49;
	st.shared.u64 	[%r27+64], %rd50;
	st.shared.u64 	[%r27+72], %rd51;
$L__BB14_4:
	setp.gt.u32 	%p3, %r1, 255;
	bar.sync 	0;
	@%p3 bra 	$L__BB14_6;
	ld.shared.u64 	%rd52, [%r2];
	st.global.u64 	[%rd1], %rd52;
$L__BB14_6:
	ret;

}
	// .globl	_ZN3cub18CUB_300001_SM_10006detail10radix_sort29DeviceRadixSortOnesweepKernelINS1_5radix10policy_hubIxNS0_8NullTypeEyE10Policy1000ELNS0_9SortOrderE0ExS6_yiiNS1_21identity_decomposer_tEEEvPT5_SC_PT3_PKSD_PT1_PKSH_PT2_PKSL_T4_iiT6_
.visible .entry _ZN3cub18CUB_300001_SM_10006detail10radix_sort29DeviceRadixSortOnesweepKernelINS1_5radix10policy_hubIxNS0_8NullTypeEyE10Policy1000ELNS0_9SortOrderE0ExS6_yiiNS1_21identity_decomposer_tEEEvPT5_SC_PT3_PKSD_PT1_PKSH_PT2_PKSL_T4_iiT6_(
	.param .u64 .ptr .align 1 _ZN3cub18CUB_300001_SM_10006detail10radix_sort29DeviceRadixSortOnesweepKernelINS1_5radix10policy_hubIxNS0_8NullTypeEyE10Policy1000ELNS0_9SortOrderE0ExS6_yiiNS1_21identity_decomposer_tEEEvPT5_SC_PT3_PKSD_PT1_PKSH_PT2_PKSL_T4_iiT6__param_0,
	.param .u64 .ptr .align 1 _ZN3cub18CUB_300001_SM_10006detail10radix_sort29DeviceRadixSortOnesweepKernelINS1_5radix10policy_hubIxNS0_8NullTypeEyE10Policy1000ELNS0_9SortOrderE0ExS6_yiiNS1_21identity_decomposer_tEEEvPT5_SC_PT3_PKSD_PT1_PKSH_PT2_PKSL_T4_iiT6__param_1,
	.param .u64 .ptr .align 1 _ZN3cub18CUB_300001_SM_10006detail10radix_sort29DeviceRadixSortOnesweepKernelINS1_5radix10policy_hubIxNS0_8NullTypeEyE10Policy1000ELNS0_9SortOrderE0ExS6_yiiNS1_21identity_decomposer_tEEEvPT5_SC_PT3_PKSD_PT1_PKSH_PT2_PKSL_T4_iiT6__param_2,
	.param .u64 .ptr .align 1 _ZN3cub18CUB_300001_SM_10006detail10radix_sort29DeviceRadixSortOnesweepKernelINS1_5radix10policy_hubIxNS0_8NullTypeEyE10Policy1000ELNS0_9SortOrderE0ExS6_yiiNS1_21identity_decomposer_tEEEvPT5_SC_PT3_PKSD_PT1_PKSH_PT2_PKSL_T4_iiT6__param_3,
	.param .u64 .ptr .align 1 _ZN3cub18CUB_300001_SM_10006detail10radix_sort29DeviceRadixSortOnesweepKernelINS1_5radix10policy_hubIxNS0_8NullTypeEyE10Policy1000ELNS0_9SortOrderE0ExS6_yiiNS1_21identity_decomposer_tEEEvPT5_SC_PT3_PKSD_PT1_PKSH_PT2_PKSL_T4_iiT6__param_4,
	.param .u64 .ptr .align 1 _ZN3cub18CUB_300001_SM_10006detail10radix_sort29DeviceRadixSortOnesweepKernelINS1_5radix10policy_hubIxNS0_8NullTypeEyE10Policy1000ELNS0_9SortOrderE0ExS6_yiiNS1_21identity_decomposer_tEEEvPT5_SC_PT3_PKSD_PT1_PKSH_PT2_PKSL_T4_iiT6__param_5,
	.param .u64 .ptr .align 1 _ZN3cub18CUB_300001_SM_10006detail10radix_sort29DeviceRadixSortOnesweepKernelINS1_5radix10policy_hubIxNS0_8NullTypeEyE10Policy1000ELNS0_9SortOrderE0ExS6_yiiNS1_21identity_decomposer_tEEEvPT5_SC_PT3_PKSD_PT1_PKSH_PT2_PKSL_T4_iiT6__param_6,
	.param .u64 .ptr .align 1 _ZN3cub18CUB_300001_SM_10006detail10radix_sort29DeviceRadixSortOnesweepKernelINS1_5radix10policy_hubIxNS0_8NullTypeEyE10Policy1000ELNS0_9SortOrderE0ExS6_yiiNS1_21identity_decomposer_tEEEvPT5_SC_PT3_PKSD_PT1_PKSH_PT2_PKSL_T4_iiT6__param_7,
	.param .u32 _ZN3cub18CUB_300001_SM_10006detail10radix_sort29DeviceRadixSortOnesweepKernelINS1_5radix10policy_hubIxNS0_8NullTypeEyE10Policy1000ELNS0_9SortOrderE0ExS6_yiiNS1_21identity_decomposer_tEEEvPT5_SC_PT3_PKSD_PT1_PKSH_PT2_PKSL_T4_iiT6__param_8,
	.param .u32 _ZN3cub18CUB_300001_SM_10006detail10radix_sort29DeviceRadixSortOnesweepKernelINS1_5radix10policy_hubIxNS0_8NullTypeEyE10Policy1000ELNS0_9SortOrderE0ExS6_yiiNS1_21identity_decomposer_tEEEvPT5_SC_PT3_PKSD_PT1_PKSH_PT2_PKSL_T4_iiT6__param_9,
	.param .u32 _ZN3cub18CUB_300001_SM_10006detail10radix_sort29DeviceRadixSortOnesweepKernelINS1_5radix10policy_hubIxNS0_8NullTypeEyE10Policy1000ELNS0_9SortOrderE0ExS6_yiiNS1_21identity_decomposer_tEEEvPT5_SC_PT3_PKSD_PT1_PKSH_PT2_PKSL_T4_iiT6__param_10,
	.param .align 1 .b8 _ZN3cub18CUB_300001_SM_10006detail10radix_sort29DeviceRadixSortOnesweepKernelINS1_5radix10policy_hubIxNS0_8NullTypeEyE10Policy1000ELNS0_9SortOrderE0ExS6_yiiNS1_21identity_decomposer_tEEEvPT5_SC_PT3_PKSD_PT1_PKSH_PT2_PKSL_T4_iiT6__param_11[1]
)
.maxntid 384
{
	.reg .pred 	%p<122>;
	.reg .b32 	%r<1268>;
	.reg .b64 	%rd<469>;
	// demoted variable
	.shared .align 16 .b8 _ZZN3cub18CUB_300001_SM_10006detail10radix_sort29DeviceRadixSortOnesweepKernelINS1_5radix10policy_hubIxNS0_8NullTypeEyE10Policy1000ELNS0_9SortOrderE0ExS6_yiiNS1_21identity_decomposer_tEEEvPT5_SC_PT3_PKSD_PT1_PKSH_PT2_PKSL_T4_iiT6_E1s[48128];
	ld.param.u64 	%rd117, [_ZN3cub18CUB_300001_SM_10006detail10radix_sort29DeviceRadixSortOnesweepKernelINS1_5radix10policy_hubIxNS0_8NullTypeEyE10Policy1000ELNS0_9SortOrderE0ExS6_yiiNS1_21identity_decomposer_tEEEvPT5_SC_PT3_PKSD_PT1_PKSH_PT2_PKSL_T4_iiT6__param_0];
	ld.param.u64 	%rd114, [_ZN3cub18CUB_300001_SM_10006detail10radix_sort29DeviceRadixSortOnesweepKernelINS1_5radix10policy_hubIxNS0_8NullTypeEyE10Policy1000ELNS0_9SortOrderE0ExS6_yiiNS1_21identity_decomposer_tEEEvPT5_SC_PT3_PKSD_PT1_PKSH_PT2_PKSL_T4_iiT6__param_1];
	ld.param.u64 	%rd118, [_ZN3cub18CUB_300001_SM_10006detail10radix_sort29DeviceRadixSortOnesweepKernelINS1_5radix10policy_hubIxNS0_8NullTypeEyE10Policy1000ELNS0_9SortOrderE0ExS6_yiiNS1_21identity_decomposer_tEEEvPT5_SC_PT3_PKSD_PT1_PKSH_PT2_PKSL_T4_iiT6__param_4];
	ld.param.u64 	%rd119, [_ZN3cub18CUB_300001_SM_10006detail10radix_sort29DeviceRadixSortOnesweepKernelINS1_5radix10policy_hubIxNS0_8NullTypeEyE10Policy1000ELNS0_9SortOrderE0ExS6_yiiNS1_21identity_decomposer_tEEEvPT5_SC_PT3_PKSD_PT1_PKSH_PT2_PKSL_T4_iiT6__param_5];
	ld.param.u32 	%r150, [_ZN3cub18CUB_300001_SM_10006detail10radix_sort29DeviceRadixSortOnesweepKernelINS1_5radix10policy_hubIxNS0_8NullTypeEyE10Policy1000ELNS0_9SortOrderE0ExS6_yiiNS1_21identity_decomposer_tEEEvPT5_SC_PT3_PKSD_PT1_PKSH_PT2_PKSL_T4_iiT6__param_8];
	ld.param.u32 	%r152, [_ZN3cub18CUB_300001_SM_10006detail10radix_sort29DeviceRadixSortOnesweepKernelINS1_5radix10policy_hubIxNS0_8NullTypeEyE10Policy1000ELNS0_9SortOrderE0ExS6_yiiNS1_21identity_decomposer_tEEEvPT5_SC_PT3_PKSD_PT1_PKSH_PT2_PKSL_T4_iiT6__param_10];
	cvta.to.global.u64 	%rd1, %rd118;
	cvta.to.global.u64 	%rd2, %rd117;
	cvta.to.global.u64 	%rd3, %rd119;
	mov.u32 	%r1, %tid.x;
	// begin inline asm
	mov.u32 %r153, %laneid;
	// end inline asm
	setp.ne.s32 	%p1, %r1, 0;
	@%p1 bra 	$L__BB15_2;
	cvta.to.global.u64 	%rd120, %rd114;
	atom.global.add.u32 	%r154, [%rd120], 1;
	st.shared.u32 	[_ZZN3cub18CUB_300001_SM_10006detail10radix_sort29DeviceRadixSortOnesweepKernelINS1_5radix10policy_hubIxNS0_8NullTypeEyE10Policy1000ELNS0_9SortOrderE0ExS6_yiiNS1_21identity_decomposer_tEEEvPT5_SC_PT3_PKSD_PT1_PKSH_PT2_PKSL_T4_iiT6_E1s+46080], %r154;
$L__BB15_2:
	bar.sync 	0;
	ld.shared.u32 	%r3, [_ZZN3cub18CUB_300001_SM_10006detail10radix_sort29DeviceRadixSortOnesweepKernelINS1_5radix10policy_hubIxNS0_8NullTypeEyE10Policy1000ELNS0_9SortOrderE0ExS6_yiiNS1_21identity_decomposer_tEEEvPT5_SC_PT3_PKSD_PT1_PKSH_PT2_PKSL_T4_iiT6_E1s+46080];
	mul.lo.s32 	%r155, %r3, 5760;
	add.s32 	%r4, %r155, 5760;
	setp.gt.s32 	%p2, %r4, %r150;
	cvt.s64.s32 	%rd4, %r155;
	@%p2 bra 	$L__BB15_4;
	and.b32  	%r156, %r1, 31;
	and.b32  	%r157, %r1, 992;
	mul.lo.s32 	%r158, %r157, 15;
	or.b32  	%r159, %r158, %r156;
	cvt.u64.u32 	%rd121, %r159;
	add.s64 	%rd122, %rd121, %rd4;
	shl.b64 	%rd123, %rd122, 3;
	add.s64 	%rd124, %rd3, %rd123;
	ld.global.u64 	%rd437, [%rd124];
	ld.global.u64 	%rd438, [%rd124+256];
	ld.global.u64 	%rd439, [%rd124+512];
	ld.global.u64 	%rd440, [%rd124+768];
	ld.global.u64 	%rd441, [%rd124+1024];
	ld.global.u64 	%rd442, [%rd124+1280];
	ld.global.u64 	%rd443, [%rd124+1536];
	ld.global.u64 	%rd444, [%rd124+1792];
	ld.global.u64 	%rd445, [%rd124+2048];
	ld.global.u64 	%rd446, [%rd124+2304];
	ld.global.u64 	%rd447, [%rd124+2560];
	ld.global.u64 	%rd448, [%rd124+2816];
	ld.global.u64 	%rd449, [%rd124+3072];
	ld.global.u64 	%rd450, [%rd124+3328];
	ld.global.u64 	%rd451, [%rd124+3584];
	bra.uni 	$L__BB15_34;
$L__BB15_4:
	cvt.u32.u64 	%r160, %rd4;
	sub.s32 	%r5, %r150, %r160;
	and.b32  	%r161, %r1, 31;
	and.b32  	%r162, %r1, 992;
	mul.lo.s32 	%r163, %r162, 15;
	or.b32  	%r6, %r163, %r161;
	setp.ge.s32 	%p3, %r6, %r5;
	cvt.u64.u32 	%rd126, %r6;
	add.s64 	%rd127, %rd126, %rd4;
	shl.b64 	%rd128, %rd127, 3;
	add.s64 	%rd20, %rd3, %rd128;
	mov.b64 	%rd437, 9223372036854775807;
	@%p3 bra 	$L__BB15_6;
	ld.global.u64 	%rd437, [%rd20];
$L__BB15_6:
	add.s32 	%r164, %r6, 32;
	setp.ge.s32 	%p4, %r164, %r5;
	mov.b64 	%rd438, 9223372036854775807;
	@%p4 bra 	$L__BB15_8;
	ld.global.u64 	%rd438, [%rd20+256];
$L__BB15_8:
	add.s32 	%r165, %r6, 64;
	setp.ge.s32 	%p5, %r165, %r5;
	mov.b64 	%rd439, 9223372036854775807;
	@%p5 bra 	$L__BB15_10;
	ld.global.u64 	%rd439, [%rd20+512];
$L__BB15_10:
	add.s32 	%r166, %r6, 96;
	setp.ge.s32 	%p6, %r166, %r5;
	mov.b64 	%rd440, 9223372036854775807;
	@%p6 bra 	$L__BB15_12;
	ld.global.u64 	%rd440, [%rd20+768];
$L__BB15_12:
	add.s32 	%r167, %r6, 128;
	setp.ge.s32 	%p7, %r167, %r5;
	mov.b64 	%rd441, 9223372036854775807;
	@%p7 bra 	$L__BB15_14;
	ld.global.u64 	%rd441, [%rd20+1024];
$L__BB15_14:
	add.s32 	%r168, %r6, 160;
	setp.ge.s32 	%p8, %r168, %r5;
	mov.b64 	%rd442, 9223372036854775807;
	@%p8 bra 	$L__BB15_16;
	ld.global.u64 	%rd442, [%rd20+1280];
$L__BB15_16:
	add.s32 	%r169, %r6, 192;
	setp.ge.s32 	%p9, %r169, %r5;
	mov.b64 	%rd443, 9223372036854775807;
	@%p9 bra 	$L__BB15_18;
	ld.global.u64 	%rd443, [%rd20+1536];
$L__BB15_18:
	add.s32 	%r170, %r6, 224;
	setp.ge.s32 	%p10, %r170, %r5;
	mov.b64 	%rd444, 9223372036854775807;
	@%p10 bra 	$L__BB15_20;
	ld.global.u64 	%rd444, [%rd20+1792];
$L__BB15_20:
	add.s32 	%r171, %r6, 256;
	setp.ge.s32 	%p11, %r171, %r5;
	mov.b64 	%rd445, 9223372036854775807;
	@%p11 bra 	$L__BB15_22;
	ld.global.u64 	%rd445, [%rd20+2048];
$L__BB15_22:
	add.s32 	%r172, %r6, 288;
	setp.ge.s32 	%p12, %r172, %r5;
	mov.b64 	%rd446, 9223372036854775807;
	@%p12 bra 	$L__BB15_24;
	ld.global.u64 	%rd446, [%rd20+2304];
$L__BB15_24:
	add.s32 	%r173, %r6, 320;
	setp.ge.s32 	%p13, %r173, %r5;
	mov.b64 	%rd447, 9223372036854775807;
	@%p13 bra 	$L__BB15_26;
	ld.global.u64 	%rd447, [%rd20+2560];
$L__BB15_26:
	add.s32 	%r174, %r6, 352;
	setp.ge.s32 	%p14, %r174, %r5;
	mov.b64 	%rd448, 9223372036854775807;
	@%p14 bra 	$L__BB15_28;
	ld.global.u64 	%rd448, [%rd20+2816];
$L__BB15_28:
	add.s32 	%r175, %r6, 384;
	setp.ge.s32 	%p15, %r175, %r5;
	mov.b64 	%rd449, 9223372036854775807;
	@%p15 bra 	$L__BB15_30;
	ld.global.u64 	%rd449, [%rd20+3072];
$L__BB15_30:
	add.s32 	%r176, %r6, 416;
	setp.ge.s32 	%p16, %r176, %r5;
	mov.b64 	%rd450, 9223372036854775807;
	@%p16 bra 	$L__BB15_32;
	ld.global.u64 	%rd450, [%rd20+3328];
$L__BB15_32:
	add.s32 	%r177, %r6, 448;
	setp.ge.s32 	%p17, %r177, %r5;
	mov.b64 	%rd451, 9223372036854775807;
	@%p17 bra 	$L__BB15_34;
	ld.global.u64 	%rd451, [%rd20+3584];
$L__BB15_34:
	xor.b64  	%rd459, %rd443, -9223372036854775808;
	xor.b64  	%rd460, %rd444, -9223372036854775808;
	xor.b64  	%rd461, %rd445, -9223372036854775808;
	mov.b32 	%r178, -1;
	shl.b32 	%r179, %r178, %r152;
	not.b32 	%r7, %r179;
	shr.u32 	%r8, %r1, 5;
	shl.b32 	%r180, %r8, 10;
	mov.u32 	%r181, _ZZN3cub18CUB_300001_SM_10006detail10radix_sort29DeviceRadixSortOnesweepKernelINS1_5radix10policy_hubIxNS0_8NullTypeEyE10Policy1000ELNS0_9SortOrderE0ExS6_yiiNS1_21identity_decomposer_tEEEvPT5_SC_PT3_PKSD_PT1_PKSH_PT2_PKSL_T4_iiT6_E1s;
	add.s32 	%r9, %r181, %r180;
	setp.gt.s32 	%p18, %r153, 255;
	@%p18 bra 	$L__BB15_47;
	max.s32 	%r182, %r153, 224;
	sub.s32 	%r183, %r182, %r153;
	add.s32 	%r184, %r183, 31;
	shr.u32 	%r185, %r184, 5;
	add.s32 	%r10, %r185, 1;
	and.b32  	%r11, %r10, 15;
	setp.lt.u32 	%p19, %r184, 480;
	mov.u32 	%r1239, %r153;
	@%p19 bra 	$L__BB15_38;
	and.b32  	%r186, %r10, 268435440;
	neg.s32 	%r1237, %r186;
	shl.b32 	%r188, %r153, 2;
	add.s32 	%r189, %r180, %r188;
	add.s32 	%r191, %r189, %r181;
	add.s32 	%r1236, %r191, 1024;
	mov.u32 	%r1239, %r153;
$L__BB15_37:
	.pragma "nounroll";
	mov.b32 	%r192, 0;
	st.shared.u32 	[%r1236+-1024], %r192;
	st.shared.u32 	[%r1236+-896], %r192;
	st.shared.u32 	[%r1236+-768], %r192;
	st.shared.u32 	[%r1236+-640], %r192;
	st.shared.u32 	[%r1236+-512], %r192;
	st.shared.u32 	[%r1236+-384], %r192;
	st.shared.u32 	[%r1236+-256], %r192;
	st.shared.u32 	[%r1236+-128], %r192;
	st.shared.u32 	[%r1236], %r192;
	st.shared.u32 	[%r1236+128], %r192;
	st.shared.u32 	[%r1236+256], %r192;
	st.shared.u32 	[%r1236+384], %r192;
	st.shared.u32 	[%r1236+512], %r192;
	st.shared.u32 	[%r1236+640], %r192;
	st.shared.u32 	[%r1236+768], %r192;
	st.shared.u32 	[%r1236+896], %r192;
	add.s32 	%r1239, %r1239, 512;
	add.s32 	%r1237, %r1237, 16;
	add.s32 	%r1236, %r1236, 2048;
	setp.ne.s32 	%p20, %r1237, 0;
	@%p20 bra 	$L__BB15_37;
$L__BB15_38:
	setp.eq.s32 	%p21, %r11, 0;
	@%p21 bra 	$L__BB15_47;
	and.b32  	%r21, %r10, 7;
	setp.lt.u32 	%p22, %r11, 8;
	@%p22 bra 	$L__BB15_41;
	shl.b32 	%r193, %r1239, 2;
	add.s32 	%r194, %r9, %r193;
	mov.b32 	%r195, 0;
	st.shared.u32 	[%r194], %r195;
	st.shared.u32 	[%r194+128], %r195;
	st.shared.u32 	[%r194+256], %r195;
	st.shared.u32 	[%r194+384], %r195;
	st.shared.u32 	[%r194+512], %r195;
	st.shared.u32 	[%r194+640], %r195;
	st.shared.u32 	[%r194+768], %r195;
	st.shared.u32 	[%r194+896], %r195;
	add.s32 	%r1239, %r1239, 256;
$L__BB15_41:
	setp.eq.s32 	%p23, %r21, 0;
	@%p23 bra 	$L__BB15_47;
	and.b32  	%r24, %r10, 3;
	setp.lt.u32 	%p24, %r21, 4;
	@%p24 bra 	$L__BB15_44;
	shl.b32 	%r196, %r1239, 2;
	add.s32 	%r197, %r9, %r196;
	mov.b32 	%r198, 0;
	st.shared.u32 	[%r197], %r198;
	st.shared.u32 	[%r197+128], %r198;
	st.shared.u32 	[%r197+256], %r198;
	st.shared.u32 	[%r197+384], %r198;
	add.s32 	%r1239, %r1239, 128;
$L__BB15_44:
	setp.eq.s32 	%p25, %r24, 0;
	@%p25 bra 	$L__BB15_47;
	shl.b32 	%r200, %r1239, 2;
	add.s32 	%r201, %r180, %r200;
	add.s32 	%r1243, %r181, %r201;
	neg.s32 	%r1242, %r24;
$L__BB15_46:
	.pragma "nounroll";
	mov.b32 	%r203, 0;
	st.shared.u32 	[%r1243], %r203;
	add.s32 	%r1243, %r1243, 128;
	add.s32 	%r1242, %r1242, 1;
	setp.ne.s32 	%p26, %r1242, 0;
	@%p26 bra 	$L__BB15_46;
$L__BB15_47:
	ld.param.u32 	%r1235, [_ZN3cub18CUB_300001_SM_10006detail10radix_sort29DeviceRadixSortOnesweepKernelINS1_5radix10policy_hubIxNS0_8NullTypeEyE10Policy1000ELNS0_9SortOrderE0ExS6_yiiNS1_21identity_decomposer_tEEEvPT5_SC_PT3_PKSD_PT1_PKSH_PT2_PKSL_T4_iiT6__param_9];
	bar.warp.sync 	-1;
	cvt.u64.u32 	%rd68, %r1235;
	xor.b64  	%rd143, %rd437, -9223372036854775808;
	shr.u64 	%rd144, %rd143, %r1235;
	cvt.u32.u64 	%r205, %rd144;
	and.b32  	%r33, %r205, %r7;
	shl.b32 	%r206, %r33, 2;
	add.s32 	%r207, %r9, %r206;
	atom.shared.add.u32 	%r208, [%r207], 1;
	xor.b64  	%rd145, %rd438, -9223372036854775808;
	shr.u64 	%rd146, %rd145, %r1235;
	cvt.u32.u64 	%r209, %rd146;
	and.b32  	%r210, %r209, %r7;
	shl.b32 	%r211, %r210, 2;
	add.s32 	%r212, %r9, %r211;
	atom.shared.add.u32 	%r213, [%r212], 1;
	xor.b64  	%rd147, %rd439, -9223372036854775808;
	shr.u64 	%rd148, %rd147, %r1235;
	cvt.u32.u64 	%r214, %rd148;
	and.b32  	%r215, %r214, %r7;
	shl.b32 	%r216, %r215, 2;
	add.s32 	%r217, %r9, %r216;
	atom.shared.add.u32 	%r218, [%r217], 1;
	xor.b64  	%rd149, %rd440, -9223372036854775808;
	shr.u64 	%rd150, %rd149, %r1235;
	cvt.u32.u64 	%r219, %rd150;
	and.b32  	%r220, %r219, %r7;
	shl.b32 	%r221, %r220, 2;
	add.s32 	%r222, %r9, %r221;
	atom.shared.add.u32 	%r223, [%r222], 1;
	xor.b64  	%rd151, %rd441, -9223372036854775808;
	shr.u64 	%rd152, %rd151, %r1235;
	cvt.u32.u64 	%r224, %rd152;
	and.b32  	%r225, %r224, %r7;
	shl.b32 	%r226, %r225, 2;
	add.s32 	%r227, %r9, %r226;
	atom.shared.add.u32 	%r228, [%r227], 1;
	xor.b64  	%rd153, %rd442, -9223372036854775808;
	shr.u64 	%rd154, %rd153, %r1235;
	cvt.u32.u64 	%r229, %rd154;
	and.b32  	%r230, %r229, %r7;
	shl.b32 	%r231, %r230, 2;
	add.s32 	%r232, %r9, %r231;
	atom.shared.add.u32 	%r233, [%r232], 1;
	shr.u64 	%rd155, %rd459, %r1235;
	cvt.u32.u64 	%r234, %rd155;
	and.b32  	%r235, %r234, %r7;
	shl.b32 	%r236, %r235, 2;
	add.s32 	%r237, %r9, %r236;
	atom.shared.add.u32 	%r238, [%r237], 1;
	shr.u64 	%rd156, %rd460, %r1235;
	cvt.u32.u64 	%r239, %rd156;
	and.b32  	%r240, %r239, %r7;
	shl.b32 	%r241, %r240, 2;
	add.s32 	%r242, %r9, %r241;
	atom.shared.add.u32 	%r243, [%r242], 1;
	shr.u64 	%rd157, %rd461, %r1235;
	cvt.u32.u64 	%r244, %rd157;
	and.b32  	%r245, %r244, %r7;
	shl.b32 	%r246, %r245, 2;
	add.s32 	%r247, %r9, %r246;
	atom.shared.add.u32 	%r248, [%r247], 1;
	xor.b64  	%rd158, %rd446, -9223372036854775808;
	shr.u64 	%rd159, %rd158, %r1235;
	cvt.u32.u64 	%r249, %rd159;
	and.b32  	%r250, %r249, %r7;
	shl.b32 	%r251, %r250, 2;
	add.s32 	%r252, %r9, %r251;
	atom.shared.add.u32 	%r253, [%r252], 1;
	xor.b64  	%rd463, %rd447, -9223372036854775808;
	shr.u64 	%rd160, %rd463, %r1235;
	cvt.u32.u64 	%r254, %rd160;
	and.b32  	%r255, %r254, %r7;
	shl.b32 	%r256, %r255, 2;
	add.s32 	%r257, %r9, %r256;
	atom.shared.add.u32 	%r258, [%r257], 1;
	xor.b64  	%rd464, %rd448, -9223372036854775808;
	shr.u64 	%rd161, %rd464, %r1235;
	cvt.u32.u64 	%r259, %rd161;
	and.b32  	%r260, %r259, %r7;
	shl.b32 	%r261, %r260, 2;
	add.s32 	%r262, %r9, %r261;
	atom.shared.add.u32 	%r263, [%r262], 1;
	xor.b64  	%rd465, %rd449, -9223372036854775808;
	shr.u64 	%rd162, %rd465, %r1235;
	cvt.u32.u64 	%r264, %rd162;
	and.b32  	%r265, %r264, %r7;
	shl.b32 	%r266, %r265, 2;
	add.s32 	%r267, %r9, %r266;
	atom.shared.add.u32 	%r268, [%r267], 1;
	xor.b64  	%rd163, %rd450, -9223372036854775808;
	shr.u64 	%rd164, %rd163, %r1235;
	cvt.u32.u64 	%r269, %rd164;
	and.b32  	%r270, %r269, %r7;
	shl.b32 	%r271, %r270, 2;
	add.s32 	%r272, %r9, %r271;
	atom.shared.add.u32 	%r273, [%r272], 1;
	xor.b64  	%rd165, %rd451, -9223372036854775808;
	shr.u64 	%rd166, %rd165, %r1235;
	cvt.u32.u64 	%r274, %rd166;
	and.b32  	%r275, %r274, %r7;
	shl.b32 	%r276, %r275, 2;
	add.s32 	%r277, %r9, %r276;
	atom.shared.add.u32 	%r278, [%r277], 1;
	bar.sync 	0;
	setp.gt.u32 	%p27, %r1, 255;
	shl.b32 	%r279, %r1, 2;
	add.s32 	%r34, %r181, %r279;
	mov.b32 	%r1244, 0;
	@%p27 bra 	$L__BB15_49;
	ld.shared.u32 	%r281, [%r34];
	mov.b32 	%r282, 0;
	st.shared.u32 	[%r34], %r282;
	ld.shared.u32 	%r283, [%r34+1024];
	st.shared.u32 	[%r34+1024], %r281;
	add.s32 	%r284, %r283, %r281;
	ld.shared.u32 	%r285, [%r34+2048];
	st.shared.u32 	[%r34+2048], %r284;
	add.s32 	%r286, %r285, %r284;
	ld.shared.u32 	%r287, [%r34+3072];
	st.shared.u32 	[%r34+3072], %r286;
	add.s32 	%r288, %r287, %r286;
	ld.shared.u32 	%r289, [%r34+4096];
	st.shared.u32 	[%r34+4096], %r288;
	add.s32 	%r290, %r289, %r288;
	ld.shared.u32 	%r291, [%r34+5120];
	st.shared.u32 	[%r34+5120], %r290;
	add.s32 	%r292, %r291, %r290;
	ld.shared.u32 	%r293, [%r34+6144];
	st.shared.u32 	[%r34+6144], %r292;
	add.s32 	%r294, %r293, %r292;
	ld.shared.u32 	%r295, [%r34+7168];
	st.shared.u32 	[%r34+7168], %r294;
	add.s32 	%r296, %r295, %r294;
	ld.shared.u32 	%r297, [%r34+8192];
	st.shared.u32 	[%r34+8192], %r296;
	add.s32 	%r298, %r297, %r296;
	ld.shared.u32 	%r299, [%r34+9216];
	st.shared.u32 	[%r34+9216], %r298;
	add.s32 	%r300, %r299, %r298;
	ld.shared.u32 	%r301, [%r34+10240];
	st.shared.u32 	[%r34+10240], %r300;
	add.s32 	%r302, %r301, %r300;
	ld.shared.u32 	%r303, [%r34+11264];
	st.shared.u32 	[%r34+11264], %r302;
	add.s32 	%r1244, %r303, %r302;
$L__BB15_49:
	setp.gt.u32 	%p28, %r1, 255;
	shl.b32 	%r304, %r3, 8;
	add.s32 	%r305, %r304, %r1;
	mul.wide.s32 	%rd167, %r305, 4;
	add.s64 	%rd72, %rd2, %rd167;
	@%p28 bra 	$L__BB15_51;
	or.b32  	%r306, %r1244, 1073741824;
	st.volatile.global.u32 	[%rd72], %r306;
$L__BB15_51:
	ld.param.u64 	%rd422, [_ZN3cub18CUB_300001_SM_10006detail10radix_sort29DeviceRadixSortOnesweepKernelINS1_5radix10policy_hubIxNS0_8NullTypeEyE10Policy1000ELNS0_9SortOrderE0ExS6_yiiNS1_21identity_decomposer_tEEEvPT5_SC_PT3_PKSD_PT1_PKSH_PT2_PKSL_T4_iiT6__param_3];
	ld.param.u64 	%rd419, [_ZN3cub18CUB_300001_SM_10006detail10radix_sort29DeviceRadixSortOnesweepKernelINS1_5radix10policy_hubIxNS0_8NullTypeEyE10Policy1000ELNS0_9SortOrderE0ExS6_yiiNS1_21identity_decomposer_tEEEvPT5_SC_PT3_PKSD_PT1_PKSH_PT2_PKSL_T4_iiT6__param_2];
	xor.b64  	%rd462, %rd446, -9223372036854775808;
	xor.b64  	%rd458, %rd442, -9223372036854775808;
	xor.b64  	%rd467, %rd451, -9223372036854775808;
	xor.b64  	%rd466, %rd450, -9223372036854775808;
	xor.b64  	%rd455, %rd439, -9223372036854775808;
	xor.b64  	%rd457, %rd441, -9223372036854775808;
	xor.b64  	%rd456, %rd440, -9223372036854775808;
	xor.b64  	%rd454, %rd438, -9223372036854775808;
	xor.b64  	%rd453, %rd437, -9223372036854775808;
	setp.lt.u32 	%p29, %r1, 256;
	setp.eq.s32 	%p30, %r1244, 5760;
	and.pred  	%p31, %p29, %p30;
	selp.u32 	%r307, 1, 0, %p31;
	{ 
	.reg .pred 	%p1; 
	.reg .pred 	%p2; 
	setp.ne.u32 	%p1, %r307, 0; 
	bar.red.or.pred 	%p2, 0, %p1; 
	selp.u32 	%r308, 1, 0, %p2; 
	}
	setp.eq.s32 	%p32, %r308, 0;
	cvt.u64.u32 	%rd82, %r1;
	cvta.to.global.u64 	%rd168, %rd419;
	mul.wide.u32 	%rd169, %r1, 8;
	add.s64 	%rd83, %rd168, %rd169;
	cvta.to.global.u64 	%rd170, %rd422;
	add.s64 	%rd84, %rd170, %rd169;
	@%p32 bra 	$L__BB15_95;
	setp.gt.u32 	%p33, %r1, 255;
	setp.gt.u32 	%p34, %r1, %r33;
	selp.b32 	%r37, 5760, 0, %p34;
	shl.b32 	%r309, %r1, 3;
	mov.u32 	%r310, _ZZN3cub18CUB_300001_SM_10006detail10radix_sort29DeviceRadixSortOnesweepKernelINS1_5radix10policy_hubIxNS0_8NullTypeEyE10Policy1000ELNS0_9SortOrderE0ExS6_yiiNS1_21identity_decomposer_tEEEvPT5_SC_PT3_PKSD_PT1_PKSH_PT2_PKSL_T4_iiT6_E1s;
	add.s32 	%r311, %r310, %r309;
	add.s32 	%r38, %r311, 46080;
	@%p33 bra 	$L__BB15_60;
	ld.global.u64 	%rd171, [%rd84];
	cvt.u64.u32 	%rd172, %r37;
	sub.s64 	%rd452, %rd171, %rd172;
	st.shared.u64 	[%r38], %rd452;
	setp.lt.s32 	%p35, %r3, 1;
	mov.u32 	%r1248, %r1244;
	@%p35 bra 	$L__BB15_59;
	mov.b32 	%r1246, -1;
	mov.u32 	%r1245, %r3;
	mov.u32 	%r1248, %r1244;
$L__BB15_55:
	add.s32 	%r42, %r1245, -1;
	shl.b32 	%r313, %r42, 8;
	add.s32 	%r314, %r313, %r1;
	mul.wide.s32 	%rd173, %r314, 4;
	add.s64 	%rd86, %rd2, %rd173;
$L__BB15_56:
	membar.cta;
	ld.volatile.global.u32 	%r43, [%rd86];
	setp.eq.s32 	%p36, %r43, 0;
	@%p36 bra 	$L__BB15_56;
	and.b32  	%r315, %r43, 1073741823;
	add.s32 	%r1248, %r315, %r1248;
	setp.gt.s32 	%p37, %r43, -1;
	vote.sync.ballot.b32 	%r1246, %p37, %r1246;
	setp.gt.u32 	%p39, %r1245, 1;
	and.pred  	%p40, %p37, %p39;
	mov.u32 	%r1245, %r42;
	@%p40 bra 	$L__BB15_55;
	ld.shared.u64 	%rd452, [%r38];
$L__BB15_59:
	or.b32  	%r316, %r1248, -2147483648;
	st.volatile.global.u32 	[%rd72], %r316;
	sub.s32 	%r317, %r1248, %r1244;
	cvt.s64.s32 	%rd174, %r317;
	add.s64 	%rd175, %rd452, %rd174;
	st.shared.u64 	[%r38], %rd175;
$L__BB15_60:
	ld.param.u64 	%rd420, [_ZN3cub18CUB_300001_SM_10006detail10radix_sort29DeviceRadixSortOnesweepKernelINS1_5radix10policy_hubIxNS0_8NullTypeEyE10Policy1000ELNS0_9SortOrderE0ExS6_yiiNS1_21identity_decomposer_tEEEvPT5_SC_PT3_PKSD_PT1_PKSH_PT2_PKSL_T4_iiT6__param_2];
	setp.gt.u32 	%p41, %r1, 255;
	setp.lt.s32 	%p42, %r4, %r150;
	setp.eq.s64 	%p43, %rd420, 0;
	or.pred  	%p44, %p43, %p42;
	or.pred  	%p45, %p41, %p44;
	@%p45 bra 	$L__BB15_62;
	ld.shared.u64 	%rd176, [%r38];
	cvt.u64.u32 	%rd177, %r37;
	cvt.s64.s32 	%rd178, %r1244;
	add.s64 	%rd179, %rd177, %rd178;
	add.s64 	%rd180, %rd179, %rd176;
	st.global.u64 	[%rd83], %rd180;
$L__BB15_62:
	setp.gt.s32 	%p46, %r4, %r150;
	bar.sync 	0;
	shl.b32 	%r318, %r33, 3;
	add.s32 	%r320, %r310, %r318;
	ld.shared.u64 	%rd89, [%r320+46080];
	@%p46 bra 	$L__BB15_64;
	and.b32  	%r321, %r1, 31;
	and.b32  	%r322, %r1, 992;
	mul.lo.s32 	%r323, %r322, 15;
	or.b32  	%r324, %r323, %r321;
	cvt.u64.u32 	%rd181, %r324;
	add.s64 	%rd182, %rd89, %rd181;
	shl.b64 	%rd183, %rd182, 3;
	add.s64 	%rd184, %rd1, %rd183;
	st.global.u64 	[%rd184], %rd437;
	st.global.u64 	[%rd184+256], %rd438;
	st.global.u64 	[%rd184+512], %rd439;
	st.global.u64 	[%rd184+768], %rd440;
	st.global.u64 	[%rd184+1024], %rd441;
	st.global.u64 	[%rd184+1280], %rd442;
	st.global.u64 	[%rd184+1536], %rd443;
	st.global.u64 	[%rd184+1792], %rd444;
	st.global.u64 	[%rd184+2048], %rd445;
	st.global.u64 	[%rd184+2304], %rd446;
	st.global.u64 	[%rd184+2560], %rd447;
	st.global.u64 	[%rd184+2816], %rd448;
	st.global.u64 	[%rd184+3072], %rd449;
	st.global.u64 	[%rd184+3328], %rd450;
	st.global.u64 	[%rd184+3584], %rd451;
	bra.uni 	$L__BB15_94;
$L__BB15_64:
	mad.lo.s32 	%r47, %r3, -5760, %r150;
	and.b32  	%r325, %r1, 31;
	and.b32  	%r326, %r1, 992;
	mul.lo.s32 	%r327, %r326, 15;
	or.b32  	%r48, %r327, %r325;
	setp.ge.s32 	%p47, %r48, %r47;
	cvt.u64.u32 	%rd185, %r48;
	add.s64 	%rd186, %rd89, %rd185;
	shl.b64 	%rd187, %rd186, 3;
	add.s64 	%rd90, %rd1, %rd187;
	@%p47 bra 	$L__BB15_66;
	st.global.u64 	[%rd90], %rd437;
$L__BB15_66:
	add.s32 	%r328, %r48, 32;
	setp.ge.s32 	%p48, %r328, %r47;
	@%p48 bra 	$L__BB15_68;
	st.global.u64 	[%rd90+256], %rd438;
$L__BB15_68:
	add.s32 	%r329, %r48, 64;
	setp.ge.s32 	%p49, %r329, %r47;
	@%p49 bra 	$L__BB15_70;
	st.global.u64 	[%rd90+512], %rd439;
$L__BB15_70:
	add.s32 	%r330, %r48, 96;
	setp.ge.s32 	%p50, %r330, %r47;
	@%p50 bra 	$L__BB15_72;
	st.global.u64 	[%rd90+768], %rd440;
$L__BB15_72:
	add.s32 	%r331, %r48, 128;
	setp.ge.s32 	%p51, %r331, %r47;
	@%p51 bra 	$L__BB15_74;
	st.global.u64 	[%rd90+1024], %rd441;
$L__BB15_74:
	add.s32 	%r332, %r48, 160;
	setp.ge.s32 	%p52, %r332, %r47;
	@%p52 bra 	$L__BB15_76;
	st.global.u64 	[%rd90+1280], %rd442;
$L__BB15_76:
	add.s32 	%r333, %r48, 192;
	setp.ge.s32 	%p53, %r333, %r47;
	@%p53 bra 	$L__BB15_78;
	st.global.u64 	[%rd90+1536], %rd443;
$L__BB15_78:
	add.s32 	%r334, %r48, 224;
	setp.ge.s32 	%p54, %r334, %r47;
	@%p54 bra 	$L__BB15_80;
	st.global.u64 	[%rd90+1792], %rd444;
$L__BB15_80:
	add.s32 	%r335, %r48, 256;
	setp.ge.s32 	%p55, %r335, %r47;
	@%p55 bra 	$L__BB15_82;
	st.global.u64 	[%rd90+2048], %rd445;
$L__BB15_82:
	add.s32 	%r336, %r48, 288;
	setp.ge.s32 	%p56, %r336, %r47;
	@%p56 bra 	$L__BB15_84;
	st.global.u64 	[%rd90+2304], %rd446;
$L__BB15_84:
	add.s32 	%r337, %r48, 320;
	setp.ge.s32 	%p57, %r337, %r47;
	@%p57 bra 	$L__BB15_86;
	st.global.u64 	[%rd90+2560], %rd447;
$L__BB15_86:
	add.s32 	%r338, %r48, 352;
	setp.ge.s32 	%p58, %r338, %r47;
	@%p58 bra 	$L__BB15_88;
	st.global.u64 	[%rd90+2816], %rd448;
$L__BB15_88:
	add.s32 	%r339, %r48, 384;
	setp.ge.s32 	%p59, %r339, %r47;
	@%p59 bra 	$L__BB15_90;
	st.global.u64 	[%rd90+3072], %rd449;
$L__BB15_90:
	add.s32 	%r340, %r48, 416;
	setp.ge.s32 	%p60, %r340, %r47;
	@%p60 bra 	$L__BB15_92;
	st.global.u64 	[%rd90+3328], %rd450;
$L__BB15_92:
	add.s32 	%r341, %r48, 448;
	setp.ge.s32 	%p61, %r341, %r47;
	@%p61 bra 	$L__BB15_94;
	st.global.u64 	[%rd90+3584], %rd451;
$L__BB15_94:
	// begin inline asm
	exit;
	// end inline asm
	mov.u64 	%rd453, %rd437;
	mov.u64 	%rd454, %rd438;
	mov.u64 	%rd455, %rd439;
	mov.u64 	%rd456, %rd440;
	mov.u64 	%rd457, %rd441;
	mov.u64 	%rd458, %rd442;
	mov.u64 	%rd459, %rd443;
	mov.u64 	%rd460, %rd444;
	mov.u64 	%rd461, %rd445;
	mov.u64 	%rd462, %rd446;
	mov.u64 	%rd463, %rd447;
	mov.u64 	%rd464, %rd448;
	mov.u64 	%rd465, %rd449;
	mov.u64 	%rd466, %rd450;
	mov.u64 	%rd467, %rd451;
$L__BB15_95:
	mul.hi.u32 	%r342, %r1, 357913942;
	add.s32 	%r343, %r342, %r1;
	shl.b32 	%r344, %r343, 2;
	mov.u32 	%r345, _ZZN3cub18CUB_300001_SM_10006detail10radix_sort29DeviceRadixSortOnesweepKernelINS1_5radix10policy_hubIxNS0_8NullTypeEyE10Policy1000ELNS0_9SortOrderE0ExS6_yiiNS1_21identity_decomposer_tEEEvPT5_SC_PT3_PKSD_PT1_PKSH_PT2_PKSL_T4_iiT6_E1s;
	add.s32 	%r346, %r345, %r344;
	add.s32 	%r49, %r346, 13328;
	st.shared.u32 	[%r346+13328], %r1244;
	bar.sync 	0;
	setp.gt.u32 	%p62, %r1, 31;
	@%p62 bra 	$L__BB15_97;
	mad.lo.s32 	%r378, %r1, 52, %r345;
	ld.shared.u32 	%r379, [%r378+13328];
	ld.shared.u32 	%r380, [%r378+13332];
	ld.shared.u32 	%r381, [%r378+13336];
	ld.shared.u32 	%r382, [%r378+13340];
	ld.shared.u32 	%r383, [%r378+13344];
	ld.shared.u32 	%r384, [%r378+13348];
	ld.shared.u32 	%r385, [%r378+13352];
	ld.shared.u32 	%r386, [%r378+13356];
	ld.shared.u32 	%r387, [%r378+13360];
	ld.shared.u32 	%r388, [%r378+13364];
	ld.shared.u32 	%r389, [%r378+13368];
	ld.shared.u32 	%r390, [%r378+13372];
	add.s32 	%r391, %r380, %r379;
	add.s32 	%r392, %r391, %r381;
	add.s32 	%r393, %r392, %r382;
	add.s32 	%r394, %r393, %r383;
	add.s32 	%r395, %r394, %r384;
	add.s32 	%r396, %r395, %r385;
	add.s32 	%r397, %r396, %r386;
	add.s32 	%r398, %r397, %r387;
	add.s32 	%r399, %r398, %r388;
	add.s32 	%r400, %r399, %r389;
	add.s32 	%r351, %r400, %r390;
	mov.b32 	%r349, 1;
	mov.b32 	%r374, 0;
	mov.b32 	%r376, -1;
	// begin inline asm
	{  .reg .s32 r0;  .reg .pred p;  shfl.sync.up.b32 r0|p, %r351, %r349, %r374, %r376;  @p add.s32 r0, r0, %r351;  mov.s32 %r347, r0;}
	// end inline asm
	mov.b32 	%r355, 2;
	// begin inline asm
	{  .reg .s32 r0;  .reg .pred p;  shfl.sync.up.b32 r0|p, %r347, %r355, %r374, %r376;  @p add.s32 r0, r0, %r347;  mov.s32 %r353, r0;}
	// end inline asm
	mov.b32 	%r361, 4;
	// begin inline asm
	{  .reg .s32 r0;  .reg .pred p;  shfl.sync.up.b32 r0|p, %r353, %r361, %r374, %r376;  @p add.s32 r0, r0, %r353;  mov.s32 %r359, r0;}
	// end inline asm
	mov.b32 	%r367, 8;
	// begin inline asm
	{  .reg .s32 r0;  .reg .pred p;  shfl.sync.up.b32 r0|p, %r359, %r367, %r374, %r376;  @p add.s32 r0, r0, %r359;  mov.s32 %r365, r0;}
	// end inline asm
	mov.b32 	%r373, 16;
	// begin inline asm
	{  .reg .s32 r0;  .reg .pred p;  shfl.sync.up.b32 r0|p, %r365, %r373, %r374, %r376;  @p add.s32 r0, r0, %r365;  mov.s32 %r371, r0;}
	// end inline asm
	sub.s32 	%r401, %r371, %r351;
	add.s32 	%r402, %r379, %r401;
	add.s32 	%r403, %r380, %r402;
	add.s32 	%r404, %r381, %r403;
	add.s32 	%r405, %r382, %r404;
	add.s32 	%r406, %r383, %r405;
	add.s32 	%r407, %r384, %r406;
	add.s32 	%r408, %r385, %r407;
	add.s32 	%r409, %r386, %r408;
	add.s32 	%r410, %r387, %r409;
	add.s32 	%r411, %r388, %r410;
	add.s32 	%r412, %r389, %r411;
	st.shared.u32 	[%r378+13328], %r401;
	st.shared.u32 	[%r378+13332], %r402;
	st.shared.u32 	[%r378+13336], %r403;
	st.shared.u32 	[%r378+13340], %r404;
	st.shared.u32 	[%r378+13344], %r405;
	st.shared.u32 	[%r378+13348], %r406;
	st.shared.u32 	[%r378+13352], %r407;
	st.shared.u32 	[%r378+13356], %r408;
	st.shared.u32 	[%r378+13360], %r409;
	st.shared.u32 	[%r378+13364], %r410;
	st.shared.u32 	[%r378+13368], %r411;
	st.shared.u32 	[%r378+13372], %r412;
$L__BB15_97:
	setp.gt.u32 	%p63, %r1, 255;
	bar.sync 	0;
	ld.shared.s32 	%rd107, [%r49];
	@%p63 bra 	$L__BB15_99;
	cvt.u32.u64 	%r413, %rd107;
	shl.b32 	%r415, %r1, 2;
	add.s32 	%r417, %r345, %r415;
	ld.shared.u32 	%r418, [%r417];
	add.s32 	%r419, %r418, %r413;
	st.shared.u32 	[%r417], %r419;
	ld.shared.u32 	%r420, [%r417+1024];
	add.s32 	%r421, %r420, %r413;
	st.shared.u32 	[%r417+1024], %r421;
	ld.shared.u32 	%r422, [%r417+2048];
	add.s32 	%r423, %r422, %r413;
	st.shared.u32 	[%r417+2048], %r423;
	ld.shared.u32 	%r424, [%r417+3072];
	add.s32 	%r425, %r424, %r413;
	st.shared.u32 	[%r417+3072], %r425;
	ld.shared.u32 	%r426, [%r417+4096];
	add.s32 	%r427, %r426, %r413;
	st.shared.u32 	[%r417+4096], %r427;
	ld.shared.u32 	%r428, [%r417+5120];
	add.s32 	%r429, %r428, %r413;
	st.shared.u32 	[%r417+5120], %r429;
	ld.shared.u32 	%r430, [%r417+6144];
	add.s32 	%r431, %r430, %r413;
	st.shared.u32 	[%r417+6144], %r431;
	ld.shared.u32 	%r432, [%r417+7168];
	add.s32 	%r433, %r432, %r413;
	st.shared.u32 	[%r417+7168], %r433;
	ld.shared.u32 	%r434, [%r417+8192];
	add.s32 	%r435, %r434, %r413;
	st.shared.u32 	[%r417+8192], %r435;
	ld.shared.u32 	%r436, [%r417+9216];
	add.s32 	%r437, %r436, %r413;
	st.shared.u32 	[%r417+9216], %r437;
	ld.shared.u32 	%r438, [%r417+10240];
	add.s32 	%r439, %r438, %r413;
	st.shared.u32 	[%r417+10240], %r439;
	ld.shared.u32 	%r440, [%r417+11264];
	add.s32 	%r441, %r440, %r413;
	st.shared.u32 	[%r417+11264], %r441;
$L__BB15_99:
	bar.sync 	0;
	// begin inline asm
	mov.u32 %r442, %lanemask_le;
	// end inline asm
	cvt.u32.u64 	%r468, %rd68;
	shr.u64 	%rd188, %rd453, %r468;
	cvt.u32.u64 	%r469, %rd188;
	and.b32  	%r465, %r469, %r7;
	mov.b32 	%r445, 1;
	// begin inline asm
	{
    .reg .pred p;
    and.b32 %r443, %r465, %r445;    setp.ne.u32 p, %r443, 0;
    vote.ballot.sync.b32 %r443, p, 0xffffffff;
    @!p not.b32 %r443, %r443;
}

	// end inline asm
	mov.b32 	%r448, 2;
	// begin inline asm
	{
    .reg .pred p;
    and.b32 %r446, %r465, %r448;    setp.ne.u32 p, %r446, 0;
    vote.ballot.sync.b32 %r446, p, 0xffffffff;
    @!p not.b32 %r446, %r446;
}

	// end inline asm
	and.b32  	%r470, %r446, %r443;
	mov.b32 	%r451, 4;
	// begin inline asm
	{
    .reg .pred p;
    and.b32 %r449, %r465, %r451;    setp.ne.u32 p, %r449, 0;
    vote.ballot.sync.b32 %r449, p, 0xffffffff;
    @!p not.b32 %r449, %r449;
}

	// end inline asm
	and.b32  	%r471, %r449, %r470;
	mov.b32 	%r454, 8;
	// begin inline asm
	{
    .reg .pred p;
    and.b32 %r452, %r465, %r454;    setp.ne.u32 p, %r452, 0;
    vote.ballot.sync.b32 %r452, p, 0xffffffff;
    @!p not.b32 %r452, %r452;
}

	// end inline asm
	and.b32  	%r472, %r452, %r471;
	mov.b32 	%r457, 16;
	// begin inline asm
	{
    .reg .pred p;
    and.b32 %r455, %r465, %r457;    setp.ne.u32 p, %r455, 0;
    vote.ballot.sync.b32 %r455, p, 0xffffffff;
    @!p not.b32 %r455, %r455;
}

	// end inline asm
	and.b32  	%r473, %r455, %r472;
	mov.b32 	%r460, 32;
	// begin inline asm
	{
    .reg .pred p;
    and.b32 %r458, %r465, %r460;    setp.ne.u32 p, %r458, 0;
    vote.ballot.sync.b32 %r458, p, 0xffffffff;
    @!p not.b32 %r458, %r458;
}

	// end inline asm
	and.b32  	%r474, %r458, %r473;
	mov.b32 	%r463, 64;
	// begin inline asm
	{
    .reg .pred p;
    and.b32 %r461, %r465, %r463;    setp.ne.u32 p, %r461, 0;
    vote.ballot.sync.b32 %r461, p, 0xffffffff;
    @!p not.b32 %r461, %r461;
}

	// end inline asm
	and.b32  	%r475, %r461, %r474;
	mov.b32 	%r466, 128;
	// begin inline asm
	{
    .reg .pred p;
    and.b32 %r464, %r465, %r466;    setp.ne.u32 p, %r464, 0;
    vote.ballot.sync.b32 %r464, p, 0xffffffff;
    @!p not.b32 %r464, %r464;
}

	// end inline asm
	and.b32  	%r476, %r464, %r475;
	clz.b32 	%r477, %r476;
	sub.s32 	%r52, 31, %r477;
	and.b32  	%r478, %r442, %r476;
	popc.b32 	%r53, %r478;
	setp.ne.s32 	%p64, %r153, %r52;
	mov.b32 	%r1249, 0;
	@%p64 bra 	$L__BB15_101;
	shl.b32 	%r479, %r465, 2;
	add.s32 	%r480, %r9, %r479;
	atom.shared.add.u32 	%r1249, [%r480], %r53;
$L__BB15_101:
	shfl.sync.idx.b32	%r506|%p65, %r1249, %r52, 31, -1;
	add.s32 	%r56, %r53, %r506;
	shr.u64 	%rd189, %rd454, %r468;
	cvt.u32.u64 	%r508, %rd189;
	and.b32  	%r503, %r508, %r7;
	mov.b32 	%r483, 1;
	// begin inline asm
	{
    .reg .pred p;
    and.b32 %r481, %r503, %r483;    setp.ne.u32 p, %r481, 0;
    vote.ballot.sync.b32 %r481, p, 0xffffffff;
    @!p not.b32 %r481, %r481;
}

	// end inline asm
	mov.b32 	%r486, 2;
	// begin inline asm
	{
    .reg .pred p;
    and.b32 %r484, %r503, %r486;    setp.ne.u32 p, %r484, 0;
    vote.ballot.sync.b32 %r484, p, 0xffffffff;
    @!p not.b32 %r484, %r484;
}

	// end inline asm
	and.b32  	%r509, %r484, %r481;
	mov.b32 	%r489, 4;
	// begin inline asm
	{
    .reg .pred p;
    and.b32 %r487, %r503, %r489;    setp.ne.u32 p, %r487, 0;
    vote.ballot.sync.b32 %r487, p, 0xffffffff;
    @!p not.b32 %r487, %r487;
}

	// end inline asm
	and.b32  	%r510, %r487, %r509;
	mov.b32 	%r492, 8;
	// begin inline asm
	{
    .reg .pred p;
    and.b32 %r490, %r503, %r492;    setp.ne.u32 p, %r490, 0;
    vote.ballot.sync.b32 %r490, p, 0xffffffff;
    @!p not.b32 %r490, %r490;
}

	// end inline asm
	and.b32  	%r511, %r490, %r510;
	mov.b32 	%r495, 16;
	// begin inline asm
	{
    .reg .pred p;
    and.b32 %r493, %r503, %r495;    setp.ne.u32 p, %r493, 0;
    vote.ballot.sync.b32 %r493, p, 0xffffffff;
    @!p not.b32 %r493, %r493;
}

	// end inline asm
	and.b32  	%r512, %r493, %r511;
	mov.b32 	%r498, 32;
	// begin inline asm
	{
    .reg .pred p;
    and.b32 %r496, %r503, %r498;    setp.ne.u32 p, %r496, 0;
    vote.ballot.sync.b32 %r496, p, 0xffffffff;
    @!p not.b32 %r496, %r496;
}

	// end inline asm
	and.b32  	%r513, %r496, %r512;
	mov.b32 	%r501, 64;
	// begin inline asm
	{
    .reg .pred p;
    and.b32 %r499, %r503, %r501;    setp.ne.u32 p, %r499, 0;
    vote.ballot.sync.b32 %r499, p, 0xffffffff;
    @!p not.b32 %r499, %r499;
}

	// end inline asm
	and.b32  	%r514, %r499, %r513;
	mov.b32 	%r504, 128;
	// begin inline asm
	{
    .reg .pred p;
    and.b32 %r502, %r503, %r504;    setp.ne.u32 p, %r502, 0;
    vote.ballot.sync.b32 %r502, p, 0xffffffff;
    @!p not.b32 %r502, %r502;
}

	// end inline asm
	and.b32  	%r515, %r502, %r514;
	clz.b32 	%r516, %r515;
	sub.s32 	%r58, 31, %r516;
	and.b32  	%r517, %r442, %r515;
	popc.b32 	%r59, %r517;
	setp.ne.s32 	%p66, %r153, %r58;
	mov.b32 	%r1250, 0;
	@%p66 bra 	$L__BB15_103;
	shl.b32 	%r518, %r503, 2;
	add.s32 	%r519, %r9, %r518;
	atom.shared.add.u32 	%r1250, [%r519], %r59;
$L__BB15_103:
	shfl.sync.idx.b32	%r545|%p67, %r1250, %r58, 31, -1;
	add.s32 	%r62, %r59, %r545;
	shr.u64 	%rd190, %rd455, %r468;
	cvt.u32.u64 	%r547, %rd190;
	and.b32  	%r542, %r547, %r7;
	mov.b32 	%r522, 1;
	// begin inline asm
	{
    .reg .pred p;
    and.b32 %r520, %r542, %r522;    setp.ne.u32 p, %r520, 0;
    vote.ballot.sync.b32 %r520, p, 0xffffffff;
    @!p not.b32 %r520, %r520;
}

	// end inline asm
	mov.b32 	%r525, 2;
	// begin inline asm
	{
    .reg .pred p;
    and.b32 %r523, %r542, %r525;    setp.ne.u32 p, %r523, 0;
    vote.ballot.sync.b32 %r523, p, 0xffffffff;
    @!p not.b32 %r523, %r523;
}

	// end inline asm
	and.b32  	%r548, %r523, %r520;
	mov.b32 	%r528, 4;
	// begin inline asm
	{
    .reg .pred p;
    and.b32 %r526, %r542, %r528;    setp.ne.u32 p, %r526, 0;
    vote.ballot.sync.b32 %r526, p, 0xffffffff;
    @!p not.b32 %r526, %r526;
}

	// end inline asm
	and.b32  	%r549, %r526, %r548;
	mov.b32 	%r531, 8;
	// begin inline asm
	{
    .reg .pred p;
    and.b32 %r529, %r542, %r531;    setp.ne.u32 p, %r529, 0;
    vote.ballot.sync.b32 %r529, p, 0xffffffff;
    @!p not.b32 %r529, %r529;
}

	// end inline asm
	and.b32  	%r550, %r529, %r549;
	mov.b32 	%r534, 16;
	// begin inline asm
	{
    .reg .pred p;
    and.b32 %r532, %r542, %r534;    setp.ne.u32 p, %r532, 0;
    vote.ballot.sync.b32 %r532, p, 0xffffffff;
    @!p not.b32 %r532, %r532;
}

	// end inline asm
	and.b32  	%r551, %r532, %r550;
	mov.b32 	%r537, 32;
	// begin inline asm
	{
    .reg .pred p;
    and.b32 %r535, %r542, %r537;    setp.ne.u32 p, %r535, 0;
    vote.ballot.sync.b32 %r535, p, 0xffffffff;
    @!p not.b32 %r535, %r535;
}

	// end inline asm
	and.b32  	%r552, %r535, %r551;
	mov.b32 	%r540, 64;
	// begin inline asm
	{
    .reg .pred p;
    and.b32 %r538, %r542, %r540;    setp.ne.u32 p, %r538, 0;
    vote.ballot.sync.b32 %r538, p, 0xffffffff;
    @!p not.b32 %r538, %r538;
}

	// end inline asm
	and.b32  	%r553, %r538, %r552;
	mov.b32 	%r543, 128;
	// begin inline asm
	{
    .reg .pred p;
    and.b32 %r541, %r542, %r543;    setp.ne.u32 p, %r541, 0;
    vote.ballot.sync.b32 %r541, p, 0xffffffff;
    @!p not.b32 %r541, %r541;
}

	// end inline asm
	and.b32  	%r554, %r541, %r553;
	clz.b32 	%r555, %r554;
	sub.s32 	%r64, 31, %r555;
	and.b32  	%r556, %r442, %r554;
	popc.b32 	%r65, %r556;
	setp.ne.s32 	%p68, %r153, %r64;
	mov.b32 	%r1251, 0;
	@%p68 bra 	$L__BB15_105;
	shl.b32 	%r557, %r542, 2;
	add.s32 	%r558, %r9, %r557;
	atom.shared.add.u32 	%r1251, [%r558], %r65;
$L__BB15_105:
	shfl.sync.idx.b32	%r584|%p69, %r1251, %r64, 31, -1;
	add.s32 	%r68, %r65, %r584;
	shr.u64 	%rd191, %rd456, %r468;
	cvt.u32.u64 	%r586, %rd191;
	and.b32  	%r581, %r586, %r7;
	mov.b32 	%r561, 1;
	// begin inline asm
	{
    .reg .pred p;
    and.b32 %r559, %r581, %r561;    setp.ne.u32 p, %r559, 0;
    vote.ballot.sync.b32 %r559, p, 0xffffffff;
    @!p not.b32 %r559, %r559;
}

	// end inline asm
	mov.b32 	%r564, 2;
	// begin inline asm
	{
    .reg .pred p;
    and.b32 %r562, %r581, %r564;    setp.ne.u32 p, %r562, 0;
    vote.ballot.sync.b32 %r562, p, 0xffffffff;
    @!p not.b32 %r562, %r562;
}

	// end inline asm
	and.b32  	%r587, %r562, %r559;
	mov.b32 	%r567, 4;
	// begin inline asm
	{
    .reg .pred p;
    and.b32 %r565, %r581, %r567;    setp.ne.u32 p, %r565, 0;
    vote.ballot.sync.b32 %r565, p, 0xffffffff;
    @!p not.b32 %r565, %r565;
}

	// end inline asm
	and.b32  	%r588, %r565, %r587;
	mov.b32 	%r570, 8;
	// begin inline asm
	{
    .reg .pred p;
    and.b32 %r568, %r581, %r570;    setp.ne.u32 p, %r568, 0;
    vote.ballot.sync.b32 %r568, p, 0xffffffff;
    @!p not.b32 %r568, %r568;
}

	// end inline asm
	and.b32  	%r589, %r568, %r588;
	mov.b32 	%r573, 16;
	// begin inline asm
	{
    .reg .pred p;
    and.b32 %r571, %r581, %r573;    setp.ne.u32 p, %r571, 0;
    vote.ballot.sync.b32 %r571, p, 0xffffffff;
    @!p not.b32 %r571, %r571;
}

	// end inline asm
	and.b32  	%r590, %r571, %r589;
	mov.b32 	%r576, 32;
	// begin inline asm
	{
    .reg .pred p;
    and.b32 %r574, %r581, %r576;    setp.ne.u32 p, %r574, 0;
    vote.ballot.sync.b32 %r574, p, 0xffffffff;
    @!p not.b32 %r574, %r574;
}

	// end inline asm
	and.b32  	%r591, %r574, %r590;
	mov.b32 	%r579, 64;
	// begin inline asm
	{
    .reg .pred p;
    and.b32 %r577, %r581, %r579;    setp.ne.u32 p, %r577, 0;
    vote.ballot.sync.b32 %r577, p, 0xffffffff;
    @!p not.b32 %r577, %r577;
}

	// end inline asm
	and.b32  	%r592, %r577, %r591;
	mov.b32 	%r582, 128;
	// begin inline asm
	{
    .reg .pred p;
    and.b32 %r580, %r581, %r582;    setp.ne.u32 p, %r580, 0;
    vote.ballot.sync.b32 %r580, p, 0xffffffff;
    @!p not.b32 %r580, %r580;
}

	// end inline asm
	and.b32  	%r593, %r580, %r592;
	clz.b32 	%r594, %r593;
	sub.s32 	%r70, 31, %r594;
	and.b32  	%r595, %r442, %r593;
	popc.b32 	%r71, %r595;
	setp.ne.s32 	%p70, %r153, %r70;
	mov.b32 	%r1252, 0;
	@%p70 bra 	$L__BB15_107;
	shl.b32 	%r596, %r581, 2;
	add.s32 	%r597, %r9, %r596;
	atom.shared.add.u32 	%r1252, [%r597], %r71;
$L__BB15_107:
	shfl.sync.idx.b32	%r623|%p71, %r1252, %r70, 31, -1;
	add.s32 	%r74, %r71, %r623;
	shr.u64 	%rd192, %rd457, %r468;
	cvt.u32.u64 	%r625, %rd192;
	and.b32  	%r620, %r625, %r7;
	mov.b32 	%r600, 1;
	// begin inline asm
	{
    .reg .pred p;
    and.b32 %r598, %r620, %r600;    setp.ne.u32 p, %r598, 0;
    vote.ballot.sync.b32 %r598, p, 0xffffffff;
    @!p not.b32 %r598, %r598;
}

	// end inline asm
	mov.b32 	%r603, 2;
	// begin inline asm
	{
    .reg .pred p;
    and.b32 %r601, %r620, %r603;    setp.ne.u32 p, %r601, 0;
    vote.ballot.sync.b32 %r601, p, 0xffffffff;
    @!p not.b32 %r601, %r601;
}

	// end inline asm
	and.b32  	%r626, %r601, %r598;
	mov.b32 	%r606, 4;
	// begin inline asm
	{
    .reg .pred p;
    and.b32 %r604, %r620, %r606;    setp.ne.u32 p, %r604, 0;
    vote.ballot.sync.b32 %r604, p, 0xffffffff;
    @!p not.b32 %r604, %r604;
}

	// end inline asm
	and.b32  	%r627, %r604, %r626;
	mov.b32 	%r609, 8;
	// begin inline asm
	{
    .reg .pred p;
    and.b32 %r607, %r620, %r609;    setp.ne.u32 p, %r607, 0;
    vote.ballot.sync.b32 %r607, p, 0xffffffff;
    @!p not.b32 %r607, %r607;
}

	// end inline asm
	and.b32  	%r628, %r607, %r627;
	mov.b32 	%r612, 16;
	// begin inline asm
	{
    .reg .pred p;
    and.b32 %r610, %r620, %r612;    setp.ne.u32 p, %r610, 0;
    vote.ballot.sync.b32 %r610, p, 0xffffffff;
    @!p not.b32 %r610, %r610;
}

	// end inline asm
	and.b32  	%r629, %r610, %r628;
	mov.b32 	%r615, 32;
	// begin inline asm
	{
    .reg .pred p;
    and.b32 %r613, %r620, %r615;    setp.ne.u32 p, %r613, 0;
    vote.ballot.sync.b32 %r613, p, 0xffffffff;
    @!p not.b32 %r613, %r613;
}

	// end inline asm
	and.b32  	%r630, %r613, %r629;
	mov.b32 	%r618, 64;
	// begin inline asm
	{
    .reg .pred p;
    and.b32 %r616, %r620, %r618;    setp.ne.u32 p, %r616, 0;
    vote.ballot.sync.b32 %r616, p, 0xffffffff;
    @!p not.b32 %r616, %r616;
}

	// end inline asm
	and.b32  	%r631, %r616, %r630;
	mov.b32 	%r621, 128;
	// begin inline asm
	{
    .reg .pred p;
    and.b32 %r619, %r620, %r621;    setp.ne.u32 p, %r619, 0;
    vote.ballot.sync.b32 %r619, p, 0xffffffff;
    @!p not.b32 %r619, %r619;
}

	// end inline asm
	and.b32  	%r632, %r619, %r631;
	clz.b32 	%r633, %r632;
	sub.s32 	%r76, 31, %r633;
	and.b32  	%r634, %r442, %r632;
	popc.b32 	%r77, %r634;
	setp.ne.s32 	%p72, %r153, %r76;
	mov.b32 	%r1253, 0;
	@%p72 bra 	$L__BB15_109;
	shl.b32 	%r635, %r620, 2;
	add.s32 	%r636, %r9, %r635;
	atom.shared.add.u32 	%r1253, [%r636], %r77;
$L__BB15_109:
	shfl.sync.idx.b32	%r662|%p73, %r1253, %r76, 31, -1;
	add.s32 	%r80, %r77, %r662;
	shr.u64 	%rd193, %rd458, %r468;
	cvt.u32.u64 	%r664, %rd193;
	and.b32  	%r659, %r664, %r7;
	mov.b32 	%r639, 1;
	// begin inline asm
	{
    .reg .pred p;
    and.b32 %r637, %r659, %r639;    setp.ne.u32 p, %r637, 0;
    vote.ballot.sync.b32 %r637, p, 0xffffffff;
    @!p not.b32 %r637, %r637;
}

	// end inline asm
	mov.b32 	%r642, 2;
	// begin inline asm
	{
    .reg .pred p;
    and.b32 %r640, %r659, %r642;    setp.ne.u32 p, %r640, 0;
    vote.ballot.sync.b32 %r640, p, 0xffffffff;
    @!p not.b32 %r640, %r640;
}

	// end inline asm
	and.b32  	%r665, %r640, %r637;
	mov.b32 	%r645, 4;
	// begin inline asm
	{
    .reg .pred p;
    and.b32 %r643, %r659, %r645;    setp.ne.u32 p, %r643, 0;
    vote.ballot.sync.b32 %r643, p, 0xffffffff;
    @!p not.b32 %r643, %r643;
}

	// end inline asm
	and.b32  	%r666, %r643, %r665;
	mov.b32 	%r648, 8;
	// begin inline asm
	{
    .reg .pred p;
    and.b32 %r646, %r659, %r648;    setp.ne.u32 p, %r646, 0;
    vote.ballot.sync.b32 %r646, p, 0xffffffff;
    @!p not.b32 %r646, %r646;
}

	// end inline asm
	and.b32  	%r667, %r646, %r666;
	mov.b32 	%r651, 16;
	// begin inline asm
	{
    .reg .pred p;
    and.b32 %r649, %r659, %r651;    setp.ne.u32 p, %r649, 0;
    vote.ballot.sync.b32 %r649, p, 0xffffffff;
    @!p not.b32 %r649, %r649;
}

	// end inline asm
	and.b32  	%r668, %r649, %r667;
	mov.b32 	%r654, 32;
	// begin inline asm
	{
    .reg .pred p;
    and.b32 %r652, %r659, %r654;    setp.ne.u32 p, %r652, 0;
    vote.ballot.sync.b32 %r652, p, 0xffffffff;
    @!p not.b32 %r652, %r652;
}

	// end inline asm
	and.b32  	%r669, %r652, %r668;
	mov.b32 	%r657, 64;
	// begin inline asm
	{
    .reg .pred p;
    and.b32 %r655, %r659, %r657;    setp.ne.u32 p, %r655, 0;
    vote.ballot.sync.b32 %r655, p, 0xffffffff;
    @!p not.b32 %r655, %r655;
}

	// end inline asm
	and.b32  	%r670, %r655, %r669;
	mov.b32 	%r660, 128;
	// begin inline asm
	{
    .reg .pred p;
    and.b32 %r658, %r659, %r660;    setp.ne.u32 p, %r658, 0;
    vote.ballot.sync.b32 %r658, p, 0xffffffff;
    @!p not.b32 %r658, %r658;
}

	// end inline asm
	and.b32  	%r671, %r658, %r670;
	clz.b32 	%r672, %r671;
	sub.s32 	%r82, 31, %r672;
	and.b32  	%r673, %r442, %r671;
	popc.b32 	%r83, %r673;
	setp.ne.s32 	%p74, %r153, %r82;
	mov.b32 	%r1254, 0;
	@%p74 bra 	$L__BB15_111;
	shl.b32 	%r674, %r659, 2;
	add.s32 	%r675, %r9, %r674;
	atom.shared.add.u32 	%r1254, [%r675], %r83;
$L__BB15_111:
	shfl.sync.idx.b32	%r701|%p75, %r1254, %r82, 31, -1;
	add.s32 	%r86, %r83, %r701;
	shr.u64 	%rd194, %rd459, %r468;
	cvt.u32.u64 	%r703, %rd194;
	and.b32  	%r698, %r703, %r7;
	mov.b32 	%r678, 1;
	// begin inline asm
	{
    .reg .pred p;
    and.b32 %r676, %r698, %r678;    setp.ne.u32 p, %r676, 0;
    vote.ballot.sync.b32 %r676, p, 0xffffffff;
    @!p not.b32 %r676, %r676;
}

	// end inline asm
	mov.b32 	%r681, 2;
	// begin inline asm
	{
    .reg .pred p;
    and.b32 %r679, %r698, %r681;    setp.ne.u32 p, %r679, 0;
    vote.ballot.sync.b32 %r679, p, 0xffffffff;
    @!p not.b32 %r679, %r679;
}

	// end inline asm
	and.b32  	%r704, %r679, %r676;
	mov.b32 	%r684, 4;
	// begin inline asm
	{
    .reg .pred p;
    and.b32 %r682, %r698, %r684;    setp.ne.u32 p, %r682, 0;
    vote.ballot.sync.b32 %r682, p, 0xffffffff;
    @!p not.b32 %r682, %r682;
}

	// end inline asm
	and.b32  	%r705, %r682, %r704;
	mov.b32 	%r687, 8;
	// begin inline asm
	{
    .reg .pred p;
    and.b32 %r685, %r698, %r687;    setp.ne.u32 p, %r685, 0;
    vote.ballot.sync.b32 %r685, p, 0xffffffff;
    @!p not.b32 %r685, %r685;
}

	// end inline asm
	and.b32  	%r706, %r685, %r705;
	mov.b32 	%r690, 16;
	// begin inline asm
	{
    .reg .pred p;
    and.b32 %r688, %r698, %r690;    setp.ne.u32 p, %r688, 0;
    vote.ballot.sync.b32 %r688, p, 0xffffffff;
    @!p not.b32 %r688, %r688;
}

	// end inline asm
	and.b32  	%r707, %r688, %r706;
	mov.b32 	%r693, 32;
	// begin inline asm
	{
    .reg .pred p;
    and.b32 %r691, %r698, %r693;    setp.ne.u32 p, %r691, 0;
    vote.ballot.sync.b32 %r691, p, 0xffffffff;
    @!p not.b32 %r691, %r691;
}

	// end inline asm
	and.b32  	%r708, %r691, %r707;
	mov.b32 	%r696, 64;
	// begin inline asm
	{
    .reg .pred p;
    and.b32 %r694, %r698, %r696;    setp.ne.u32 p, %r694, 0;
    vote.ballot.sync.b32 %r694, p, 0xffffffff;
    @!p not.b32 %r694, %r694;
}

	// end inline asm
	and.b32  	%r709, %r694, %r708;
	mov.b32 	%r699, 128;
	// begin inline asm
	{
    .reg .pred p;
    and.b32 %r697, %r698, %r699;    setp.ne.u32 p, %r697, 0;
    vote.ballot.sync.b32 %r697, p, 0xffffffff;
    @!p not.b32 %r697, %r697;
}

	// end inline asm
	and.b32  	%r710, %r697, %r709;
	clz.b32 	%r711, %r710;
	sub.s32 	%r88, 31, %r711;
	and.b32  	%r712, %r442, %r710;
	popc.b32 	%r89, %r712;
	setp.ne.s32 	%p76, %r153, %r88;
	mov.b32 	%r1255, 0;
	@%p76 bra 	$L__BB15_113;
	shl.b32 	%r713, %r698, 2;
	add.s32 	%r714, %r9, %r713;
	atom.shared.add.u32 	%r1255, [%r714], %r89;
$L__BB15_113:
	shfl.sync.idx.b32	%r740|%p77, %r1255, %r88, 31, -1;
	add.s32 	%r92, %r89, %r740;
	shr.u64 	%rd195, %rd460, %r468;
	cvt.u32.u64 	%r742, %rd195;
	and.b32  	%r737, %r742, %r7;
	mov.b32 	%r717, 1;
	// begin inline asm
	{
    .reg .pred p;
    and.b32 %r715, %r737, %r717;    setp.ne.u32 p, %r715, 0;
    vote.ballot.sync.b32 %r715, p, 0xffffffff;
    @!p not.b32 %r715, %r715;
}

	// end inline asm
	mov.b32 	%r720, 2;
	// begin inline asm
	{
    .reg .pred p;
    and.b32 %r718, %r737, %r720;    setp.ne.u32 p, %r718, 0;
    vote.ballot.sync.b32 %r718, p, 0xffffffff;
    @!p not.b32 %r718, %r718;
}

	// end inline asm
	and.b32  	%r743, %r718, %r715;
	mov.b32 	%r723, 4;
	// begin inline asm
	{
    .reg .pred p;
    and.b32 %r721, %r737, %r723;    setp.ne.u32 p, %r721, 0;
    vote.ballot.sync.b32 %r721, p, 0xffffffff;
    @!p not.b32 %r721, %r721;
}

	// end inline asm
	and.b32  	%r744, %r721, %r743;
	mov.b32 	%r726, 8;
	// begin inline asm
	{
    .reg .pred p;
    and.b32 %r724, %r737, %r726;    setp.ne.u32 p, %r724, 0;
    vote.ballot.sync.b32 %r724, p, 0xffffffff;
    @!p not.b32 %r724, %r724;
}

	// end inline asm
	and.b32  	%r745, %r724, %r744;
	mov.b32 	%r729, 16;
	// begin inline asm
	{
    .reg .pred p;
    and.b32 %r727, %r737, %r729;    setp.ne.u32 p, %r727, 0;
    vote.ballot.sync.b32 %r727, p, 0xffffffff;
    @!p not.b32 %r727, %r727;
}

	// end inline asm
	and.b32  	%r746, %r727, %r745;
	mov.b32 	%r732, 32;
	// begin inline asm
	{
    .reg .pred p;
    and.b32 %r730, %r737, %r732;    setp.ne.u32 p, %r730, 0;
    vote.ballot.sync.b32 %r730, p, 0xffffffff;
    @!p not.b32 %r730, %r730;
}

	// end inline asm
	and.b32  	%r747, %r730, %r746;
	mov.b32 	%r735, 64;
	// begin inline asm
	{
    .reg .pred p;
    and.b32 %r733, %r737, %r735;    setp.ne.u32 p, %r733, 0;
    vote.ballot.sync.b32 %r733, p, 0xffffffff;
    @!p not.b32 %r733, %r733;
}

	// end inline asm
	and.b32  	%r748, %r733, %r747;
	mov.b32 	%r738, 128;
	// begin inline asm
	{
    .reg .pred p;
    and.b32 %r736, %r737, %r738;    setp.ne.u32 p, %r736, 0;
    vote.ballot.sync.b32 %r736, p, 0xffffffff;
    @!p not.b32 %r736, %r736;
}

	// end inline asm
	and.b32  	%r749, %r736, %r748;
	clz.b32 	%r750, %r749;
	sub.s32 	%r94, 31, %r750;
	and.b32  	%r751, %r442, %r749;
	popc.b32 	%r95, %r751;
	setp.ne.s32 	%p78, %r153, %r94;
	mov.b32 	%r1256, 0;
	@%p78 bra 	$L__BB15_115;
	shl.b32 	%r752, %r737, 2;
	add.s32 	%r753, %r9, %r752;
	atom.shared.add.u32 	%r1256, [%r753], %r95;
$L__BB15_115:
	shfl.sync.idx.b32	%r779|%p79, %r1256, %r94, 31, -1;
	add.s32 	%r98, %r95, %r779;
	shr.u64 	%rd196, %rd461, %r468;
	cvt.u32.u64 	%r781, %rd196;
	and.b32  	%r776, %r781, %r7;
	mov.b32 	%r756, 1;
	// begin inline asm
	{
    .reg .pred p;
    and.b32 %r754, %r776, %r756;    setp.ne.u32 p, %r754, 0;
    vote.ballot.sync.b32 %r754, p, 0xffffffff;
    @!p not.b32 %r754, %r754;
}

	// end inline asm
	mov.b32 	%r759, 2;
	// begin inline asm
	{
    .reg .pred p;
    and.b32 %r757, %r776, %r759;    setp.ne.u32 p, %r757, 0;
    vote.ballot.sync.b32 %r757, p, 0xffffffff;
    @!p not.b32 %r757, %r757;
}

	// end inline asm
	and.b32  	%r782, %r757, %r754;
	mov.b32 	%r762, 4;
	// begin inline asm
	{
    .reg .pred p;
    and.b32 %r760, %r776, %r762;    setp.ne.u32 p, %r760, 0;
    vote.ballot.sync.b32 %r760, p, 0xffffffff;
    @!p not.b32 %r760, %r760;
}

	// end inline asm
	and.b32  	%r783, %r760, %r782;
	mov.b32 	%r765, 8;
	// begin inline asm
	{
    .reg .pred p;
    and.b32 %r763, %r776, %r765;    setp.ne.u32 p, %r763, 0;
    vote.ballot.sync.b32 %r763, p, 0xffffffff;
    @!p not.b32 %r763, %r763;
}

	// end inline asm
	and.b32  	%r784, %r763, %r783;
	mov.b32 	%r768, 16;
	// begin inline asm
	{
    .reg .pred p;
    and.b32 %r766, %r776, %r768;    setp.ne.u32 p, %r766, 0;
    vote.ballot.sync.b32 %r766, p, 0xffffffff;
    @!p not.b32 %r766, %r766;
}

	// end inline asm
	and.b32  	%r785, %r766, %r784;
	mov.b32 	%r771, 32;
	// begin inline asm
	{
    .reg .pred p;
    and.b32 %r769, %r776, %r771;    setp.ne.u32 p, %r769, 0;
    vote.ballot.sync.b32 %r769, p, 0xffffffff;
    @!p not.b32 %r769, %r769;
}

	// end inline asm
	and.b32  	%r786, %r769, %r785;
	mov.b32 	%r774, 64;
	// begin inline asm
	{
    .reg .pred p;
    and.b32 %r772, %r776, %r774;    setp.ne.u32 p, %r772, 0;
    vote.ballot.sync.b32 %r772, p, 0xffffffff;
    @!p not.b32 %r772, %r772;
}

	// end inline asm
	and.b32  	%r787, %r772, %r786;
	mov.b32 	%r777, 128;
	// begin inline asm
	{
    .reg .pred p;
    and.b32 %r775, %r776, %r777;    setp.ne.u32 p, %r775, 0;
    vote.ballot.sync.b32 %r775, p, 0xffffffff;
    @!p not.b32 %r775, %r775;
}

	// end inline asm
	and.b32  	%r788, %r775, %r787;
	clz.b32 	%r789, %r788;
	sub.s32 	%r100, 31, %r789;
	and.b32  	%r790, %r442, %r788;
	popc.b32 	%r101, %r790;
	setp.ne.s32 	%p80, %r153, %r100;
	mov.b32 	%r1257, 0;
	@%p80 bra 	$L__BB15_117;
	shl.b32 	%r791, %r776, 2;
	add.s32 	%r792, %r9, %r791;
	atom.shared.add.u32 	%r1257, [%r792], %r101;
$L__BB15_117:
	shfl.sync.idx.b32	%r818|%p81, %r1257, %r100, 31, -1;
	add.s32 	%r104, %r101, %r818;
	shr.u64 	%rd197, %rd462, %r468;
	cvt.u32.u64 	%r820, %rd197;
	and.b32  	%r815, %r820, %r7;
	mov.b32 	%r795, 1;
	// begin inline asm
	{
    .reg .pred p;
    and.b32 %r793, %r815, %r795;    setp.ne.u32 p, %r793, 0;
    vote.ballot.sync.b32 %r793, p, 0xffffffff;
    @!p not.b32 %r793, %r793;
}

	// end inline asm
	mov.b32 	%r798, 2;
	// begin inline asm
	{
    .reg .pred p;
    and.b32 %r796, %r815, %r798;    setp.ne.u32 p, %r796, 0;
    vote.ballot.sync.b32 %r796, p, 0xffffffff;
    @!p not.b32 %r796, %r796;
}

	// end inline asm
	and.b32  	%r821, %r796, %r793;
	mov.b32 	%r801, 4;
	// begin inline asm
	{
    .reg .pred p;
    and.b32 %r799, %r815, %r801;    setp.ne.u32 p, %r799, 0;
    vote.ballot.sync.b32 %r799, p, 0xffffffff;
    @!p not.b32 %r799, %r799;
}

	// end inline asm
	and.b32  	%r822, %r799, %r821;
	mov.b32 	%r804, 8;
	// begin inline asm
	{
    .reg .pred p;
    and.b32 %r802, %r815, %r804;    setp.ne.u32 p, %r802, 0;
    vote.ballot.sync.b32 %r802, p, 0xffffffff;
    @!p not.b32 %r802, %r802;
}

	// end inline asm
	and.b32  	%r823, %r802, %r822;
	mov.b32 	%r807, 16;
	// begin inline asm
	{
    .reg .pred p;
    and.b32 %r805, %r815, %r807;    setp.ne.u32 p, %r805, 0;
    vote.ballot.sync.b32 %r805, p, 0xffffffff;
    @!p not.b32 %r805, %r805;
}

	// end inline asm
	and.b32  	%r824, %r805, %r823;
	mov.b32 	%r810, 32;
	// begin inline asm
	{
    .reg .pred p;
    and.b32 %r808, %r815, %r810;    setp.ne.u32 p, %r808, 0;
    vote.ballot.sync.b32 %r808, p, 0xffffffff;
    @!p not.b32 %r808, %r808;
}

	// end inline asm
	and.b32  	%r825, %r808, %r824;
	mov.b32 	%r813, 64;
	// begin inline asm
	{
    .reg .pred p;
    and.b32 %r811, %r815, %r813;    setp.ne.u32 p, %r811, 0;
    vote.ballot.sync.b32 %r811, p, 0xffffffff;
    @!p not.b32 %r811, %r811;
}

	// end inline asm
	and.b32  	%r826, %r811, %r825;
	mov.b32 	%r816, 128;
	// begin inline asm
	{
    .reg .pred p;
    and.b32 %r814, %r815, %r816;    setp.ne.u32 p, %r814, 0;
    vote.ballot.sync.b32 %r814, p, 0xffffffff;
    @!p not.b32 %r814, %r814;
}

	// end inline asm
	and.b32  	%r827, %r814, %r826;
	clz.b32 	%r828, %r827;
	sub.s32 	%r106, 31, %r828;
	and.b32  	%r829, %r442, %r827;
	popc.b32 	%r107, %r829;
	setp.ne.s32 	%p82, %r153, %r106;
	mov.b32 	%r1258, 0;
	@%p82 bra 	$L__BB15_119;
	shl.b32 	%r830, %r815, 2;
	add.s32 	%r831, %r9, %r830;
	atom.shared.add.u32 	%r1258, [%r831], %r107;
$L__BB15_119:
	shfl.sync.idx.b32	%r857|%p83, %r1258, %r106, 31, -1;
	add.s32 	%r110, %r107, %r857;
	shr.u64 	%rd198, %rd463, %r468;
	cvt.u32.u64 	%r859, %rd198;
	and.b32  	%r854, %r859, %r7;
	mov.b32 	%r834, 1;
	// begin inline asm
	{
    .reg .pred p;
    and.b32 %r832, %r854, %r834;    setp.ne.u32 p, %r832, 0;
    vote.ballot.sync.b32 %r832, p, 0xffffffff;
    @!p not.b32 %r832, %r832;
}

	// end inline asm
	mov.b32 	%r837, 2;
	// begin inline asm
	{
    .reg .pred p;
    and.b32 %r835, %r854, %r837;    setp.ne.u32 p, %r835, 0;
    vote.ballot.sync.b32 %r835, p, 0xffffffff;
    @!p not.b32 %r835, %r835;
}

	// end inline asm
	and.b32  	%r860, %r835, %r832;
	mov.b32 	%r840, 4;
	// begin inline asm
	{
    .reg .pred p;
    and.b32 %r838, %r854, %r840;    setp.ne.u32 p, %r838, 0;
    vote.ballot.sync.b32 %r838, p, 0xffffffff;
    @!p not.b32 %r838, %r838;
}

	// end inline asm
	and.b32  	%r861, %r838, %r860;
	mov.b32 	%r843, 8;
	// begin inline asm
	{
    .reg .pred p;
    and.b32 %r841, %r854, %r843;    setp.ne.u32 p, %r841, 0;
    vote.ballot.sync.b32 %r841, p, 0xffffffff;
    @!p not.b32 %r841, %r841;
}

	// end inline asm
	and.b32  	%r862, %r841, %r861;
	mov.b32 	%r846, 16;
	// begin inline asm
	{
    .reg .pred p;
    and.b32 %r844, %r854, %r846;    setp.ne.u32 p, %r844, 0;
    vote.ballot.sync.b32 %r844, p, 0xffffffff;
    @!p not.b32 %r844, %r844;
}

	// end inline asm
	and.b32  	%r863, %r844, %r862;
	mov.b32 	%r849, 32;
	// begin inline asm
	{
    .reg .pred p;
    and.b32 %r847, %r854, %r849;    setp.ne.u32 p, %r847, 0;
    vote.ballot.sync.b32 %r847, p, 0xffffffff;
    @!p not.b32 %r847, %r847;
}

	// end inline asm
	and.b32  	%r864, %r847, %r863;
	mov.b32 	%r852, 64;
	// begin inline asm
	{
    .reg .pred p;
    and.b32 %r850, %r854, %r852;    setp.ne.u32 p, %r850, 0;
    vote.ballot.sync.b32 %r850, p, 0xffffffff;
    @!p not.b32 %r850, %r850;
}

	// end inline asm
	and.b32  	%r865, %r850, %r864;
	mov.b32 	%r855, 128;
	// begin inline asm
	{
    .reg .pred p;
    and.b32 %r853, %r854, %r855;    setp.ne.u32 p, %r853, 0;
    vote.ballot.sync.b32 %r853, p, 0xffffffff;
    @!p not.b32 %r853, %r853;
}

	// end inline asm
	and.b32  	%r866, %r853, %r865;
	clz.b32 	%r867, %r866;
	sub.s32 	%r112, 31, %r867;
	and.b32  	%r868, %r442, %r866;
	popc.b32 	%r113, %r868;
	setp.ne.s32 	%p84, %r153, %r112;
	mov.b32 	%r1259, 0;
	@%p84 bra 	$L__BB15_121;
	shl.b32 	%r869, %r854, 2;
	add.s32 	%r870, %r9, %r869;
	atom.shared.add.u32 	%r1259, [%r870], %r113;
$L__BB15_121:
	shfl.sync.idx.b32	%r896|%p85, %r1259, %r112, 31, -1;
	add.s32 	%r116, %r113, %r896;
	shr.u64 	%rd199, %rd464, %r468;
	cvt.u32.u64 	%r898, %rd199;
	and.b32  	%r893, %r898, %r7;
	mov.b32 	%r873, 1;
	// begin inline asm
	{
    .reg .pred p;
    and.b32 %r871, %r893, %r873;    setp.ne.u32 p, %r871, 0;
    vote.ballot.sync.b32 %r871, p, 0xffffffff;
    @!p not.b32 %r871, %r871;
}

	// end inline asm
	mov.b32 	%r876, 2;
	// begin inline asm
	{
    .reg .pred p;
    and.b32 %r874, %r893, %r876;    setp.ne.u32 p, %r874, 0;
    vote.ballot.sync.b32 %r874, p, 0xffffffff;
    @!p not.b32 %r874, %r874;
}

	// end inline asm
	and.b32  	%r899, %r874, %r871;
	mov.b32 	%r879, 4;
	// begin inline asm
	{
    .reg .pred p;
    and.b32 %r877, %r893, %r879;    setp.ne.u32 p, %r877, 0;
    vote.ballot.sync.b32 %r877, p, 0xffffffff;
    @!p not.b32 %r877, %r877;
}

	// end inline asm
	and.b32  	%r900, %r877, %r899;
	mov.b32 	%r882, 8;
	// begin inline asm
	{
    .reg .pred p;
    and.b32 %r880, %r893, %r882;    setp.ne.u32 p, %r880, 0;
    vote.ballot.sync.b32 %r880, p, 0xffffffff;
    @!p not.b32 %r880, %r880;
}

	// end inline asm
	and.b32  	%r901, %r880, %r900;
	mov.b32 	%r885, 16;
	// begin inline asm
	{
    .reg .pred p;
    and.b32 %r883, %r893, %r885;    setp.ne.u32 p, %r883, 0;
    vote.ballot.sync.b32 %r883, p, 0xffffffff;
    @!p not.b32 %r883, %r883;
}

	// end inline asm
	and.b32  	%r902, %r883, %r901;
	mov.b32 	%r888, 32;
	// begin inline asm
	{
    .reg .pred p;
    and.b32 %r886, %r893, %r888;    setp.ne.u32 p, %r886, 0;
    vote.ballot.sync.b32 %r886, p, 0xffffffff;
    @!p not.b32 %r886, %r886;
}

	// end inline asm
	and.b32  	%r903, %r886, %r902;
	mov.b32 	%r891, 64;
	// begin inline asm
	{
    .reg .pred p;
    and.b32 %r889, %r893, %r891;    setp.ne.u32 p, %r889, 0;
    vote.ballot.sync.b32 %r889, p, 0xffffffff;
    @!p not.b32 %r889, %r889;
}

	// end inline asm
	and.b32  	%r904, %r889, %r903;
	mov.b32 	%r894, 128;
	// begin inline asm
	{
    .reg .pred p;
    and.b32 %r892, %r893, %r894;    setp.ne.u32 p, %r892, 0;
    vote.ballot.sync.b32 %r892, p, 0xffffffff;
    @!p not.b32 %r892, %r892;
}

	// end inline asm
	and.b32  	%r905, %r892, %r904;
	clz.b32 	%r906, %r905;
	sub.s32 	%r118, 31, %r906;
	and.b32  	%r907, %r442, %r905;
	popc.b32 	%r119, %r907;
	setp.ne.s32 	%p86, %r153, %r118;
	mov.b32 	%r1260, 0;
	@%p86 bra 	$L__BB15_123;
	shl.b32 	%r908, %r893, 2;
	add.s32 	%r909, %r9, %r908;
	atom.shared.add.u32 	%r1260, [%r909], %r119;
$L__BB15_123:
	shfl.sync.idx.b32	%r935|%p87, %r1260, %r118, 31, -1;
	add.s32 	%r122, %r119, %r935;
	shr.u64 	%rd200, %rd465, %r468;
	cvt.u32.u64 	%r937, %rd200;
	and.b32  	%r932, %r937, %r7;
	mov.b32 	%r912, 1;
	// begin inline asm
	{
    .reg .pred p;
    and.b32 %r910, %r932, %r912;    setp.ne.u32 p, %r910, 0;
    vote.ballot.sync.b32 %r910, p, 0xffffffff;
    @!p not.b32 %r910, %r910;
}

	// end inline asm
	mov.b32 	%r915, 2;
	// begin inline asm
	{
    .reg .pred p;
    and.b32 %r913, %r932, %r915;    setp.ne.u32 p, %r913, 0;
    vote.ballot.sync.b32 %r913, p, 0xffffffff;
    @!p not.b32 %r913, %r913;
}

	// end inline asm
	and.b32  	%r938, %r913, %r910;
	mov.b32 	%r918, 4;
	// begin inline asm
	{
    .reg .pred p;
    and.b32 %r916, %r932, %r918;    setp.ne.u32 p, %r916, 0;
    vote.ballot.sync.b32 %r916, p, 0xffffffff;
    @!p not.b32 %r916, %r916;
}

	// end inline asm
	and.b32  	%r939, %r916, %r938;
	mov.b32 	%r921, 8;
	// begin inline asm
	{
    .reg .pred p;
    and.b32 %r919, %r932, %r921;    setp.ne.u32 p, %r919, 0;
    vote.ballot.sync.b32 %r919, p, 0xffffffff;
    @!p not.b32 %r919, %r919;
}

	// end inline asm
	and.b32  	%r940, %r919, %r939;
	mov.b32 	%r924, 16;
	// begin inline asm
	{
    .reg .pred p;
    and.b32 %r922, %r932, %r924;    setp.ne.u32 p, %r922, 0;
    vote.ballot.sync.b32 %r922, p, 0xffffffff;
    @!p not.b32 %r922, %r922;
}

	// end inline asm
	and.b32  	%r941, %r922, %r940;
	mov.b32 	%r927, 32;
	// begin inline asm
	{
    .reg .pred p;
    and.b32 %r925, %r932, %r927;    setp.ne.u32 p, %r925, 0;
    vote.ballot.sync.b32 %r925, p, 0xffffffff;
    @!p not.b32 %r925, %r925;
}

	// end inline asm
	and.b32  	%r942, %r925, %r941;
	mov.b32 	%r930, 64;
	// begin inline asm
	{
    .reg .pred p;
    and.b32 %r928, %r932, %r930;    setp.ne.u32 p, %r928, 0;
    vote.ballot.sync.b32 %r928, p, 0xffffffff;
    @!p not.b32 %r928, %r928;
}

	// end inline asm
	and.b32  	%r943, %r928, %r942;
	mov.b32 	%r933, 128;
	// begin inline asm
	{
    .reg .pred p;
    and.b32 %r931, %r932, %r933;    setp.ne.u32 p, %r931, 0;
    vote.ballot.sync.b32 %r931, p, 0xffffffff;
    @!p not.b32 %r931, %r931;
}

	// end inline asm
	and.b32  	%r944, %r931, %r943;
	clz.b32 	%r945, %r944;
	sub.s32 	%r124, 31, %r945;
	and.b32  	%r946, %r442, %r944;
	popc.b32 	%r125, %r946;
	setp.ne.s32 	%p88, %r153, %r124;
	mov.b32 	%r1261, 0;
	@%p88 bra 	$L__BB15_125;
	shl.b32 	%r947, %r932, 2;
	add.s32 	%r948, %r9, %r947;
	atom.shared.add.u32 	%r1261, [%r948], %r125;
$L__BB15_125:
	shfl.sync.idx.b32	%r974|%p89, %r1261, %r124, 31, -1;
	add.s32 	%r128, %r125, %r974;
	shr.u64 	%rd201, %rd466, %r468;
	cvt.u32.u64 	%r976, %rd201;
	and.b32  	%r971, %r976, %r7;
	mov.b32 	%r951, 1;
	// begin inline asm
	{
    .reg .pred p;
    and.b32 %r949, %r971, %r951;    setp.ne.u32 p, %r949, 0;
    vote.ballot.sync.b32 %r949, p, 0xffffffff;
    @!p not.b32 %r949, %r949;
}

	// end inline asm
	mov.b32 	%r954, 2;
	// begin inline asm
	{
    .reg .pred p;
    and.b32 %r952, %r971, %r954;    setp.ne.u32 p, %r952, 0;
    vote.ballot.sync.b32 %r952, p, 0xffffffff;
    @!p not.b32 %r952, %r952;
}

	// end inline asm
	and.b32  	%r977, %r952, %r949;
	mov.b32 	%r957, 4;
	// begin inline asm
	{
    .reg .pred p;
    and.b32 %r955, %r971, %r957;    setp.ne.u32 p, %r955, 0;
    vote.ballot.sync.b32 %r955, p, 0xffffffff;
    @!p not.b32 %r955, %r955;
}

	// end inline asm
	and.b32  	%r978, %r955, %r977;
	mov.b32 	%r960, 8;
	// begin inline asm
	{
    .reg .pred p;
    and.b32 %r958, %r971, %r960;    setp.ne.u32 p, %r958, 0;
    vote.ballot.sync.b32 %r958, p, 0xffffffff;
    @!p not.b32 %r958, %r958;
}

	// end inline asm
	and.b32  	%r979, %r958, %r978;
	mov.b32 	%r963, 16;
	// begin inline asm
	{
    .reg .pred p;
    and.b32 %r961, %r971, %r963;    setp.ne.u32 p, %r961, 0;
    vote.ballot.sync.b32 %r961, p, 0xffffffff;
    @!p not.b32 %r961, %r961;
}

	// end inline asm
	and.b32  	%r980, %r961, %r979;
	mov.b32 	%r966, 32;
	// begin inline asm
	{
    .reg .pred p;
    and.b32 %r964, %r971, %r966;    setp.ne.u32 p, %r964, 0;
    vote.ballot.sync.b32 %r964, p, 0xffffffff;
    @!p not.b32 %r964, %r964;
}

	// end inline asm
	and.b32  	%r981, %r964, %r980;
	mov.b32 	%r969, 64;
	// begin inline asm
	{
    .reg .pred p;
    and.b32 %r967, %r971, %r969;    setp.ne.u32 p, %r967, 0;
    vote.ballot.sync.b32 %r967, p, 0xffffffff;
    @!p not.b32 %r967, %r967;
}

	// end inline asm
	and.b32  	%r982, %r967, %r981;
	mov.b32 	%r972, 128;
	// begin inline asm
	{
    .reg .pred p;
    and.b32 %r970, %r971, %r972;    setp.ne.u32 p, %r970, 0;
    vote.ballot.sync.b32 %r970, p, 0xffffffff;
    @!p not.b32 %r970, %r970;
}

	// end inline asm
	and.b32  	%r983, %r970, %r982;
	clz.b32 	%r984, %r983;
	sub.s32 	%r130, 31, %r984;
	and.b32  	%r985, %r442, %r983;
	popc.b32 	%r131, %r985;
	setp.ne.s32 	%p90, %r153, %r130;
	mov.b32 	%r1262, 0;
	@%p90 bra 	$L__BB15_127;
	shl.b32 	%r986, %r971, 2;
	add.s32 	%r987, %r9, %r986;
	atom.shared.add.u32 	%r1262, [%r987], %r131;
$L__BB15_127:
	shfl.sync.idx.b32	%r1013|%p91, %r1262, %r130, 31, -1;
	add.s32 	%r134, %r131, %r1013;
	shr.u64 	%rd202, %rd467, %r468;
	cvt.u32.u64 	%r1015, %rd202;
	and.b32  	%r1010, %r1015, %r7;
	mov.b32 	%r990, 1;
	// begin inline asm
	{
    .reg .pred p;
    and.b32 %r988, %r1010, %r990;    setp.ne.u32 p, %r988, 0;
    vote.ballot.sync.b32 %r988, p, 0xffffffff;
    @!p not.b32 %r988, %r988;
}

	// end inline asm
	mov.b32 	%r993, 2;
	// begin inline asm
	{
    .reg .pred p;
    and.b32 %r991, %r1010, %r993;    setp.ne.u32 p, %r991, 0;
    vote.ballot.sync.b32 %r991, p, 0xffffffff;
    @!p not.b32 %r991, %r991;
}

	// end inline asm
	and.b32  	%r1016, %r991, %r988;
	mov.b32 	%r996, 4;
	// begin inline asm
	{
    .reg .pred p;
    and.b32 %r994, %r1010, %r996;    setp.ne.u32 p, %r994, 0;
    vote.ballot.sync.b32 %r994, p, 0xffffffff;
    @!p not.b32 %r994, %r994;
}

	// end inline asm
	and.b32  	%r1017, %r994, %r1016;
	mov.b32 	%r999, 8;
	// begin inline asm
	{
    .reg .pred p;
    and.b32 %r997, %r1010, %r999;    setp.ne.u32 p, %r997, 0;
    vote.ballot.sync.b32 %r997, p, 0xffffffff;
    @!p not.b32 %r997, %r997;
}

	// end inline asm
	and.b32  	%r1018, %r997, %r1017;
	mov.b32 	%r1002, 16;
	// begin inline asm
	{
    .reg .pred p;
    and.b32 %r1000, %r1010, %r1002;    setp.ne.u32 p, %r1000, 0;
    vote.ballot.sync.b32 %r1000, p, 0xffffffff;
    @!p not.b32 %r1000, %r1000;
}

	// end inline asm
	and.b32  	%r1019, %r1000, %r1018;
	mov.b32 	%r1005, 32;
	// begin inline asm
	{
    .reg .pred p;
    and.b32 %r1003, %r1010, %r1005;    setp.ne.u32 p, %r1003, 0;
    vote.ballot.sync.b32 %r1003, p, 0xffffffff;
    @!p not.b32 %r1003, %r1003;
}

	// end inline asm
	and.b32  	%r1020, %r1003, %r1019;
	mov.b32 	%r1008, 64;
	// begin inline asm
	{
    .reg .pred p;
    and.b32 %r1006, %r1010, %r1008;    setp.ne.u32 p, %r1006, 0;
    vote.ballot.sync.b32 %r1006, p, 0xffffffff;
    @!p not.b32 %r1006, %r1006;
}

	// end inline asm
	and.b32  	%r1021, %r1006, %r1020;
	mov.b32 	%r1011, 128;
	// begin inline asm
	{
    .reg .pred p;
    and.b32 %r1009, %r1010, %r1011;    setp.ne.u32 p, %r1009, 0;
    vote.ballot.sync.b32 %r1009, p, 0xffffffff;
    @!p not.b32 %r1009, %r1009;
}

	// end inline asm
	and.b32  	%r1022, %r1009, %r1021;
	clz.b32 	%r1023, %r1022;
	sub.s32 	%r136, 31, %r1023;
	and.b32  	%r1024, %r442, %r1022;
	popc.b32 	%r137, %r1024;
	setp.ne.s32 	%p92, %r153, %r136;
	mov.b32 	%r1263, 0;
	@%p92 bra 	$L__BB15_129;
	shl.b32 	%r1025, %r1010, 2;
	add.s32 	%r1026, %r9, %r1025;
	atom.shared.add.u32 	%r1263, [%r1026], %r137;
$L__BB15_129:
	setp.gt.u32 	%p93, %r1, 255;
	shfl.sync.idx.b32	%r1027|%p94, %r1263, %r136, 31, -1;
	add.s32 	%r1028, %r137, %r1027;
	bar.sync 	0;
	shl.b32 	%r1029, %r56, 3;
	add.s32 	%r1031, %r345, %r1029;
	st.shared.u64 	[%r1031+-8], %rd453;
	shl.b32 	%r1032, %r62, 3;
	add.s32 	%r1033, %r345, %r1032;
	st.shared.u64 	[%r1033+-8], %rd454;
	shl.b32 	%r1034, %r68, 3;
	add.s32 	%r1035, %r345, %r1034;
	st.shared.u64 	[%r1035+-8], %rd455;
	shl.b32 	%r1036, %r74, 3;
	add.s32 	%r1037, %r345, %r1036;
	st.shared.u64 	[%r1037+-8], %rd456;
	shl.b32 	%r1038, %r80, 3;
	add.s32 	%r1039, %r345, %r1038;
	st.shared.u64 	[%r1039+-8], %rd457;
	shl.b32 	%r1040, %r86, 3;
	add.s32 	%r1041, %r345, %r1040;
	st.shared.u64 	[%r1041+-8], %rd458;
	shl.b32 	%r1042, %r92, 3;
	add.s32 	%r1043, %r345, %r1042;
	st.shared.u64 	[%r1043+-8], %rd459;
	shl.b32 	%r1044, %r98, 3;
	add.s32 	%r1045, %r345, %r1044;
	st.shared.u64 	[%r1045+-8], %rd460;
	shl.b32 	%r1046, %r104, 3;
	add.s32 	%r1047, %r345, %r1046;
	st.shared.u64 	[%r1047+-8], %rd461;
	shl.b32 	%r1048, %r110, 3;
	add.s32 	%r1049, %r345, %r1048;
	st.shared.u64 	[%r1049+-8], %rd462;
	shl.b32 	%r1050, %r116, 3;
	add.s32 	%r1051, %r345, %r1050;
	st.shared.u64 	[%r1051+-8], %rd463;
	shl.b32 	%r1052, %r122, 3;
	add.s32 	%r1053, %r345, %r1052;
	st.shared.u64 	[%r1053+-8], %rd464;
	shl.b32 	%r1054, %r128, 3;
	add.s32 	%r1055, %r345, %r1054;
	st.shared.u64 	[%r1055+-8], %rd465;
	shl.b32 	%r1056, %r134, 3;
	add.s32 	%r1057, %r345, %r1056;
	st.shared.u64 	[%r1057+-8], %rd466;
	shl.b32 	%r1058, %r1028, 3;
	add.s32 	%r1059, %r345, %r1058;
	st.shared.u64 	[%r1059+-8], %rd467;
	shl.b32 	%r1060, %r1, 3;
	add.s32 	%r1061, %r345, %r1060;
	add.s32 	%r140, %r1061, 46080;
	@%p93 bra 	$L__BB15_137;
	ld.global.u64 	%rd203, [%rd84];
	sub.s64 	%rd468, %rd203, %rd107;
	st.shared.u64 	[%r140], %rd468;
	setp.lt.s32 	%p95, %r3, 1;
	mov.u32 	%r1267, %r1244;
	@%p95 bra 	$L__BB15_136;
	mov.b32 	%r1265, -1;
	mov.u32 	%r1264, %r3;
	mov.u32 	%r1267, %r1244;
$L__BB15_132:
	add.s32 	%r144, %r1264, -1;
	shl.b32 	%r1063, %r144, 8;
	add.s32 	%r1064, %r1063, %r1;
	mul.wide.s32 	%rd204, %r1064, 4;
	add.s64 	%rd109, %rd2, %rd204;
$L__BB15_133:
	membar.cta;
	ld.volatile.global.u32 	%r145, [%rd109];
	setp.eq.s32 	%p96, %r145, 0;
	@%p96 bra 	$L__BB15_133;
	and.b32  	%r1065, %r145, 1073741823;
	add.s32 	%r1267, %r1065, %r1267;
	setp.gt.s32 	%p97, %r145, -1;
	vote.sync.ballot.b32 	%r1265, %p97, %r1265;
	setp.gt.u32 	%p99, %r1264, 1;
	and.pred  	%p100, %p97, %p99;
	mov.u32 	%r1264, %r144;
	@%p100 bra 	$L__BB15_132;
	ld.shared.u64 	%rd468, [%r140];
$L__BB15_136:
	or.b32  	%r1066, %r1267, -2147483648;
	st.volatile.global.u32 	[%rd72], %r1066;
	sub.s32 	%r1067, %r1267, %r1244;
	cvt.s64.s32 	%rd205, %r1067;
	add.s64 	%rd206, %rd468, %rd205;
	st.shared.u64 	[%r140], %rd206;
$L__BB15_137:
	ld.param.u64 	%rd421, [_ZN3cub18CUB_300001_SM_10006detail10radix_sort29DeviceRadixSortOnesweepKernelINS1_5radix10policy_hubIxNS0_8NullTypeEyE10Policy1000ELNS0_9SortOrderE0ExS6_yiiNS1_21identity_decomposer_tEEEvPT5_SC_PT3_PKSD_PT1_PKSH_PT2_PKSL_T4_iiT6__param_2];
	setp.gt.u32 	%p101, %r1, 255;
	setp.lt.s32 	%p102, %r4, %r150;
	setp.eq.s64 	%p103, %rd421, 0;
	or.pred  	%p104, %p103, %p102;
	or.pred  	%p105, %p101, %p104;
	@%p105 bra 	$L__BB15_139;
	ld.shared.u64 	%rd207, [%r140];
	cvt.s64.s32 	%rd208, %r1244;
	add.s64 	%rd209, %rd107, %rd208;
	add.s64 	%rd210, %rd209, %rd207;
	st.global.u64 	[%rd83], %rd210;
$L__BB15_139:
	setp.gt.s32 	%p106, %r4, %r150;
	bar.sync 	0;
	@%p106 bra 	$L__BB15_141;
	ld.shared.u64 	%rd211, [%r140+-46080];
	shr.u64 	%rd212, %rd211, %r468;
	cvt.u32.u64 	%r1069, %rd212;
	and.b32  	%r1070, %r1069, %r7;
	shl.b32 	%r1071, %r1070, 3;
	add.s32 	%r1073, %r345, 46080;
	add.s32 	%r1074, %r1073, %r1071;
	ld.shared.u64 	%rd213, [%r1074];
	add.s64 	%rd214, %rd213, %rd82;
	xor.b64  	%rd215, %rd211, -9223372036854775808;
	shl.b64 	%rd216, %rd214, 3;
	add.s64 	%rd217, %rd1, %rd216;
	st.global.u64 	[%rd217], %rd215;
	bar.warp.sync 	-1;
	ld.shared.u64 	%rd218, [%r140+-43008];
	shr.u64 	%rd219, %rd218, %r468;
	cvt.u32.u64 	%r1075, %rd219;
	and.b32  	%r1076, %r1075, %r7;
	shl.b32 	%r1077, %r1076, 3;
	add.s32 	%r1078, %r1073, %r1077;
	ld.shared.u64 	%rd220, [%r1078];
	add.s64 	%rd221, %rd220, %rd82;
	xor.b64  	%rd222, %rd218, -9223372036854775808;
	shl.b64 	%rd223, %rd221, 3;
	add.s64 	%rd224, %rd1, %rd223;
	st.global.u64 	[%rd224+3072], %rd222;
	bar.warp.sync 	-1;
	ld.shared.u64 	%rd225, [%r140+-39936];
	shr.u64 	%rd226, %rd225, %r468;
	cvt.u32.u64 	%r1079, %rd226;
	and.b32  	%r1080, %r1079, %r7;
	shl.b32 	%r1081, %r1080, 3;
	add.s32 	%r1082, %r1073, %r1081;
	ld.shared.u64 	%rd227, [%r1082];
	add.s64 	%rd228, %rd227, %rd82;
	xor.b64  	%rd229, %rd225, -9223372036854775808;
	shl.b64 	%rd230, %rd228, 3;
	add.s64 	%rd231, %rd1, %rd230;
	st.global.u64 	[%rd231+6144], %rd229;
	bar.warp.sync 	-1;
	ld.shared.u64 	%rd232, [%r140+-36864];
	shr.u64 	%rd233, %rd232, %r468;
	cvt.u32.u64 	%r1083, %rd233;
	and.b32  	%r1084, %r1083, %r7;
	shl.b32 	%r1085, %r1084, 3;
	add.s32 	%r1086, %r1073, %r1085;
	ld.shared.u64 	%rd234, [%r1086];
	add.s64 	%rd235, %rd234, %rd82;
	xor.b64  	%rd236, %rd232, -9223372036854775808;
	shl.b64 	%rd237, %rd235, 3;
	add.s64 	%rd238, %rd1, %rd237;
	st.global.u64 	[%rd238+9216], %rd236;
	bar.warp.sync 	-1;
	ld.shared.u64 	%rd239, [%r140+-33792];
	shr.u64 	%rd240, %rd239, %r468;
	cvt.u32.u64 	%r1087, %rd240;
	and.b32  	%r1088, %r1087, %r7;
	shl.b32 	%r1089, %r1088, 3;
	add.s32 	%r1090, %r1073, %r1089;
	ld.shared.u64 	%rd241, [%r1090];
	add.s64 	%rd242, %rd241, %rd82;
	xor.b64  	%rd243, %rd239, -9223372036854775808;
	shl.b64 	%rd244, %rd242, 3;
	add.s64 	%rd245, %rd1, %rd244;
	st.global.u64 	[%rd245+12288], %rd243;
	bar.warp.sync 	-1;
	ld.shared.u64 	%rd246, [%r140+-30720];
	shr.u64 	%rd247, %rd246, %r468;
	cvt.u32.u64 	%r1091, %rd247;
	and.b32  	%r1092, %r1091, %r7;
	shl.b32 	%r1093, %r1092, 3;
	add.s32 	%r1094, %r1073, %r1093;
	ld.shared.u64 	%rd248, [%r1094];
	add.s64 	%rd249, %rd248, %rd82;
	xor.b64  	%rd250, %rd246, -9223372036854775808;
	shl.b64 	%rd251, %rd249, 3;
	add.s64 	%rd252, %rd1, %rd251;
	st.global.u64 	[%rd252+15360], %rd250;
	bar.warp.sync 	-1;
	ld.shared.u64 	%rd253, [%r140+-27648];
	shr.u64 	%rd254, %rd253, %r468;
	cvt.u32.u64 	%r1095, %rd254;
	and.b32  	%r1096, %r1095, %r7;
	shl.b32 	%r1097, %r1096, 3;
	add.s32 	%r1098, %r1073, %r1097;
	ld.shared.u64 	%rd255, [%r1098];
	add.s64 	%rd256, %rd255, %rd82;
	xor.b64  	%rd257, %rd253, -9223372036854775808;
	shl.b64 	%rd258, %rd256, 3;
	add.s64 	%rd259, %rd1, %rd258;
	st.global.u64 	[%rd259+18432], %rd257;
	bar.warp.sync 	-1;
	ld.shared.u64 	%rd260, [%r140+-24576];
	shr.u64 	%rd261, %rd260, %r468;
	cvt.u32.u64 	%r1099, %rd261;
	and.b32  	%r1100, %r1099, %r7;
	shl.b32 	%r1101, %r1100, 3;
	add.s32 	%r1102, %r1073, %r1101;
	ld.shared.u64 	%rd262, [%r1102];
	add.s64 	%rd263, %rd262, %rd82;
	xor.b64  	%rd264, %rd260, -9223372036854775808;
	shl.b64 	%rd265, %rd263, 3;
	add.s64 	%rd266, %rd1, %rd265;
	st.global.u64 	[%rd266+21504], %rd264;
	bar.warp.sync 	-1;
	ld.shared.u64 	%rd267, [%r140+-21504];
	shr.u64 	%rd268, %rd267, %r468;
	cvt.u32.u64 	%r1103, %rd268;
	and.b32  	%r1104, %r1103, %r7;
	shl.b32 	%r1105, %r1104, 3;
	add.s32 	%r1106, %r1073, %r1105;
	ld.shared.u64 	%rd269, [%r1106];
	add.s64 	%rd270, %rd269, %rd82;
	xor.b64  	%rd271, %rd267, -9223372036854775808;
	shl.b64 	%rd272, %rd270, 3;
	add.s64 	%rd273, %rd1, %rd272;
	st.global.u64 	[%rd273+24576], %rd271;
	bar.warp.sync 	-1;
	ld.shared.u64 	%rd274, [%r140+-18432];
	shr.u64 	%rd275, %rd274, %r468;
	cvt.u32.u64 	%r1107, %rd275;
	and.b32  	%r1108, %r1107, %r7;
	shl.b32 	%r1109, %r1108, 3;
	add.s32 	%r1110, %r1073, %r1109;
	ld.shared.u64 	%rd276, [%r1110];
	add.s64 	%rd277, %rd276, %rd82;
	xor.b64  	%rd278, %rd274, -9223372036854775808;
	shl.b64 	%rd279, %rd277, 3;
	add.s64 	%rd280, %rd1, %rd279;
	st.global.u64 	[%rd280+27648], %rd278;
	bar.warp.sync 	-1;
	ld.shared.u64 	%rd281, [%r140+-15360];
	shr.u64 	%rd282, %rd281, %r468;
	cvt.u32.u64 	%r1111, %rd282;
	and.b32  	%r1112, %r1111, %r7;
	shl.b32 	%r1113, %r1112, 3;
	add.s32 	%r1114, %r1073, %r1113;
	ld.shared.u64 	%rd283, [%r1114];
	add.s64 	%rd284, %rd283, %rd82;
	xor.b64  	%rd285, %rd281, -9223372036854775808;
	shl.b64 	%rd286, %rd284, 3;
	add.s64 	%rd287, %rd1, %rd286;
	st.global.u64 	[%rd287+30720], %rd285;
	bar.warp.sync 	-1;
	ld.shared.u64 	%rd288, [%r140+-12288];
	shr.u64 	%rd289, %rd288, %r468;
	cvt.u32.u64 	%r1115, %rd289;
	and.b32  	%r1116, %r1115, %r7;
	shl.b32 	%r1117, %r1116, 3;
	add.s32 	%r1118, %r1073, %r1117;
	ld.shared.u64 	%rd290, [%r1118];
	add.s64 	%rd291, %rd290, %rd82;
	xor.b64  	%rd292, %rd288, -9223372036854775808;
	shl.b64 	%rd293, %rd291, 3;
	add.s64 	%rd294, %rd1, %rd293;
	st.global.u64 	[%rd294+33792], %rd292;
	bar.warp.sync 	-1;
	ld.shared.u64 	%rd295, [%r140+-9216];
	shr.u64 	%rd296, %rd295, %r468;
	cvt.u32.u64 	%r1119, %rd296;
	and.b32  	%r1120, %r1119, %r7;
	shl.b32 	%r1121, %r1120, 3;
	add.s32 	%r1122, %r1073, %r1121;
	ld.shared.u64 	%rd297, [%r1122];
	add.s64 	%rd298, %rd297, %rd82;
	xor.b64  	%rd299, %rd295, -9223372036854775808;
	shl.b64 	%rd300, %rd298, 3;
	add.s64 	%rd301, %rd1, %rd300;
	st.global.u64 	[%rd301+36864], %rd299;
	bar.warp.sync 	-1;
	ld.shared.u64 	%rd302, [%r140+-6144];
	shr.u64 	%rd303, %rd302, %r468;
	cvt.u32.u64 	%r1123, %rd303;
	and.b32  	%r1124, %r1123, %r7;
	shl.b32 	%r1125, %r1124, 3;
	add.s32 	%r1126, %r1073, %r1125;
	ld.shared.u64 	%rd304, [%r1126];
	add.s64 	%rd305, %rd304, %rd82;
	xor.b64  	%rd306, %rd302, -9223372036854775808;
	shl.b64 	%rd307, %rd305, 3;
	add.s64 	%rd308, %rd1, %rd307;
	st.global.u64 	[%rd308+39936], %rd306;
	bar.warp.sync 	-1;
	ld.shared.u64 	%rd309, [%r140+-3072];
	shr.u64 	%rd310, %rd309, %r468;
	cvt.u32.u64 	%r1127, %rd310;
	and.b32  	%r1128, %r1127, %r7;
	shl.b32 	%r1129, %r1128, 3;
	add.s32 	%r1130, %r1073, %r1129;
	ld.shared.u64 	%rd311, [%r1130];
	add.s64 	%rd312, %rd311, %rd82;
	xor.b64  	%rd313, %rd309, -9223372036854775808;
	shl.b64 	%rd314, %rd312, 3;
	add.s64 	%rd315, %rd1, %rd314;
	st.global.u64 	[%rd315+43008], %rd313;
	bar.warp.sync 	-1;
	bra.uni 	$L__BB15_172;
$L__BB15_141:
	mad.lo.s32 	%r149, %r3, -5760, %r150;
	setp.ge.s32 	%p107, %r1, %r149;
	@%p107 bra 	$L__BB15_143;
	ld.shared.u64 	%rd316, [%r140+-46080];
	shr.u64 	%rd317, %rd316, %r468;
	cvt.u32.u64 	%r1132, %rd317;
	and.b32  	%r1133, %r1132, %r7;
	shl.b32 	%r1134, %r1133, 3;
	add.s32 	%r1136, %r345, %r1134;
	ld.shared.u64 	%rd318, [%r1136+46080];
	xor.b64  	%rd319, %rd316, -9223372036854775808;
	add.s64 	%rd320, %rd318, %rd82;
	shl.b64 	%rd321, %rd320, 3;
	add.s64 	%rd322, %rd1, %rd321;
	st.global.u64 	[%rd322], %rd319;
$L__BB15_143:
	bar.warp.sync 	-1;
	add.s32 	%r1137, %r1, 384;
	setp.ge.s32 	%p108, %r1137, %r149;
	@%p108 bra 	$L__BB15_145;
	ld.shared.u64 	%rd323, [%r140+-43008];
	shr.u64 	%rd324, %rd323, %r468;
	cvt.u32.u64 	%r1139, %rd324;
	and.b32  	%r1140, %r1139, %r7;
	shl.b32 	%r1141, %r1140, 3;
	add.s32 	%r1143, %r345, %r1141;
	ld.shared.u64 	%rd325, [%r1143+46080];
	xor.b64  	%rd326, %rd323, -9223372036854775808;
	add.s64 	%rd327, %rd325, %rd82;
	shl.b64 	%rd328, %rd327, 3;
	add.s64 	%rd329, %rd1, %rd328;
	st.global.u64 	[%rd329+3072], %rd326;
$L__BB15_145:
	bar.warp.sync 	-1;
	add.s32 	%r1144, %r1, 768;
	setp.ge.s32 	%p109, %r1144, %r149;
	@%p109 bra 	$L__BB15_147;
	ld.shared.u64 	%rd330, [%r140+-39936];
	shr.u64 	%rd331, %rd330, %r468;
	cvt.u32.u64 	%r1146, %rd331;
	and.b32  	%r1147, %r1146, %r7;
	shl.b32 	%r1148, %r1147, 3;
	add.s32 	%r1150, %r345, %r1148;
	ld.shared.u64 	%rd332, [%r1150+46080];
	xor.b64  	%rd333, %rd330, -9223372036854775808;
	add.s64 	%rd334, %rd332, %rd82;
	shl.b64 	%rd335, %rd334, 3;
	add.s64 	%rd336, %rd1, %rd335;
	st.global.u64 	[%rd336+6144], %rd333;
$L__BB15_147:
	bar.warp.sync 	-1;
	add.s32 	%r1151, %r1, 1152;
	setp.ge.s32 	%p110, %r1151, %r149;
	@%p110 bra 	$L__BB15_149;
	ld.shared.u64 	%rd337, [%r140+-36864];
	shr.u64 	%rd338, %rd337, %r468;
	cvt.u32.u64 	%r1153, %rd338;
	and.b32  	%r1154, %r1153, %r7;
	shl.b32 	%r1155, %r1154, 3;
	add.s32 	%r1157, %r345, %r1155;
	ld.shared.u64 	%rd339, [%r1157+46080];
	xor.b64  	%rd340, %rd337, -9223372036854775808;
	add.s64 	%rd341, %rd339, %rd82;
	shl.b64 	%rd342, %rd341, 3;
	add.s64 	%rd343, %rd1, %rd342;
	st.global.u64 	[%rd343+9216], %rd340;
$L__BB15_149:
	bar.warp.sync 	-1;
	add.s32 	%r1158, %r1, 1536;
	setp.ge.s32 	%p111, %r1158, %r149;
	@%p111 bra 	$L__BB15_151;
	ld.shared.u64 	%rd344, [%r140+-33792];
	shr.u64 	%rd345, %rd344, %r468;
	cvt.u32.u64 	%r1160, %rd345;
	and.b32  	%r1161, %r1160, %r7;
	shl.b32 	%r1162, %r1161, 3;
	add.s32 	%r1164, %r345, %r1162;
	ld.shared.u64 	%rd346, [%r1164+46080];
	xor.b64  	%rd347, %rd344, -9223372036854775808;
	add.s64 	%rd348, %rd346, %rd82;
	shl.b64 	%rd349, %rd348, 3;
	add.s64 	%rd350, %rd1, %rd349;
	st.global.u64 	[%rd350+12288], %rd347;
$L__BB15_151:
	bar.warp.sync 	-1;
	add.s32 	%r1165, %r1, 1920;
	setp.ge.s32 	%p112, %r1165, %r149;
	@%p112 bra 	$L__BB15_153;
	ld.shared.u64 	%rd351, [%r140+-30720];
	shr.u64 	%rd352, %rd351, %r468;
	cvt.u32.u64 	%r1167, %rd352;
	and.b32  	%r1168, %r1167, %r7;
	shl.b32 	%r1169, %r1168, 3;
	add.s32 	%r1171, %r345, %r1169;
	ld.shared.u64 	%rd353, [%r1171+46080];
	xor.b64  	%rd354, %rd351, -9223372036854775808;
	add.s64 	%rd355, %rd353, %rd82;
	shl.b64 	%rd356, %rd355, 3;
	add.s64 	%rd357, %rd1, %rd356;
	st.global.u64 	[%rd357+15360], %rd354;
$L__BB15_153:
	bar.warp.sync 	-1;
	add.s32 	%r1172, %r1, 2304;
	setp.ge.s32 	%p113, %r1172, %r149;
	@%p113 bra 	$L__BB15_155;
	ld.shared.u64 	%rd358, [%r140+-27648];
	shr.u64 	%rd359, %rd358, %r468;
	cvt.u32.u64 	%r1174, %rd359;
	and.b32  	%r1175, %r1174, %r7;
	shl.b32 	%r1176, %r1175, 3;
	add.s32 	%r1178, %r345, %r1176;
	ld.shared.u64 	%rd360, [%r1178+46080];
	xor.b64  	%rd361, %rd358, -9223372036854775808;
	add.s64 	%rd362, %rd360, %rd82;
	shl.b64 	%rd363, %rd362, 3;
	add.s64 	%rd364, %rd1, %rd363;
	st.global.u64 	[%rd364+18432], %rd361;
$L__BB15_155:
	bar.warp.sync 	-1;
	add.s32 	%r1179, %r1, 2688;
	setp.ge.s32 	%p114, %r1179, %r149;
	@%p114 bra 	$L__BB15_157;
	ld.shared.u64 	%rd365, [%r140+-24576];
	shr.u64 	%rd366, %rd365, %r468;
	cvt.u32.u64 	%r1181, %rd366;
	and.b32  	%r1182, %r1181, %r7;
	shl.b32 	%r1183, %r1182, 3;
	add.s32 	%r1185, %r345, %r1183;
	ld.shared.u64 	%rd367, [%r1185+46080];
	xor.b64  	%rd368, %rd365, -9223372036854775808;
	add.s64 	%rd369, %rd367, %rd82;
	shl.b64 	%rd370, %rd369, 3;
	add.s64 	%rd371, %rd1, %rd370;
	st.global.u64 	[%rd371+21504], %rd368;
$L__BB15_157:
	bar.warp.sync 	-1;
	or.b32  	%r1186, %r1, 3072;
	setp.ge.s32 	%p115, %r1186, %r149;
	@%p115 bra 	$L__BB15_159;
	ld.shared.u64 	%rd372, [%r140+-21504];
	shr.u64 	%rd373, %rd372, %r468;
	cvt.u32.u64 	%r1188, %rd373;
	and.b32  	%r1189, %r1188, %r7;
	shl.b32 	%r1190, %r1189, 3;
	add.s32 	%r1192, %r345, %r1190;
	ld.shared.u64 	%rd374, [%r1192+46080];
	xor.b64  	%rd375, %rd372, -9223372036854775808;
	add.s64 	%rd376, %rd374, %rd82;
	shl.b64 	%rd377, %rd376, 3;
	add.s64 	%rd378, %rd1, %rd377;
	st.global.u64 	[%rd378+24576], %rd375;
$L__BB15_159:
	bar.warp.sync 	-1;
	add.s32 	%r1193, %r1, 3456;
	setp.ge.s32 	%p116, %r1193, %r149;
	@%p116 bra 	$L__BB15_161;
	ld.shared.u64 	%rd379, [%r140+-18432];
	shr.u64 	%rd380, %rd379, %r468;
	cvt.u32.u64 	%r1195, %rd380;
	and.b32  	%r1196, %r1195, %r7;
	shl.b32 	%r1197, %r1196, 3;
	add.s32 	%r1199, %r345, %r1197;
	ld.shared.u64 	%rd381, [%r1199+46080];
	xor.b64  	%rd382, %rd379, -9223372036854775808;
	add.s64 	%rd383, %rd381, %rd82;
	shl.b64 	%rd384, %rd383, 3;
	add.s64 	%rd385, %rd1, %rd384;
	st.global.u64 	[%rd385+27648], %rd382;
$L__BB15_161:
	bar.warp.sync 	-1;
	add.s32 	%r1200, %r1, 3840;
	setp.ge.s32 	%p117, %r1200, %r149;
	@%p117 bra 	$L__BB15_163;
	ld.shared.u64 	%rd386, [%r140+-15360];
	shr.u64 	%rd387, %rd386, %r468;
	cvt.u32.u64 	%r1202, %rd387;
	and.b32  	%r1203, %r1202, %r7;
	shl.b32 	%r1204, %r1203, 3;
	add.s32 	%r1206, %r345, %r1204;
	ld.shared.u64 	%rd388, [%r1206+46080];
	xor.b64  	%rd389, %rd386, -9223372036854775808;
	add.s64 	%rd390, %rd388, %rd82;
	shl.b64 	%rd391, %rd390, 3;
	add.s64 	%rd392, %rd1, %rd391;
	st.global.u64 	[%rd392+30720], %rd389;
$L__BB15_163:
	bar.warp.sync 	-1;
	add.s32 	%r1207, %r1, 4224;
	setp.ge.s32 	%p118, %r1207, %r149;
	@%p118 bra 	$L__BB15_165;
	ld.shared.u64 	%rd393, [%r140+-12288];
	shr.u64 	%rd394, %rd393, %r468;
	cvt.u32.u64 	%r1209, %rd394;
	and.b32  	%r1210, %r1209, %r7;
	shl.b32 	%r1211, %r1210, 3;
	add.s32 	%r1213, %r345, %r1211;
	ld.shared.u64 	%rd395, [%r1213+46080];
	xor.b64  	%rd396, %rd393, -9223372036854775808;
	add.s64 	%rd397, %rd395, %rd82;
	shl.b64 	%rd398, %rd397, 3;
	add.s64 	%rd399, %rd1, %rd398;
	st.global.u64 	[%rd399+33792], %rd396;
$L__BB15_165:
	bar.warp.sync 	-1;
	add.s32 	%r1214, %r1, 4608;
	setp.ge.s32 	%p119, %r1214, %r149;
	@%p119 bra 	$L__BB15_167;
	ld.shared.u64 	%rd400, [%r140+-9216];
	shr.u64 	%rd401, %rd400, %r468;
	cvt.u32.u64 	%r1216, %rd401;
	and.b32  	%r1217, %r1216, %r7;
	shl.b32 	%r1218, %r1217, 3;
	add.s32 	%r1220, %r345, %r1218;
	ld.shared.u64 	%rd402, [%r1220+46080];
	xor.b64  	%rd403, %rd400, -9223372036854775808;
	add.s64 	%rd404, %rd402, %rd82;
	shl.b64 	%rd405, %rd404, 3;
	add.s64 	%rd406, %rd1, %rd405;
	st.global.u64 	[%rd406+36864], %rd403;
$L__BB15_167:
	bar.warp.sync 	-1;
	add.s32 	%r1221, %r1, 4992;
	setp.ge.s32 	%p120, %r1221, %r149;
	@%p120 bra 	$L__BB15_169;
	ld.shared.u64 	%rd407, [%r140+-6144];
	shr.u64 	%rd408, %rd407, %r468;
	cvt.u32.u64 	%r1223, %rd408;
	and.b32  	%r1224, %r1223, %r7;
	shl.b32 	%r1225, %r1224, 3;
	add.s32 	%r1227, %r345, %r1225;
	ld.shared.u64 	%rd409, [%r1227+46080];
	xor.b64  	%rd410, %rd407, -9223372036854775808;
	add.s64 	%rd411, %rd409, %rd82;
	shl.b64 	%rd412, %rd411, 3;
	add.s64 	%rd413, %rd1, %rd412;
	st.global.u64 	[%rd413+39936], %rd410;
$L__BB15_169:
	bar.warp.sync 	-1;
	add.s32 	%r1228, %r1, 5376;
	ld.shared.u64 	%rd112, [%r140+-3072];
	shr.u64 	%rd414, %rd112, %r468;
	cvt.u32.u64 	%r1230, %rd414;
	and.b32  	%r1231, %r1230, %r7;
	shl.b32 	%r1232, %r1231, 3;
	add.s32 	%r1234, %r345, %r1232;
	ld.shared.u64 	%rd415, [%r1234+46080];
	add.s64 	%rd113, %rd415, %rd82;
	setp.ge.s32 	%p121, %r1228, %r149;
	@%p121 bra 	$L__BB15_171;
	xor.b64  	%rd416, %rd112, -9223372036854775808;
	shl.b64 	%rd417, %rd113, 3;
	add.s64 	%rd418, %rd1, %rd417;
	st.global.u64 	[%rd418+43008], %rd416;
$L__BB15_171:
	bar.warp.sync 	-1;
$L__BB15_172:
	ret;

}


// ===== COMPILED SASS (sm_100) =====

	.target	sm_100

	.elftype	@"ET_EXEC"


//--------------------- .note.nv.tkinfo           --------------------------
	.section	.note.nv.tkinfo,"",@"SHT_NOTE"
	.sectionflags	@"SHF_NOTE_NV_TKINFO"
	.tkinfo
        /*0018*/ 	.word	0x00000002
        /*0030*/ 	.string	""
        /*0030*/ 	.string	"ptxas"
        /*0030*/ 	.string	"Cuda compilation tools, release 13.0, V13.0.88"
        /*0030*/ 	.string	"Build cuda_13.0.r13.0/compiler.36424714_0"
        /*0030*/ 	.string	"-arch sm_100 -m 64 "



//--------------------- .note.nv.cuinfo           --------------------------
	.section	.note.nv.cuinfo,"",@"SHT_NOTE"
	.sectionflags	@"SHF_NOTE_NV_CUINFO"
        /*0018*/ 	.short	0x0002
        /*001a*/ 	.short	0x0064
        /*001c*/ 	.short	0x0082
	.zero		2


//--------------------- .nv.info                  --------------------------
	.section	.nv.info,"",@"SHT_CUDA_INFO"
	.align	4


	//----- nvinfo : EIATTR_REGCOUNT
	.align		4
        /*0000*/ 	.byte	0x04, 0x2f
        /*0002*/ 	.short	(.L_46 - .L_45)
	.align		4
.L_45:
        /*0004*/ 	.word	index@(_Z13SetKMerValuesP10K_MER_NODEPcS1_i)
        /*0008*/ 	.word	0x00000020


	//----- nvinfo : EIATTR_FRAME_SIZE
	.align		4
.L_46:
        /*000c*/ 	.byte	0x04, 0x11
        /*000e*/ 	.short	(.L_48 - .L_47)
	.align		4
.L_47:
        /*0010*/ 	.word	index@(_Z13SetKMerValuesP10K_MER_NODEPcS1_i)
        /*0014*/ 	.word	0x00000000


	//----- nvinfo : EIATTR_REGCOUNT
	.align		4
.L_48:
        /*0018*/ 	.byte	0x04, 0x2f
        /*001a*/ 	.short	(.L_50 - .L_49)
	.align		4
.L_49:
        /*001c*/ 	.word	index@(_ZN6thrust24THRUST_300001_SM_1000_NS8cuda_cub4core6detail13_kernel_agentINS1_8__unique9InitAgentIN3cub18CUB_300001_SM_100013ScanTileStateIiLb1EEEPiiEEJSA_mSB_EEEvDpT0_)
        /*0020*/ 	.word	0x0000000a


	//----- nvinfo : EIATTR_FRAME_SIZE
	.align		4
.L_50:
        /*0024*/ 	.byte	0x04, 0x11
        /*0026*/ 	.short	(.L_52 - .L_51)
	.align		4
.L_51:
        /*0028*/ 	.word	index@(_ZN6thrust24THRUST_300001_SM_1000_NS8cuda_cub4core6detail13_kernel_agentINS1_8__unique9InitAgentIN3cub18CUB_300001_SM_100013ScanTileStateIiLb1EEEPiiEEJSA_mSB_EEEvDpT0_)
        /*002c*/ 	.word	0x00000000


	//----- nvinfo : EIATTR_REGCOUNT
	.align		4
.L_52:
        /*0030*/ 	.byte	0x04, 0x2f
        /*0032*/ 	.short	(.L_54 - .L_53)
	.align		4
.L_53:
        /*0034*/ 	.word	index@(_ZN6thrust24THRUST_300001_SM_1000_NS8cuda_cub4core6detail13_kernel_agentINS1_8__unique11UniqueAgentIPxS7_N4cuda3std3__48equal_toIxEEiPiEEJS7_S7_SC_SD_iN3cub18CUB_300001_SM_100013ScanTileStateIiLb1EEEmEEEvDpT0_)
        /*0038*/ 	.word	0x00000028


	//----- nvinfo : EIATTR_FRAME_SIZE
	.align		4
.L_54:
        /*003c*/ 	.byte	0x04, 0x11
        /*003e*/ 	.short	(.L_56 - .L_55)
	.align		4
.L_55:
        /*0040*/ 	.word	index@(_ZN6thrust24THRUST_300001_SM_1000_NS8cuda_cub4core6detail13_kernel_agentINS1_8__unique11UniqueAgentIPxS7_N4cuda3std3__48equal_toIxEEiPiEEJS7_S7_SC_SD_iN3cub18CUB_300001_SM_100013ScanTileStateIiLb1EEEmEEEvDpT0_)
        /*0044*/ 	.word	0x00000000


	//----- nvinfo : EIATTR_REGCOUNT
	.align		4
.L_56:
        /*0048*/ 	.byte	0x04, 0x2f
        /*004a*/ 	.short	(.L_58 - .L_57)
	.align		4
.L_57:
        /*004c*/ 	.word	index@(_ZN6thrust24THRUST_300001_SM_1000_NS8cuda_cub4core6detail13_kernel_agentINS1_15__reduce_by_key9InitAgentIN3cub18CUB_300001_SM_100024ReduceByKeyScanTileStateIiiLb1EEEiPiEEJSA_iSB_EEEvDpT0_)
        /*0050*/ 	.word	0x0000000e


	//----- nvinfo : EIATTR_FRAME_SIZE
	.align		4
.L_58:
        /*0054*/ 	.byte	0x04, 0x11
        /*0056*/ 	.short	(.L_60 - .L_59)
	.align		4
.L_59:
        /*0058*/ 	.word	index@(_ZN6thrust24THRUST_300001_SM_1000_NS8cuda_cub4core6detail13_kernel_agentINS1_15__reduce_by_key9InitAgentIN3cub18CUB_300001_SM_100024ReduceByKeyScanTileStateIiiLb1EEEiPiEEJSA_iSB_EEEvDpT0_)
        /*005c*/ 	.word	0x00000000


	//----- nvinfo : EIATTR_REGCOUNT
	.align		4
.L_60:
        /*0060*/ 	.byte	0x04, 0x2f
        /*0062*/ 	.short	(.L_62 - .L_61)
	.align		4
.L_61:
        /*0064*/ 	.word	index@(_ZN6thrust24THRUST_300001_SM_1000_NS8cuda_cub4core6detail13_kernel_agentINS1_15__reduce_by_key16ReduceByKeyAgentIPxNS0_17constant_iteratorIiNS0_11use_defaultES9_EES7_PiN4cuda3std3__48equal_toIxEENSE_4plusIiEESB_iEEJS7_SA_S7_SB_SB_N3cub18CUB_300001_SM_100024ReduceByKeyScanTileStateIiiLb1EEESG_SI_iiEEEvDpT0_)
        /*0068*/ 	.word	0x00000040


	//----- nvinfo : EIATTR_FRAME_SIZE
	.align		4
.L_62:
        /*006c*/ 	.byte	0x04, 0x11
        /*006e*/ 	.short	(.L_64 - .L_63)
	.align		4
.L_63:
        /*0070*/ 	.word	index@(_ZN6thrust24THRUST_300001_SM_1000_NS8cuda_cub4core6detail13_kernel_agentINS1_15__reduce_by_key16ReduceByKeyAgentIPxNS0_17constant_iteratorIiNS0_11use_defaultES9_EES7_PiN4cuda3std3__48equal_toIxEENSE_4plusIiEESB_iEEJS7_SA_S7_SB_SB_N3cub18CUB_300001_SM_100024ReduceByKeyScanTileStateIiiLb1EEESG_SI_iiEEEvDpT0_)
        /*0074*/ 	.word	0x00000000


	//----- nvinfo : EIATTR_REGCOUNT
	.align		4
.L_64:
        /*0078*/ 	.byte	0x04, 0x2f
        /*007a*/ 	.short	(.L_66 - .L_65)
	.align		4
.L_65:
        /*007c*/ 	.word	index@(_ZN6thrust24THRUST_300001_SM_1000_NS8cuda_cub4core6detail13_kernel_agentINS1_15__reduce_by_key9InitAgentIN3cub18CUB_300001_SM_100024ReduceByKeyScanTileStateIilLb1EEElPlEEJSA_lSB_EEEvDpT0_)
        /*0080*/ 	.word	0x0000000e


	//----- nvinfo : EIATTR_FRAME_SIZE
	.align		4
.L_66:
        /*0084*/ 	.byte	0x04, 0x11
        /*0086*/ 	.short	(.L_68 - .L_67)
	.align		4
.L_67:
        /*0088*/ 	.word	index@(_ZN6thrust24THRUST_300001_SM_1000_NS8cuda_cub4core6detail13_kernel_agentINS1_15__reduce_by_key9InitAgentIN3cub18CUB_300001_SM_100024ReduceByKeyScanTileStateIilLb1EEElPlEEJSA_lSB_EEEvDpT0_)
        /*008c*/ 	.word	0x00000000


	//----- nvinfo : EIATTR_REGCOUNT
	.align		4
.L_68:
        /*0090*/ 	.byte	0x04, 0x2f
        /*0092*/ 	.short	(.L_70 - .L_69)
	.align		4
.L_69:
        /*0094*/ 	.word	index@(_ZN6thrust24THRUST_300001_SM_1000_NS8cuda_cub4core6detail13_kernel_agentINS1_15__reduce_by_key16ReduceByKeyAgentIPxNS0_17constant_iteratorIiNS0_11use_defaultES9_EES7_PiN4cuda3std3__48equal_toIxEENSE_4plusIiEEPllEEJS7_SA_S7_SB_SJ_N3cub18CUB_300001_SM_100024ReduceByKeyScanTileStateIilLb1EEESG_SI_llEEEvDpT0_)
        /*0098*/ 	.word	0x00000050


	//----- nvinfo : EIATTR_FRAME_SIZE
	.align		4
.L_70:
        /*009c*/ 	.byte	0x04, 0x11
        /*009e*/ 	.short	(.L_72 - .L_71)
	.align		4
.L_71:
        /*00a0*/ 	.word	index@(_ZN6thrust24THRUST_300001_SM_1000_NS8cuda_cub4core6detail13_kernel_agentINS1_15__reduce_by_key16ReduceByKeyAgentIPxNS0_17constant_iteratorIiNS0_11use_defaultES9_EES7_PiN4cuda3std3__48equal_toIxEENSE_4plusIiEEPllEEJS7_SA_S7_SB_SJ_N3cub18CUB_300001_SM_100024ReduceByKeyScanTileStateIilLb1EEESG_SI_llEEEvDpT0_)
        /*00a4*/ 	.word	0x00000000


	//----- nvinfo : EIATTR_REGCOUNT
	.align		4
.L_72:
        /*00a8*/ 	.byte	0x04, 0x2f
        /*00aa*/ 	.short	(.L_74 - .L_73)
	.align		4
.L_73:
        /*00ac*/ 	.word	index@(_ZN3cub18CUB_300001_SM_10006detail11EmptyKernelIvEEvv)
        /*00b0*/ 	.word	0x00000004


	//----- nvinfo : EIATTR_FRAME_SIZE
	.align		4
.L_74:
        /*00b4*/ 	.byte	0x04, 0x11
        /*00b6*/ 	.short	(.L_76 - .L_75)
	.align		4
.L_75:
        /*00b8*/ 	.word	index@(_ZN3cub18CUB_300001_SM_10006detail11EmptyKernelIvEEvv)
        /*00bc*/ 	.word	0x00000000


	//----- nvinfo : EIATTR_REGCOUNT
	.align		4
.L_76:
        /*00c0*/ 	.byte	0x04, 0x2f
        /*00c2*/ 	.short	(.L_78 - .L_77)
	.align		4
.L_77:
        /*00c4*/ 	.word	index@(_ZN3cub18CUB_300001_SM_10006detail9transform16transform_kernelINS2_10policy_hubILb1EN4cuda3std3__45tupleIJPxEEEE10policy1000Ei8last_merS9_JS9_EEEvT0_iT1_T2_DpNS2_10kernel_argIT3_EE)
        /*00c8*/ 	.word	0x00000020


	//----- nvinfo : EIATTR_FRAME_SIZE
	.align		4
.L_78:
        /*00cc*/ 	.byte	0x04, 0x11
        /*00ce*/ 	.short	(.L_80 - .L_79)
	.align		4
.L_79:
        /*00d0*/ 	.word	index@($__internal_1_$__cuda_sm20_rem_s64)
        /*00d4*/ 	.word	0x00000000


	//----- nvinfo : EIATTR_FRAME_SIZE
	.align		4
.L_80:
        /*00d8*/ 	.byte	0x04, 0x11
        /*00da*/ 	.short	(.L_82 - .L_81)
	.align		4
.L_81:
        /*00dc*/ 	.word	index@(_ZN3cub18CUB_300001_SM_10006detail9transform16transform_kernelINS2_10policy_hubILb1EN4cuda3std3__45tupleIJPxEEEE10policy1000Ei8last_merS9_JS9_EEEvT0_iT1_T2_DpNS2_10kernel_argIT3_EE)
        /*00e0*/ 	.word	0x00000000


	//----- nvinfo : EIATTR_REGCOUNT
	.align		4
.L_82:
        /*00e4*/ 	.byte	0x04, 0x2f
        /*00e6*/ 	.short	(.L_84 - .L_83)
	.align		4
.L_83:
        /*00e8*/ 	.word	index@(_ZN3cub18CUB_300001_SM_10006detail9transform16transform_kernelINS2_10policy_hubILb1EN4cuda3std3__45tupleIJPxEEEE10policy1000El8last_merS9_JS9_EEEvT0_iT1_T2_DpNS2_10kernel_argIT3_EE)
        /*00ec*/ 	.word	0x00000020


	//----- nvinfo : EIATTR_FRAME_SIZE
	.align		4
.L_84:
        /*00f0*/ 	.byte	0x04, 0x11
        /*00f2*/ 	.short	(.L_86 - .L_85)
	.align		4
.L_85:
        /*00f4*/ 	.word	index@($__internal_0_$__cuda_sm20_rem_s64)
        /*00f8*/ 	.word	0x00000000


	//----- nvinfo : EIATTR_FRAME_SIZE
	.align		4
.L_86:
        /*00fc*/ 	.byte	0x04, 0x11
        /*00fe*/ 	.short	(.L_88 - .L_87)
	.align		4
.L_87:
        /*0100*/ 	.word	index@(_ZN3cub18CUB_300001_SM_10006detail9transform16transform_kernelINS2_10policy_hubILb1EN4cuda3std3__45tupleIJPxEEEE10policy1000El8last_merS9_JS9_EEEvT0_iT1_T2_DpNS2_10kernel_argIT3_EE)
        /*0104*/ 	.word	0x00000000


	//----- nvinfo : EIATTR_REGCOUNT
	.align		4
.L_88:
        /*0108*/ 	.byte	0x04, 0x2f
        /*010a*/ 	.short	(.L_90 - .L_89)
	.align		4
.L_89:
        /*010c*/ 	.word	index@(_ZN3cub18CUB_300001_SM_10006detail9transform16transform_kernelINS2_10policy_hubILb1EN4cuda3std3__45tupleIJPxEEEE10policy1000Ei9first_merS9_JS9_EEEvT0_iT1_T2_DpNS2_10kernel_argIT3_EE)
        /*0110*/ 	.word	0x00000020


	//----- nvinfo : EIATTR_FRAME_SIZE
	.align		4
.L_90:
        /*0114*/ 	.byte	0x04, 0x11
        /*0116*/ 	.short	(.L_92 - .L_91)
	.align		4
.L_91:
        /*0118*/ 	.word	index@(_ZN3cub18CUB_300001_SM_10006detail9transform16transform_kernelINS2_10policy_hubILb1EN4cuda3std3__45tupleIJPxEEEE10policy1000Ei9first_merS9_JS9_EEEvT0_iT1_T2_DpNS2_10kernel_argIT3_EE)
        /*011c*/ 	.word	0x00000000


	//----- nvinfo : EIATTR_REGCOUNT
	.align		4
.L_92:
        /*0120*/ 	.byte	0x04, 0x2f
        /*0122*/ 	.short	(.L_94 - .L_93)
	.align		4
.L_93:
        /*0124*/ 	.word	index@(_ZN3cub18CUB_300001_SM_10006detail9transform16transform_kernelINS2_10policy_hubILb1EN4cuda3std3__45tupleIJPxEEEE10policy1000El9first_merS9_JS9_EEEvT0_iT1_T2_DpNS2_10kernel_argIT3_EE)
        /*0128*/ 	.word	0x00000020


	//----- nvinfo : EIATTR_FRAME_SIZE
	.align		4
.L_94:
        /*012c*/ 	.byte	0x04, 0x11
        /*012e*/ 	.short	(.L_96 - .L_95)
	.align		4
.L_95:
        /*0130*/ 	.word	index@(_ZN3cub18CUB_300001_SM_10006detail9transform16transform_kernelINS2_10policy_hubILb1EN4cuda3std3__45tupleIJPxEEEE10policy1000El9first_merS9_JS9_EEEvT0_iT1_T2_DpNS2_10kernel_argIT3_EE)
        /*0134*/ 	.word	0x00000000


	//----- nvinfo : EIATTR_REGCOUNT
	.align		4
.L_96:
        /*0138*/ 	.byte	0x04, 0x2f
        /*013a*/ 	.short	(.L_98 - .L_97)
	.align		4
.L_97:
        /*013c*/ 	.word	index@(_ZN3cub18CUB_300001_SM_10006detail10radix_sort31DeviceRadixSortSingleTileKernelINS1_5radix10policy_hubIxNS0_8NullTypeEyE10Policy1000ELNS0_9SortOrderE0ExS6_yNS1_21identity_decomposer_tEEEvPKT1_PSB_PKT2_PSF_T3_iiT4_)
        /*0140*/ 	.word	0x0000005f


	//----- nvinfo : EIATTR_FRAME_SIZE
	.align		4
.L_98:
        /*0144*/ 	.byte	0x04, 0x11
        /*0146*/ 	.short	(.L_100 - .L_99)
	.align		4
.L_99:
        /*0148*/ 	.word	index@(_ZN3cub18CUB_300001_SM_10006detail10radix_sort31DeviceRadixSortSingleTileKernelINS1_5radix10policy_hubIxNS0_8NullTypeEyE10Policy1000ELNS0_9SortOrderE0ExS6_yNS1_21identity_decomposer_tEEEvPKT1_PSB_PKT2_PSF_T3_iiT4_)
        /*014c*/ 	.word	0x00000000


	//----- nvinfo : EIATTR_REGCOUNT
	.align		4
.L_100:
        /*0150*/ 	.byte	0x04, 0x2f
        /*0152*/ 	.short	(.L_102 - .L_101)
	.align		4
.L_101:
        /*0154*/ 	.word	index@(_ZN3cub18CUB_300001_SM_10006detail10radix_sort30DeviceRadixSortHistogramKernelINS1_5radix10policy_hubIxNS0_8NullTypeEyE10Policy1000ELNS0_9SortOrderE0ExyNS1_21identity_decomposer_tEEEvPT2_PKT1_SB_iiT3_)
        /*0158*/ 	.word	0x00000040


	//----- nvinfo : EIATTR_FRAME_SIZE
	.align		4
.L_102:
        /*015c*/ 	.byte	0x04, 0x11
        /*015e*/ 	.short	(.L_104 - .L_103)
	.align		4
.L_103:
        /*0160*/ 	.word	index@(_ZN3cub18CUB_300001_SM_10006detail10radix_sort30DeviceRadixSortHistogramKernelINS1_5radix10policy_hubIxNS0_8NullTypeEyE10Policy1000ELNS0_9SortOrderE0ExyNS1_21identity_decomposer_tEEEvPT2_PKT1_SB_iiT3_)
        /*0164*/ 	.word	0x00000000


	//----- nvinfo : EIATTR_REGCOUNT
	.align		4
.L_104:
        /*0168*/ 	.byte	0x04, 0x2f
        /*016a*/ 	.short	(.L_106 - .L_105)
	.align		4
.L_105:
        /*016c*/ 	.word	index@(_ZN3cub18CUB_300001_SM_10006detail10radix_sort33DeviceRadixSortExclusiveSumKernelINS1_5radix10policy_hubIxNS0_8NullTypeEyE10Policy1000EyEEvPT0_)
        /*0170*/ 	.word	0x00000020


	//----- nvinfo : EIATTR_FRAME_SIZE
	.align		4
.L_106:
        /*0174*/ 	.byte	0x04, 0x11
        /*0176*/ 	.short	(.L_108 - .L_107)
	.align		4
.L_107:
        /*0178*/ 	.word	index@(_ZN3cub18CUB_300001_SM_10006detail10radix_sort33DeviceRadixSortExclusiveSumKernelINS1_5radix10policy_hubIxNS0_8NullTypeEyE10Policy1000EyEEvPT0_)
        /*017c*/ 	.word	0x00000000


	//----- nvinfo : EIATTR_REGCOUNT
	.align		4
.L_108:
        /*0180*/ 	.byte	0x04, 0x2f
        /*0182*/ 	.short	(.L_110 - .L_109)
	.align		4
.L_109:
        /*0184*/ 	.word	index@(_ZN3cub18CUB_300001_SM_10006detail10radix_sort29DeviceRadixSortOnesweepKernelINS1_5radix10policy_hubIxNS0_8NullTypeEyE10Policy1000ELNS0_9SortOrderE0ExS6_yiiNS1_21identity_decomposer_tEEEvPT5_SC_PT3_PKSD_PT1_PKSH_PT2_PKSL_T4_iiT6_)
        /*0188*/ 	.word	0x00000064


	//----- nvinfo : EIATTR_FRAME_SIZE
	.align		4
.L_110:
        /*018c*/ 	.byte	0x04, 0x11
        /*018e*/ 	.short	(.L_112 - .L_111)
	.align		4
.L_111:
        /*0190*/ 	.word	index@(_ZN3cub18CUB_300001_SM_10006detail10radix_sort29DeviceRadixSortOnesweepKernelINS1_5radix10policy_hubIxNS0_8NullTypeEyE10Policy1000ELNS0_9SortOrderE0ExS6_yiiNS1_21identity_decomposer_tEEEvPT5_SC_PT3_PKSD_PT1_PKSH_PT2_PKSL_T4_iiT6_)
        /*0194*/ 	.word	0x00000000


	//----- nvinfo : EIATTR_MIN_STACK_SIZE
	.align		4
.L_112:
        /*0198*/ 	.byte	0x04, 0x12
        /*019a*/ 	.short	(.L_114 - .L_113)
	.align		4
.L_113:
        /*019c*/ 	.word	index@(_ZN3cub18CUB_300001_SM_10006detail10radix_sort29DeviceRadixSortOnesweepKernelINS1_5radix10policy_hubIxNS0_8NullTypeEyE10Policy1000ELNS0_9SortOrderE0ExS6_yiiNS1_21identity_decomposer_tEEEvPT5_SC_PT3_PKSD_PT1_PKSH_PT2_PKSL_T4_iiT6_)
        /*01a0*/ 	.word	0x00000000


	//----- nvinfo : EIATTR_MIN_STACK_SIZE
	.align		4
.L_114:
        /*01a4*/ 	.byte	0x04, 0x12
        /*01a6*/ 	.short	(.L_116 - .L_115)
	.align		4
.L_115:
        /*01a8*/ 	.word	index@(_ZN3cub18CUB_300001_SM_10006detail10radix_sort33DeviceRadixSortExclusiveSumKernelINS1_5radix10policy_hubIxNS0_8NullTypeEyE10Policy1000EyEEvPT0_)
        /*01ac*/ 	.word	0x00000000


	//----- nvinfo : EIATTR_MIN_STACK_SIZE
	.align		4
.L_116:
        /*01b0*/ 	.byte	0x04, 0x12
        /*01b2*/ 	.short	(.L_118 - .L_117)
	.align		4
.L_117:
        /*01b4*/ 	.word	index@(_ZN3cub18CUB_300001_SM_10006detail10radix_sort30DeviceRadixSortHistogramKernelINS1_5radix10policy_hubIxNS0_8NullTypeEyE10Policy1000ELNS0_9SortOrderE0ExyNS1_21identity_decomposer_tEEEvPT2_PKT1_SB_iiT3_)
        /*01b8*/ 	.word	0x00000000


	//----- nvinfo : EIATTR_MIN_STACK_SIZE
	.align		4
.L_118:
        /*01bc*/ 	.byte	0x04, 0x12
        /*01be*/ 	.short	(.L_120 - .L_119)
	.align		4
.L_119:
        /*01c0*/ 	.word	index@(_ZN3cub18CUB_300001_SM_10006detail10radix_sort31DeviceRadixSortSingleTileKernelINS1_5radix10policy_hubIxNS0_8NullTypeEyE10Policy1000ELNS0_9SortOrderE0ExS6_yNS1_21identity_decomposer_tEEEvPKT1_PSB_PKT2_PSF_T3_iiT4_)
        /*01c4*/ 	.word	0x00000000


	//----- nvinfo : EIATTR_MIN_STACK_SIZE
	.align		4
.L_120:
        /*01c8*/ 	.byte	0x04, 0x12
        /*01ca*/ 	.short	(.L_122 - .L_121)
	.align		4
.L_121:
        /*01cc*/ 	.word	index@(_ZN3cub18CUB_300001_SM_10006detail9transform16transform_kernelINS2_10policy_hubILb1EN4cuda3std3__45tupleIJPxEEEE10policy1000El9first_merS9_JS9_EEEvT0_iT1_T2_DpNS2_10kernel_argIT3_EE)
        /*01d0*/ 	.word	0x00000000


	//----- nvinfo : EIATTR_MIN_STACK_SIZE
	.align		4
.L_122:
        /*01d4*/ 	.byte	0x04, 0x12
        /*01d6*/ 	.short	(.L_124 - .L_123)
	.align		4
.L_123:
        /*01d8*/ 	.word	index@(_ZN3cub18CUB_300001_SM_10006detail9transform16transform_kernelINS2_10policy_hubILb1EN4cuda3std3__45tupleIJPxEEEE10policy1000Ei9first_merS9_JS9_EEEvT0_iT1_T2_DpNS2_10kernel_argIT3_EE)
        /*01dc*/ 	.word	0x00000000


	//----- nvinfo : EIATTR_MIN_STACK_SIZE
	.align		4
.L_124:
        /*01e0*/ 	.byte	0x04, 0x12
        /*01e2*/ 	.short	(.L_126 - .L_125)
	.align		4
.L_125:
        /*01e4*/ 	.word	index@(_ZN3cub18CUB_300001_SM_10006detail9transform16transform_kernelINS2_10policy_hubILb1EN4cuda3std3__45tupleIJPxEEEE10policy1000El8last_merS9_JS9_EEEvT0_iT1_T2_DpNS2_10kernel_argIT3_EE)
        /*01e8*/ 	.word	0x00000000


	//----- nvinfo : EIATTR_MIN_STACK_SIZE
	.align		4
.L_126:
        /*01ec*/ 	.byte	0x04, 0x12
        /*01ee*/ 	.short	(.L_128 - .L_127)
	.align		4
.L_127:
        /*01f0*/ 	.word	index@(_ZN3cub18CUB_300001_SM_10006detail9transform16transform_kernelINS2_10policy_hubILb1EN4cuda3std3__45tupleIJPxEEEE10policy1000Ei8last_merS9_JS9_EEEvT0_iT1_T2_DpNS2_10kernel_argIT3_EE)
        /*01f4*/ 	.word	0x00000000


	//----- nvinfo : EIATTR_MIN_STACK_SIZE
	.align		4
.L_128:
        /*01f8*/ 	.byte	0x04, 0x12
        /*01fa*/ 	.short	(.L_130 - .L_129)
	.align		4
.L_129:
        /*01fc*/ 	.word	index@(_ZN3cub18CUB_300001_SM_10006detail11EmptyKernelIvEEvv)
        /*0200*/ 	.word	0x00000000


	//----- nvinfo : EIATTR_MIN_STACK_SIZE
	.align		4
.L_130:
        /*0204*/ 	.byte	0x04, 0x12
        /*0206*/ 	.short	(.L_132 - .L_131)
	.align		4
.L_131:
        /*0208*/ 	.word	index@(_ZN6thrust24THRUST_300001_SM_1000_NS8cuda_cub4core6detail13_kernel_agentINS1_15__reduce_by_key16ReduceByKeyAgentIPxNS0_17constant_iteratorIiNS0_11use_defaultES9_EES7_PiN4cuda3std3__48equal_toIxEENSE_4plusIiEEPllEEJS7_SA_S7_SB_SJ_N3cub18CUB_300001_SM_100024ReduceByKeyScanTileStateIilLb1EEESG_SI_llEEEvDpT0_)
        /*020c*/ 	.word	0x00000000


	//----- nvinfo : EIATTR_MIN_STACK_SIZE
	.align		4
.L_132:
        /*0210*/ 	.byte	0x04, 0x12
        /*0212*/ 	.short	(.L_134 - .L_133)
	.align		4
.L_133:
        /*0214*/ 	.word	index@(_ZN6thrust24THRUST_300001_SM_1000_NS8cuda_cub4core6detail13_kernel_agentINS1_15__reduce_by_key9InitAgentIN3cub18CUB_300001_SM_100024ReduceByKeyScanTileStateIilLb1EEElPlEEJSA_lSB_EEEvDpT0_)
        /*0218*/ 	.word	0x00000000


	//----- nvinfo : EIATTR_MIN_STACK_SIZE
	.align		4
.L_134:
        /*021c*/ 	.byte	0x04, 0x12
        /*021e*/ 	.short	(.L_136 - .L_135)
	.align		4
.L_135:
        /*0220*/ 	.word	index@(_ZN6thrust24THRUST_300001_SM_1000_NS8cuda_cub4core6detail13_kernel_agentINS1_15__reduce_by_key16ReduceByKeyAgentIPxNS0_17constant_iteratorIiNS0_11use_defaultES9_EES7_PiN4cuda3std3__48equal_toIxEENSE_4plusIiEESB_iEEJS7_SA_S7_SB_SB_N3cub18CUB_300001_SM_100024ReduceByKeyScanTileStateIiiLb1EEESG_SI_iiEEEvDpT0_)
        /*0224*/ 	.word	0x00000000


	//----- nvinfo : EIATTR_MIN_STACK_SIZE
	.align		4
.L_136:
        /*0228*/ 	.byte	0x04, 0x12
        /*022a*/ 	.short	(.L_138 - .L_137)
	.align		4
.L_137:
        /*022c*/ 	.word	index@(_ZN6thrust24THRUST_300001_SM_1000_NS8cuda_cub4core6detail13_kernel_agentINS1_15__reduce_by_key9InitAgentIN3cub18CUB_300001_SM_100024ReduceByKeyScanTileStateIiiLb1EEEiPiEEJSA_iSB_EEEvDpT0_)
        /*0230*/ 	.word	0x00000000


	//----- nvinfo : EIATTR_MIN_STACK_SIZE
	.align		4
.L_138:
        /*0234*/ 	.byte	0x04, 0x12
        /*0236*/ 	.short	(.L_140 - .L_139)
	.align		4
.L_139:
        /*0238*/ 	.word	index@(_ZN6thrust24THRUST_300001_SM_1000_NS8cuda_cub4core6detail13_kernel_agentINS1_8__unique11UniqueAgentIPxS7_N4cuda3std3__48equal_toIxEEiPiEEJS7_S7_SC_SD_iN3cub18CUB_300001_SM_100013ScanTileStateIiLb1EEEmEEEvDpT0_)
        /*023c*/ 	.word	0x00000000


	//----- nvinfo : EIATTR_MIN_STACK_SIZE
	.align		4
.L_140:
        /*0240*/ 	.byte	0x04, 0x12
        /*0242*/ 	.short	(.L_142 - .L_141)
	.align		4
.L_141:
        /*0244*/ 	.word	index@(_ZN6thrust24THRUST_300001_SM_1000_NS8cuda_cub4core6detail13_kernel_agentINS1_8__unique9InitAgentIN3cub18CUB_300001_SM_100013ScanTileStateIiLb1EEEPiiEEJSA_mSB_EEEvDpT0_)
        /*0248*/ 	.word	0x00000000


	//----- nvinfo : EIATTR_MIN_STACK_SIZE
	.align		4
.L_142:
        /*024c*/ 	.byte	0x04, 0x12
        /*024e*/ 	.short	(.L_144 - .L_143)
	.align		4
.L_143:
        /*0250*/ 	.word	index@(_Z13SetKMerValuesP10K_MER_NODEPcS1_i)
        /*0254*/ 	.word	0x00000000
.L_144:


//--------------------- .nv.compat                --------------------------
	.section	.nv.compat,"",@"SHT_CUDA_COMPAT_INFO"
	.align	4
        /*0000*/ 	.byte	0x02, 0x09, 0x00, 0x00, 0x02, 0x02, 0x01, 0x00, 0x02, 0x05, 0x05, 0x00, 0x03, 0x07, 0x01, 0x01
        /*0010*/ 	.byte	0x02, 0x03, 0x00, 0x00, 0x02, 0x06, 0x01, 0x00, 0x04, 0x0b, 0x08, 0x00, 0x01, 0x00, 0x00, 0x00
        /*0020*/ 	.byte	0x00, 0x00, 0x00, 0x00


//--------------------- .nv.info._ZN3cub18CUB_300001_SM_10006detail10radix_sort29DeviceRadixSortOnesweepKernelINS1_5radix10policy_hubIxNS0_8NullTypeEyE10Policy1000ELNS0_9SortOrderE0ExS6_yiiNS1_21identity_decomposer_tEEEvPT5_SC_PT3_PKSD_PT1_PKSH_PT2_PKSL_T4_iiT6_ --------------------------
	.section	.nv.info._ZN3cub18CUB_300001_SM_10006detail10radix_sort29DeviceRadixSortOnesweepKernelINS1_5radix10policy_hubIxNS0_8NullTypeEyE10Policy1000ELNS0_9SortOrderE0ExS6_yiiNS1_21identity_decomposer_tEEEvPT5_SC_PT3_PKSD_PT1_PKSH_PT2_PKSL_T4_iiT6_,"",@"SHT_CUDA_INFO"
	.sectionflags	@""
	.align	4


	//----- nvinfo : EIATTR_CUDA_API_VERSION
	.align		4
        /*0000*/ 	.byte	0x04, 0x37
        /*0002*/ 	.short	(.L_146 - .L_145)
.L_145:
        /*0004*/ 	.word	0x00000082


	//----- nvinfo : EIATTR_KPARAM_INFO
	.align		4
.L_146:
        /*0008*/ 	.byte	0x04, 0x17
        /*000a*/ 	.short	(.L_148 - .L_147)
.L_147:
        /*000c*/ 	.word	0x00000000
        /*0010*/ 	.short	0x000b
        /*0012*/ 	.short	0x004c
        /*0014*/ 	.byte	0x00, 0xf0, 0x05, 0x00


	//----- nvinfo : EIATTR_KPARAM_INFO
	.align		4
.L_148:
        /*0018*/ 	.byte	0x04, 0x17
        /*001a*/ 	.short	(.L_150 - .L_149)
.L_149:
        /*001c*/ 	.word	0x00000000
        /*0020*/ 	.short	0x000a
        /*0022*/ 	.short	0x0048
        /*0024*/ 	.byte	0x00, 0xf0, 0x11, 0x00


	//----- nvinfo : EIATTR_KPARAM_INFO
	.align		4
.L_150:
        /*0028*/ 	.byte	0x04, 0x17
        /*002a*/ 	.short	(.L_152 - .L_151)
.L_151:
        /*002c*/ 	.word	0x00000000
        /*0030*/ 	.short	0x0009
        /*0032*/ 	.short	0x0044
        /*0034*/ 	.byte	0x00, 0xf0, 0x11, 0x00


	//----- nvinfo : EIATTR_KPARAM_INFO
	.align		4
.L_152:
        /*0038*/ 	.byte	0x04, 0x17
        /*003a*/ 	.short	(.L_154 - .L_153)
.L_153:
        /*003c*/ 	.word	0x00000000
        /*0040*/ 	.short	0x0008
        /*0042*/ 	.short	0x0040
        /*0044*/ 	.byte	0x00, 0xf0, 0x11, 0x00


	//----- nvinfo : EIATTR_KPARAM_INFO
	.align		4
.L_154:
        /*0048*/ 	.byte	0x04, 0x17
        /*004a*/ 	.short	(.L_156 - .L_155)
.L_155:
        /*004c*/ 	.word	0x00000000
        /*0050*/ 	.short	0x0007
        /*0052*/ 	.short	0x0038
        /*0054*/ 	.byte	0x00, 0xf5, 0x21, 0x00


	//----- nvinfo : EIATTR_KPARAM_INFO
	.align		4
.L_156:
        /*0058*/ 	.byte	0x04, 0x17
        /*005a*/ 	.short	(.L_158 - .L_157)
.L_157:
        /*005c*/ 	.word	0x00000000
        /*0060*/ 	.short	0x0006
        /*0062*/ 	.short	0x0030
        /*0064*/ 	.byte	0x00, 0xf5, 0x21, 0x00


	//----- nvinfo : EIATTR_KPARAM_INFO
	.align		4
.L_158:
        /*0068*/ 	.byte	0x04, 0x17
        /*006a*/ 	.short	(.L_160 - .L_159)
.L_159:
        /*006c*/ 	.word	0x00000000
        /*0070*/ 	.short	0x0005
        /*0072*/ 	.short	0x0028
        /*0074*/ 	.byte	0x00, 0xf5, 0x21, 0x00


	//----- nvinfo : EIATTR_KPARAM_INFO
	.align		4
.L_160:
        /*0078*/ 	.byte	0x04, 0x17
        /*007a*/ 	.short	(.L_162 - .L_161)
.L_161:
        /*007c*/ 	.word	0x00000000
        /*0080*/ 	.short	0x0004
        /*0082*/ 	.short	0x0020
        /*0084*/ 	.byte	0x00, 0xf5, 0x21, 0x00


	//----- nvinfo : EIATTR_KPARAM_INFO
	.align		4
.L_162:
        /*0088*/ 	.byte	0x04, 0x17
        /*008a*/ 	.short	(.L_164 - .L_163)
.L_163:
        /*008c*/ 	.word	0x00000000
        /*0090*/ 	.short	0x0003
        /*0092*/ 	.short	0x0018
        /*0094*/ 	.byte	0x00, 0xf5, 0x21, 0x00


	//----- nvinfo : EIATTR_KPARAM_INFO
	.align		4
.L_164:
        /*0098*/ 	.byte	0x04, 0x17
        /*009a*/ 	.short	(.L_166 - .L_165)
.L_165:
        /*009c*/ 	.word	0x00000000
        /*00a0*/ 	.short	0x0002
        /*00a2*/ 	.short	0x0010
        /*00a4*/ 	.byte	0x00, 0xf5, 0x21, 0x00


	//----- nvinfo : EIATTR_KPARAM_INFO
	.align		4
.L_166:
        /*00a8*/ 	.byte	0x04, 0x17
        /*00aa*/ 	.short	(.L_168 - .L_167)
.L_167:
        /*00ac*/ 	.word	0x00000000
        /*00b0*/ 	.short	0x0001
        /*00b2*/ 	.short	0x0008
        /*00b4*/ 	.byte	0x00, 0xf5, 0x21, 0x00


	//----- nvinfo : EIATTR_KPARAM_INFO
	.align		4
.L_168:
        /*00b8*/ 	.byte	0x04, 0x17
        /*00ba*/ 	.short	(.L_170 - .L_169)
.L_169:
        /*00bc*/ 	.word	0x00000000
        /*00c0*/ 	.short	0x0000
        /*00c2*/ 	.short	0x0000
        /*00c4*/ 	.byte	0x00, 0xf5, 0x21, 0x00


	//----- nvinfo : EIATTR_SPARSE_MMA_MASK
	.align		4
.L_170:
        /*00c8*/ 	.byte	0x03, 0x50
        /*00ca*/ 	.short	0x0000


	//----- nvinfo : EIATTR_MAXREG_COUNT
	.align		4
        /*00cc*/ 	.byte	0x03, 0x1b
        /*00ce*/ 	.short	0x00a8


	//----- nvinfo : EIATTR_NUM_BARRIERS
	.align		4
        /*00d0*/ 	.byte	0x02, 0x4c
        /*00d2*/ 	.byte	0x01
	.zero		1


	//----- nvinfo : EIATTR_MERCURY_ISA_VERSION
	.align		4
        /*00d4*/ 	.byte	0x03, 0x5f
        /*00d6*/ 	.short	0x0101


	//----- nvinfo : EIATTR_COOP_GROUP_MASK_REGIDS
	.align		4
        /*00d8*/ 	.byte	0x04, 0x29
        /*00da*/ 	.short	(.L_172 - .L_171)


	//   ....[0]....
.L_171:
        /*00dc*/ 	.word	0xffffffff


	//   ....[1]....
        /*00e0*/ 	.word	0x05000028


	//   ....[2]....
        /*00e4*/ 	.word	0xffffffff


	//   ....[3]....
        /*00e8*/ 	.word	0xffffffff


	//   ....[4]....
        /*00ec*/ 	.word	0xffffffff


	//   ....[5]....
        /*00f0*/ 	.word	0xffffffff


	//   ....[6]....
        /*00f4*/ 	.word	0xffffffff


	//   ....[7]....
        /*00f8*/ 	.word	0xffffffff


	//   ....[8]....
        /*00fc*/ 	.word	0xffffffff


	//   ....[9]....
        /*0100*/ 	.word	0xffffffff


	//   ....[10]....
        /*0104*/ 	.word	0xffffffff


	//   ....[11]....
        /*0108*/ 	.word	0xffffffff


	//   ....[12]....
        /*010c*/ 	.word	0xffffffff


	//   ....[13]....
        /*0110*/ 	.word	0xffffffff


	//   ....[14]....
        /*0114*/ 	.word	0xffffffff


	//   ....[15]....
        /*0118*/ 	.word	0xffffffff


	//   ....[16]....
        /*011c*/ 	.word	0xffffffff


	//   ....[17]....
        /*0120*/ 	.word	0xffffffff


	//   ....[18]....
        /*0124*/ 	.word	0xffffffff


	//   ....[19]....
        /*0128*/ 	.word	0xffffffff


	//   ....[20]....
        /*012c*/ 	.word	0xffffffff


	//   ....[21]....
        /*0130*/ 	.word	0xffffffff


	//   ....[22]....
        /*0134*/ 	.word	0xffffffff


	//   ....[23]....
        /*0138*/ 	.word	0xffffffff


	//   ....[24]....
        /*013c*/ 	.word	0xffffffff


	//   ....[25]....
        /*0140*/ 	.word	0xffffffff


	//   ....[26]....
        /*0144*/ 	.word	0xffffffff


	//   ....[27]....
        /*0148*/ 	.word	0xffffffff


	//   ....[28]....
        /*014c*/ 	.word	0xffffffff


	//   ....[29]....
        /*0150*/ 	.word	0xffffffff


	//   ....[30]....
        /*0154*/ 	.word	0xffffffff


	//   ....[31]....
        /*0158*/ 	.word	0xffffffff


	//   ....[32]....
        /*015c*/ 	.word	0xffffffff


	//   ....[33]....
        /*0160*/ 	.word	0xffffffff


	//   ....[34]....
        /*0164*/ 	.word	0xffffffff


	//   ....[35]....
        /*0168*/ 	.word	0xffffffff


	//   ....[36]....
        /*016c*/ 	.word	0xffffffff


	//   ....[37]....
        /*0170*/ 	.word	0xffffffff


	//   ....[38]....
        /*0174*/ 	.word	0xffffffff


	//   ....[39]....
        /*0178*/ 	.word	0xffffffff


	//   ....[40]....
        /*017c*/ 	.word	0xffffffff


	//   ....[41]....
        /*0180*/ 	.word	0xffffffff


	//   ....[42]....
        /*0184*/ 	.word	0xffffffff


	//   ....[43]....
        /*0188*/ 	.word	0xffffffff


	//   ....[44]....
        /*018c*/ 	.word	0xffffffff


	//   ....[45]....
        /*0190*/ 	.word	0xffffffff


	//   ....[46]....
        /*0194*/ 	.word	0xffffffff


	//   ....[47]....
        /*0198*/ 	.word	0xffffffff


	//   ....[48]....
        /*019c*/ 	.word	0xffffffff


	//   ....[49]....
        /*01a0*/ 	.word	0xffffffff


	//   ....[50]....
        /*01a4*/ 	.word	0xffffffff


	//   ....[51]....
        /*01a8*/ 	.word	0xffffffff


	//   ....[52]....
        /*01ac*/ 	.word	0xffffffff


	//   ....[53]....
        /*01b0*/ 	.word	0xffffffff


	//   ....[54]....
        /*01b4*/ 	.word	0xffffffff


	//   ....[55]....
        /*01b8*/ 	.word	0xffffffff


	//   ....[56]....
        /*01bc*/ 	.word	0xffffffff


	//   ....[57]....
        /*01c0*/ 	.word	0xffffffff


	//   ....[58]....
        /*01c4*/ 	.word	0xffffffff


	//   ....[59]....
        /*01c8*/ 	.word	0xffffffff


	//   ....[60]....
        /*01cc*/ 	.word	0xffffffff


	//   ....[61]....
        /*01d0*/ 	.word	0xffffffff


	//   ....[62]....
        /*01d4*/ 	.word	0xffffffff


	//   ....[63]....
        /*01d8*/ 	.word	0xffffffff


	//   ....[64]....
        /*01dc*/ 	.word	0xffffffff


	//   ....[65]....
        /*01e0*/ 	.word	0xffffffff


	//   ....[66]....
        /*01e4*/ 	.word	0xffffffff


	//   ....[67]....
        /*01e8*/ 	.word	0xffffffff


	//   ....[68]....
        /*01ec*/ 	.word	0xffffffff


	//   ....[69]....
        /*01f0*/ 	.word	0xffffffff


	//   ....[70]....
        /*01f4*/ 	.word	0xffffffff


	//   ....[71]....
        /*01f8*/ 	.word	0xffffffff


	//   ....[72]....
        /*01fc*/ 	.word	0xffffffff


	//   ....[73]....
        /*0200*/ 	.word	0xffffffff


	//   ....[74]....
        /*0204*/ 	.word	0xffffffff


	//   ....[75]....
        /*0208*/ 	.word	0xffffffff


	//   ....[76]....
        /*020c*/ 	.word	0xffffffff


	//   ....[77]....
        /*0210*/ 	.word	0xffffffff


	//   ....[78]....
        /*0214*/ 	.word	0xffffffff


	//   ....[79]....
        /*0218*/ 	.word	0xffffffff


	//   ....[80]....
        /*021c*/ 	.word	0xffffffff


	//   ....[81]....
        /*0220*/ 	.word	0xffffffff


	//   ....[82]....
        /*0224*/ 	.word	0xffffffff


	//   ....[83]....
        /*0228*/ 	.word	0xffffffff


	//   ....[84]....
        /*022c*/ 	.word	0xffffffff


	//   ....[85]....
        /*0230*/ 	.word	0xffffffff


	//   ....[86]....
        /*0234*/ 	.word	0xffffffff


	//   ....[87]....
        /*0238*/ 	.word	0xffffffff


	//   ....[88]....
        /*023c*/ 	.word	0xffffffff


	//   ....[89]....
        /*0240*/ 	.word	0xffffffff


	//   ....[90]....
        /*0244*/ 	.word	0xffffffff


	//   ....[91]....
        /*0248*/ 	.word	0xffffffff


	//   ....[92]....
        /*024c*/ 	.word	0xffffffff


	//   ....[93]....
        /*0250*/ 	.word	0xffffffff


	//   ....[94]....
        /*0254*/ 	.word	0xffffffff


	//   ....[95]....
        /*0258*/ 	.word	0xffffffff


	//   ....[96]....
        /*025c*/ 	.word	0xffffffff


	//   ....[97]....
        /*0260*/ 	.word	0xffffffff


	//   ....[98]....
        /*0264*/ 	.word	0xffffffff


	//   ....[99]....
        /*0268*/ 	.word	0xffffffff


	//   ....[100]....
        /*026c*/ 	.word	0xffffffff


	//   ....[101]....
        /*0270*/ 	.word	0xffffffff


	//   ....[102]....
        /*0274*/ 	.word	0xffffffff


	//   ....[103]....
        /*0278*/ 	.word	0xffffffff


	//   ....[104]....
        /*027c*/ 	.word	0xffffffff


	//   ....[105]....
        /*0280*/ 	.word	0xffffffff


	//   ....[106]....
        /*0284*/ 	.word	0xffffffff


	//   ....[107]....
        /*0288*/ 	.word	0xffffffff


	//   ....[108]....
        /*028c*/ 	.word	0xffffffff


	//   ....[109]....
        /*0290*/ 	.word	0xffffffff


	//   ....[110]....
        /*0294*/ 	.word	0xffffffff


	//   ....[111]....
        /*0298*/ 	.word	0xffffffff


	//   ....[112]....
        /*029c*/ 	.word	0xffffffff


	//   ....[113]....
        /*02a0*/ 	.word	0xffffffff


	//   ....[114]....
        /*02a4*/ 	.word	0xffffffff


	//   ....[115]....
        /*02a8*/ 	.word	0xffffffff


	//   ....[116]....
        /*02ac*/ 	.word	0xffffffff


	//   ....[117]....
        /*02b0*/ 	.word	0xffffffff


	//   ....[118]....
        /*02b4*/ 	.word	0xffffffff


	//   ....[119]....
        /*02b8*/ 	.word	0xffffffff


	//   ....[120]....
        /*02bc*/ 	.word	0xffffffff


	//   ....[121]....
        /*02c0*/ 	.word	0xffffffff


	//   ....[122]....
        /*02c4*/ 	.word	0xffffffff


	//   ....[123]....
        /*02c8*/ 	.word	0xffffffff


	//   ....[124]....
        /*02cc*/ 	.word	0xffffffff


	//   ....[125]....
        /*02d0*/ 	.word	0xffffffff


	//   ....[126]....
        /*02d4*/ 	.word	0xffffffff


	//   ....[127]....
        /*02d8*/ 	.word	0xffffffff


	//   ....[128]....
        /*02dc*/ 	.word	0xffffffff


	//   ....[129]....
        /*02e0*/ 	.word	0xffffffff


	//   ....[130]....
        /*02e4*/ 	.word	0xffffffff


	//   ....[131]....
        /*02e8*/ 	.word	0xffffffff


	//   ....[132]....
        /*02ec*/ 	.word	0xffffffff


	//   ....[133]....
        /*02f0*/ 	.word	0xffffffff


	//   ....[134]....
        /*02f4*/ 	.word	0xffffffff


	//   ....[135]....
        /*02f8*/ 	.word	0xffffffff


	//   ....[136]....
        /*02fc*/ 	.word	0xffffffff


	//   ....[137]....
        /*0300*/ 	.word	0xffffffff


	//   ....[138]....
        /*0304*/ 	.word	0xffffffff


	//   ....[139]....
        /*0308*/ 	.word	0xffffffff


	//   ....[140]....
        /*030c*/ 	.word	0xffffffff


	//   ....[141]....
        /*0310*/ 	.word	0xffffffff


	//   ....[142]....
        /*0314*/ 	.word	0x05000007


	//   ....[143]....
        /*0318*/ 	.word	0xffffffff


	//   ....[144]....
        /*031c*/ 	.word	0xffffffff


	//   ....[145]....
        /*0320*/ 	.word	0xffffffff


	//   ....[146]....
        /*0324*/ 	.word	0xffffffff


	//   ....[147]....
        /*0328*/ 	.word	0xffffffff


	//   ....[148]....
        /*032c*/ 	.word	0xffffffff


	//   ....[149]....
        /*0330*/ 	.word	0xffffffff


	//   ....[150]....
        /*0334*/ 	.word	0xffffffff


	//   ....[151]....
        /*0338*/ 	.word	0xffffffff


	//   ....[152]....
        /*033c*/ 	.word	0xffffffff


	//   ....[153]....
        /*0340*/ 	.word	0xffffffff


	//   ....[154]....
        /*0344*/ 	.word	0xffffffff


	//   ....[155]....
        /*0348*/ 	.word	0xffffffff


	//   ....[156]....
        /*034c*/ 	.word	0xffffffff


	//   ....[157]....
        /*0350*/ 	.word	0xffffffff


	//   ....[158]....
        /*0354*/ 	.word	0xffffffff


	//   ....[159]....
        /*0358*/ 	.word	0xffffffff


	//   ....[160]....
        /*035c*/ 	.word	0xffffffff


	//   ....[161]....
        /*0360*/ 	.word	0xffffffff


	//   ....[162]....
        /*0364*/ 	.word	0xffffffff


	//   ....[163]....
        /*0368*/ 	.word	0xffffffff


	//   ....[164]....
        /*036c*/ 	.word	0xffffffff


	//   ....[165]....
        /*0370*/ 	.word	0xffffffff


	//   ....[166]....
        /*0374*/ 	.word	0xffffffff


	//   ....[167]....
        /*0378*/ 	.word	0xffffffff


	//   ....[168]....
        /*037c*/ 	.word	0xffffffff


	//   ....[169]....
        /*0380*/ 	.word	0xffffffff


	//   ....[170]....
        /*0384*/ 	.word	0xffffffff


	//   ....[171]....
        /*0388*/ 	.word	0xffffffff


	//   ....[172]....
        /*038c*/ 	.word	0xffffffff


	//   ....[173]....
        /*0390*/ 	.word	0x05000056


	//   ....[174]....
        /*0394*/ 	.word	0x05000056


	//   ....[175]....
        /*0398*/ 	.word	0x05000056


	//   ....[176]....
        /*039c*/ 	.word	0x05000056


	//   ....[177]....
        /*03a0*/ 	.word	0x05000056


	//----- nvinfo : EIATTR_COOP_GROUP_INSTR_OFFSETS
	.align		4
.L_172:
        /*03a4*/ 	.byte	0x04, 0x28
        /*03a6*/ 	.short	(.L_174 - .L_173)


	//   ....[0]....
.L_173:
        /*03a8*/ 	.word	0x00000ed0


	//   ....[1]....
        /*03ac*/ 	.word	0x000017e0


	//   ....[2]....
        /*03b0*/ 	.word	0x000020b0


	//   ....[3]....
        /*03b4*/ 	.word	0x000020d0


	//   ....[4]....
        /*03b8*/ 	.word	0x000020f0


	//   ....[5]....
        /*03bc*/ 	.word	0x00002110


	//   ....[6]....
        /*03c0*/ 	.word	0x00002130


	//   ....[7]....
        /*03c4*/ 	.word	0x000025d0


	//   ....[8]....
        /*03c8*/ 	.word	0x000025e0


	//   ....[9]....
        /*03cc*/ 	.word	0x00002600


	//   ....[10]....
        /*03d0*/ 	.word	0x00002620


	//   ....[11]....
        /*03d4*/ 	.word	0x00002670


	//   ....[12]....
        /*03d8*/ 	.word	0x000026a0


	//   ....[13]....
        /*03dc*/ 	.word	0x000026f0


	//   ....[14]....
        /*03e0*/ 	.word	0x00002730


	//   ....[15]....
        /*03e4*/ 	.word	0x00002820


	//   ....[16]....
        /*03e8*/ 	.word	0x00002860


	//   ....[17]....
        /*03ec*/ 	.word	0x00002870


	//   ....[18]....
        /*03f0*/ 	.word	0x00002890


	//   ....[19]....
        /*03f4*/ 	.word	0x000028d0


	//   ....[20]....
        /*03f8*/ 	.word	0x00002900


	//   ....[21]....
        /*03fc*/ 	.word	0x00002940


	//   ....[22]....
        /*0400*/ 	.word	0x00002960


	//   ....[23]....
        /*0404*/ 	.word	0x00002980


	//   ....[24]....
        /*0408*/ 	.word	0x00002a80


	//   ....[25]....
        /*040c*/ 	.word	0x00002ac0


	//   ....[26]....
        /*0410*/ 	.word	0x00002ad0


	//   ....[27]....
        /*0414*/ 	.word	0x00002af0


	//   ....[28]....
        /*0418*/ 	.word	0x00002b30


	//   ....[29]....
        /*041c*/ 	.word	0x00002b60


	//   ....[30]....
        /*0420*/ 	.word	0x00002ba0


	//   ....[31]....
        /*0424*/ 	.word	0x00002bc0


	//   ....[32]....
        /*0428*/ 	.word	0x00002be0


	//   ....[33]....
        /*042c*/ 	.word	0x00002ce0


	//   ....[34]....
        /*0430*/ 	.word	0x00002d30


	//   ....[35]....
        /*0434*/ 	.word	0x00002d40


	//   ....[36]....
        /*0438*/ 	.word	0x00002d70


	//   ....[37]....
        /*043c*/ 	.word	0x00002d90


	//   ....[38]....
        /*0440*/ 	.word	0x00002de0


	//   ....[39]....
        /*0444*/ 	.word	0x00002e00


	//   ....[40]....
        /*0448*/ 	.word	0x00002e40


	//   ....[41]....
        /*044c*/ 	.word	0x00002e60


	//   ....[42]....
        /*0450*/ 	.word	0x00002f80


	//   ....[43]....
        /*0454*/ 	.word	0x00002f90


	//   ....[44]....
        /*0458*/ 	.word	0x00002fe0


	//   ....[45]....
        /*045c*/ 	.word	0x00003010


	//   ....[46]....
        /*0460*/ 	.word	0x00003040


	//   ....[47]....
        /*0464*/ 	.word	0x00003070


	//   ....[48]....
        /*0468*/ 	.word	0x000030a0


	//   ....[49]....
        /*046c*/ 	.word	0x000030d0


	//   ....[50]....
        /*0470*/ 	.word	0x00003100


	//   ....[51]....
        /*0474*/ 	.word	0x000031c0


	//   ....[52]....
        /*0478*/ 	.word	0x000031d0


	//   ....[53]....
        /*047c*/ 	.word	0x00003220


	//   ....[54]....
        /*0480*/ 	.word	0x00003250


	//   ....[55]....
        /*0484*/ 	.word	0x00003280


	//   ....[56]....
        /*0488*/ 	.word	0x000032b0


	//   ....[57]....
        /*048c*/ 	.word	0x000032e0


	//   ....[58]....
        /*0490*/ 	.word	0x00003310


	//   ....[59]....
        /*0494*/ 	.word	0x00003340


	//   ....[60]....
        /*0498*/ 	.word	0x00003400


	//   ....[61]....
        /*049c*/ 	.word	0x00003410


	//   ....[62]....
        /*04a0*/ 	.word	0x00003460


	//   ....[63]....
        /*04a4*/ 	.word	0x00003490


	//   ....[64]....
        /*04a8*/ 	.word	0x000034c0


	//   ....[65]....
        /*04ac*/ 	.word	0x000034f0


	//   ....[66]....
        /*04b0*/ 	.word	0x00003520


	//   ....[67]....
        /*04b4*/ 	.word	0x00003550


	//   ....[68]....
        /*04b8*/ 	.word	0x00003580


	//   ....[69]....
        /*04bc*/ 	.word	0x00003640


	//   ....[70]....
        /*04c0*/ 	.word	0x00003650


	//   ....[71]....
        /*04c4*/ 	.word	0x000036a0


	//   ....[72]....
        /*04c8*/ 	.word	0x000036d0


	//   ....[73]....
        /*04cc*/ 	.word	0x00003700


	//   ....[74]....
        /*04d0*/ 	.word	0x00003730


	//   ....[75]....
        /*04d4*/ 	.word	0x00003760


	//   ....[76]....
        /*04d8*/ 	.word	0x00003790


	//   ....[77]....
        /*04dc*/ 	.word	0x000037c0


	//   ....[78]....
        /*04e0*/ 	.word	0x000038c0


	//   ....[79]....
        /*04e4*/ 	.word	0x000038d0


	//   ....[80]....
        /*04e8*/ 	.word	0x00003920


	//   ....[81]....
        /*04ec*/ 	.word	0x00003950


	//   ....[82]....
        /*04f0*/ 	.word	0x00003980


	//   ....[83]....
        /*04f4*/ 	.word	0x000039b0


	//   ....[84]....
        /*04f8*/ 	.word	0x000039e0


	//   ....[85]....
        /*04fc*/ 	.word	0x00003a10


	//   ....[86]....
        /*0500*/ 	.word	0x00003a40


	//   ....[87]....
        /*0504*/ 	.word	0x00003ae0


	//   ....[88]....
        /*0508*/ 	.word	0x00003b20


	//   ....[89]....
        /*050c*/ 	.word	0x00003b30


	//   ....[90]....
        /*0510*/ 	.word	0x00003b80


	//   ....[91]....
        /*0514*/ 	.word	0x00003bb0


	//   ....[92]....
        /*0518*/ 	.word	0x00003be0


	//   ....[93]....
        /*051c*/ 	.word	0x00003c10


	//   ....[94]....
        /*0520*/ 	.word	0x00003c40


	//   ....[95]....
        /*0524*/ 	.word	0x00003c70


	//   ....[96]....
        /*0528*/ 	.word	0x00003d60


	//   ....[97]....
        /*052c*/ 	.word	0x00003d70


	//   ....[98]....
        /*0530*/ 	.word	0x00003dc0


	//   ....[99]....
        /*0534*/ 	.word	0x00003df0


	//   ....[100]....
        /*0538*/ 	.word	0x00003e20


	//   ....[101]....
        /*053c*/ 	.word	0x00003e50


	//   ....[102]....
        /*0540*/ 	.word	0x00003e80


	//   ....[103]....
        /*0544*/ 	.word	0x00003eb0


	//   ....[104]....
        /*0548*/ 	.word	0x00003ee0


	//   ....[105]....
        /*054c*/ 	.word	0x00003f90


	//   ....[106]....
        /*0550*/ 	.word	0x00003fb0


	//   ....[107]....
        /*0554*/ 	.word	0x00003fc0


	//   ....[108]....
        /*0558*/ 	.word	0x00004010


	//   ....[109]....
        /*055c*/ 	.word	0x00004040


	//   ....[110]....
        /*0560*/ 	.word	0x00004070


	//   ....[111]....
        /*0564*/ 	.word	0x000040a0


	//   ....[112]....
        /*0568*/ 	.word	0x000040d0


	//   ....[113]....
        /*056c*/ 	.word	0x00004100


	//   ....[114]....
        /*0570*/ 	.word	0x000041e0


	//   ....[115]....
        /*0574*/ 	.word	0x00004240


	//   ....[116]....
        /*0578*/ 	.word	0x00004250


	//   ....[117]....
        /*057c*/ 	.word	0x000042a0


	//   ....[118]....
        /*0580*/ 	.word	0x000042d0


	//   ....[119]....
        /*0584*/ 	.word	0x00004300


	//   ....[120]....
        /*0588*/ 	.word	0x00004330


	//   ....[121]....
        /*058c*/ 	.word	0x00004360


	//   ....[122]....
        /*0590*/ 	.word	0x00004390


	//   ....[123]....
        /*0594*/ 	.word	0x00004470


	//   ....[124]....
        /*0598*/ 	.word	0x000044c0


	//   ....[125]....
        /*059c*/ 	.word	0x000044d0


	//   ....[126]....
        /*05a0*/ 	.word	0x00004520


	//   ....[127]....
        /*05a4*/ 	.word	0x00004550


	//   ....[128]....
        /*05a8*/ 	.word	0x00004580


	//   ....[129]....
        /*05ac*/ 	.word	0x000045b0


	//   ....[130]....
        /*05b0*/ 	.word	0x000045e0


	//   ....[131]....
        /*05b4*/ 	.word	0x00004610


	//   ....[132]....
        /*05b8*/ 	.word	0x000046d0


	//   ....[133]....
        /*05bc*/ 	.word	0x00004740


	//   ....[134]....
        /*05c0*/ 	.word	0x00004760


	//   ....[135]....
        /*05c4*/ 	.word	0x000047d0


	//   ....[136]....
        /*05c8*/ 	.word	0x00004800


	//   ....[137]....
        /*05cc*/ 	.word	0x00004830


	//   ....[138]....
        /*05d0*/ 	.word	0x00004860


	//   ....[139]....
        /*05d4*/ 	.word	0x00004890


	//   ....[140]....
        /*05d8*/ 	.word	0x000048c0


	//   ....[141]....
        /*05dc*/ 	.word	0x00004a20


	//   ....[142]....
        /*05e0*/ 	.word	0x00004e60


	//   ....[143]....
        /*05e4*/ 	.word	0x00005130


	//   ....[144]....
        /*05e8*/ 	.word	0x00005200


	//   ....[145]....
        /*05ec*/ 	.word	0x000052d0


	//   ....[146]....
        /*05f0*/ 	.word	0x000053a0


	//   ....[147]....
        /*05f4*/ 	.word	0x00005470


	//   ....[148]....
        /*05f8*/ 	.word	0x00005540


	//   ....[149]....
        /*05fc*/ 	.word	0x00005610


	//   ....[150]....
        /*0600*/ 	.word	0x000056e0


	//   ....[151]....
        /*0604*/ 	.word	0x000057b0


	//   ....[152]....
        /*0608*/ 	.word	0x00005880


	//   ....[153]....
        /*060c*/ 	.word	0x00005950


	//   ....[154]....
        /*0610*/ 	.word	0x00005a20


	//   ....[155]....
        /*0614*/ 	.word	0x00005af0


	//   ....[156]....
        /*0618*/ 	.word	0x00005bc0


	//   ....[157]....
        /*061c*/ 	.word	0x00005c80


	//   ....[158]....
        /*0620*/ 	.word	0x00005ea0


	//   ....[159]....
        /*0624*/ 	.word	0x00005fd0


	//   ....[160]....
        /*0628*/ 	.word	0x00006100


	//   ....[161]....
        /*062c*/ 	.word	0x00006230


	//   ....[162]....
        /*0630*/ 	.word	0x00006360


	//   ....[163]....
        /*0634*/ 	.word	0x00006490


	//   ....[164]....
        /*0638*/ 	.word	0x000065c0


	//   ....[165]....
        /*063c*/ 	.word	0x000066e0


	//   ....[166]....
        /*0640*/ 	.word	0x000067f0


	//   ....[167]....
        /*0644*/ 	.word	0x00006900


	//   ....[168]....
        /*0648*/ 	.word	0x00006a10


	//   ....[169]....
        /*064c*/ 	.word	0x00006b20


	//   ....[170]....
        /*0650*/ 	.word	0x00006c30


	//   ....[171]....
        /*0654*/ 	.word	0x00006d40


	//   ....[172]....
        /*0658*/ 	.word	0x00006e40


	//   ....[173]....
        /*065c*/ 	.word	0x00006eb0


	//   ....[174]....
        /*0660*/ 	.word	0x00006f20


	//   ....[175]....
        /*0664*/ 	.word	0x00006f90


	//   ....[176]....
        /*0668*/ 	.word	0x00007000


	//   ....[177]....
        /*066c*/ 	.word	0x00007070


	//----- nvinfo : EIATTR_VRC_CTA_INIT_COUNT
	.align		4
.L_174:
        /*0670*/ 	.byte	0x02, 0x4a
	.zero		1
	.zero		1


	//----- nvinfo : EIATTR_EXIT_INSTR_OFFSETS
	.align		4
        /*0674*/ 	.byte	0x04, 0x1c
        /*0676*/ 	.short	(.L_176 - .L_175)


	//   ....[0]....
.L_175:
        /*0678*/ 	.word	0x00001b40


	//   ....[1]....
        /*067c*/ 	.word	0x00001ea0


	//   ....[2]....
        /*0680*/ 	.word	0x00001ec0


	//   ....[3]....
        /*0684*/ 	.word	0x00005c90


	//   ....[4]....
        /*0688*/ 	.word	0x00006e50


	//----- nvinfo : EIATTR_MAX_THREADS
	.align		4
.L_176:
        /*068c*/ 	.byte	0x04, 0x05
        /*068e*/ 	.short	(.L_178 - .L_177)
.L_177:
        /*0690*/ 	.word	0x00000180
        /*0694*/ 	.word	0x00000001
        /*0698*/ 	.word	0x00000001


	//----- nvinfo : EIATTR_CRS_STACK_SIZE
	.align		4
.L_178:
        /*069c*/ 	.byte	0x04, 0x1e
        /*069e*/ 	.short	(.L_180 - .L_179)
.L_179:
        /*06a0*/ 	.word	0x00000000


	//----- nvinfo : EIATTR_CBANK_PARAM_SIZE
	.align		4
.L_180:
        /*06a4*/ 	.byte	0x03, 0x19
        /*06a6*/ 	.short	0x004d


	//----- nvinfo : EIATTR_PARAM_CBANK
	.align		4
        /*06a8*/ 	.byte	0x04, 0x0a
        /*06aa*/ 	.short	(.L_182 - .L_181)
	.align		4
.L_181:
        /*06ac*/ 	.word	index@(.nv.constant0._ZN3cub18CUB_300001_SM_10006detail10radix_sort29DeviceRadixSortOnesweepKernelINS1_5radix10policy_hubIxNS0_8NullTypeEyE10Policy1000ELNS0_9SortOrderE0ExS6_yiiNS1_21identity_decomposer_tEEEvPT5_SC_PT3_PKSD_PT1_PKSH_PT2_PKSL_T4_iiT6_)
        /*06b0*/ 	.short	0x0380
        /*06b2*/ 	.short	0x004d


	//----- nvinfo : EIATTR_SW_WAR
	.align		4
.L_182:
        /*06b4*/ 	.byte	0x04, 0x36
        /*06b6*/ 	.short	(.L_184 - .L_183)
.L_183:
        /*06b8*/ 	.word	0x00000008
.L_184:


//--------------------- .nv.info._ZN3cub18CUB_300001_SM_10006detail10radix_sort33DeviceRadixSortExclusiveSumKernelINS1_5radix10policy_hubIxNS0_8NullTypeEyE10Policy1000EyEEvPT0_ --------------------------
	.section	.nv.info._ZN3cub18CUB_300001_SM_10006detail10radix_sort33DeviceRadixSortExclusiveSumKernelINS1_5radix10policy_hubIxNS0_8NullTypeEyE10Policy1000EyEEvPT0_,"",@"SHT_CUDA_INFO"
	.sectionflags	@""
	.align	4


	//----- nvinfo : EIATTR_CUDA_API_VERSION
	.align		4
        /*0000*/ 	.byte	0x04, 0x37
        /*0002*/ 	.short	(.L_186 - .L_185)
.L_185:
        /*0004*/ 	.word	0x00000082


	//----- nvinfo : EIATTR_KPARAM_INFO
	.align		4
.L_186:
        /*0008*/ 	.byte	0x04, 0x17
        /*000a*/ 	.short	(.L_188 - .L_187)
.L_187:
        /*000c*/ 	.word	0x00000000
        /*0010*/ 	.short	0x0000
        /*0012*/ 	.short	0x0000
        /*0014*/ 	.byte	0x00, 0xf5, 0x21, 0x00


	//----- nvinfo : EIATTR_SPARSE_MMA_MASK
	.align		4
.L_188:
        /*0018*/ 	.byte	0x03, 0x50
        /*001a*/ 	.short	0x0000


	//----- nvinfo : EIATTR_MAXREG_COUNT
	.align		4
        /*001c*/ 	.byte	0x03, 0x1b
        /*001e*/ 	.short	0x00ff


	//----- nvinfo : EIATTR_NUM_BARRIERS
	.align		4
        /*0020*/ 	.byte	0x02, 0x4c
        /*0022*/ 	.byte	0x01
	.zero		1


	//----- nvinfo : EIATTR_MERCURY_ISA_VERSION
	.align		4
        /*0024*/ 	.byte	0x03, 0x5f
        /*0026*/ 	.short	0x0101


	//----- nvinfo : EIATTR_COOP_GROUP_MASK_REGIDS
	.align		4
        /*0028*/ 	.byte	0x04, 0x29
        /*002a*/ 	.short	(.L_190 - .L_189)


	//   ....[0]....
.L_189:
        /*002c*/ 	.word	0xffffffff


	//   ....[1]....
        /*0030*/ 	.word	0xffffffff


	//   ....[2]....
        /*0034*/ 	.word	0xffffffff


	//   ....[3]....
        /*0038*/ 	.word	0xffffffff


	//   ....[4]....
        /*003c*/ 	.word	0xffffffff


	//   ....[5]....
        /*0040*/ 	.word	0xffffffff


	//   ....[6]....
        /*0044*/ 	.word	0xffffffff


	//   ....[7]....
        /*0048*/ 	.word	0xffffffff


	//   ....[8]....
        /*004c*/ 	.word	0xffffffff


	//   ....[9]....
        /*0050*/ 	.word	0xffffffff


	//   ....[10]....
        /*0054*/ 	.word	0x05000015


	//   ....[11]....
        /*0058*/ 	.word	0x05000015


	//   ....[12]....
        /*005c*/ 	.word	0x05000015


	//   ....[13]....
        /*0060*/ 	.word	0x05000015


	//   ....[14]....
        /*0064*/ 	.word	0x05000015


	//   ....[15]....
        /*0068*/ 	.word	0x05000015


	//   ....[16]....
        /*006c*/ 	.word	0x05000015


	//   ....[17]....
        /*0070*/ 	.word	0x05000015


	//   ....[18]....
        /*0074*/ 	.word	0x05000015


	//   ....[19]....
        /*0078*/ 	.word	0x05000015


	//----- nvinfo : EIATTR_COOP_GROUP_INSTR_OFFSETS
	.align		4
.L_190:
        /*007c*/ 	.byte	0x04, 0x28
        /*007e*/ 	.short	(.L_192 - .L_191)


	//   ....[0]....
.L_191:
        /*0080*/ 	.word	0x00000250


	//   ....[1]....
        /*0084*/ 	.word	0x00000260


	//   ....[2]....
        /*0088*/ 	.word	0x000002a0


	//   ....[3]....
        /*008c*/ 	.word	0x000002c0


	//   ....[4]....
        /*0090*/ 	.word	0x00000310


	//   ....[5]....
        /*0094*/ 	.word	0x00000320


	//   ....[6]....
        /*0098*/ 	.word	0x00000360


	//   ....[7]....
        /*009c*/ 	.word	0x00000380


	//   ....[8]....
        /*00a0*/ 	.word	0x000003d0


	//   ....[9]....
        /*00a4*/ 	.word	0x000003e0


	//   ....[10]....
        /*00a8*/ 	.word	0x00000660


	//   ....[11]....
        /*00ac*/ 	.word	0x000006b0


	//   ....[12]....
        /*00b0*/ 	.word	0x00000740


	//   ....[13]....
        /*00b4*/ 	.word	0x00000790


	//   ....[14]....
        /*00b8*/ 	.word	0x00000820


	//   ....[15]....
        /*00bc*/ 	.word	0x00000870


	//   ....[16]....
        /*00c0*/ 	.word	0x00000900


	//   ....[17]....
        /*00c4*/ 	.word	0x00000950


	//   ....[18]....
        /*00c8*/ 	.word	0x000009e0


	//   ....[19]....
        /*00cc*/ 	.word	0x00000a30


	//----- nvinfo : EIATTR_VRC_CTA_INIT_COUNT
	.align		4
.L_192:
        /*00d0*/ 	.byte	0x02, 0x4a
	.zero		1
	.zero		1


	//----- nvinfo : EIATTR_EXIT_INSTR_OFFSETS
	.align		4
        /*00d4*/ 	.byte	0x04, 0x1c
        /*00d6*/ 	.short	(.L_194 - .L_193)


	//   ....[0]....
.L_193:
        /*00d8*/ 	.word	0x000005d0


	//   ....[1]....
        /*00dc*/ 	.word	0x00000600


	//----- nvinfo : EIATTR_CRS_STACK_SIZE
	.align		4
.L_194:
        /*00e0*/ 	.byte	0x04, 0x1e
        /*00e2*/ 	.short	(.L_196 - .L_195)
.L_195:
        /*00e4*/ 	.word	0x00000000


	//----- nvinfo : EIATTR_CBANK_PARAM_SIZE
	.align		4
.L_196:
        /*00e8*/ 	.byte	0x03, 0x19
        /*00ea*/ 	.short	0x0008


	//----- nvinfo : EIATTR_PARAM_CBANK
	.align		4
        /*00ec*/ 	.byte	0x04, 0x0a
        /*00ee*/ 	.short	(.L_198 - .L_197)
	.align		4
.L_197:
        /*00f0*/ 	.word	index@(.nv.constant0._ZN3cub18CUB_300001_SM_10006detail10radix_sort33DeviceRadixSortExclusiveSumKernelINS1_5radix10policy_hubIxNS0_8NullTypeEyE10Policy1000EyEEvPT0_)
        /*00f4*/ 	.short	0x0380
        /*00f6*/ 	.short	0x0008


	//----- nvinfo : EIATTR_SW_WAR
	.align		4
.L_198:
        /*00f8*/ 	.byte	0x04, 0x36
        /*00fa*/ 	.short	(.L_200 - .L_199)
.L_199:
        /*00fc*/ 	.word	0x00000008
.L_200:


//--------------------- .nv.info._ZN3cub18CUB_300001_SM_10006detail10radix_sort30DeviceRadixSortHistogramKernelINS1_5radix10policy_hubIxNS0_8NullTypeEyE10Policy1000ELNS0_9SortOrderE0ExyNS1_21identity_decomposer_tEEEvPT2_PKT1_SB_iiT3_ --------------------------
	.section	.nv.info._ZN3cub18CUB_300001_SM_10006detail10radix_sort30DeviceRadixSortHistogramKernelINS1_5radix10policy_hubIxNS0_8NullTypeEyE10Policy1000ELNS0_9SortOrderE0ExyNS1_21identity_decomposer_tEEEvPT2_PKT1_SB_iiT3_,"",@"SHT_CUDA_INFO"
	.sectionflags	@""
	.align	4


	//----- nvinfo : EIATTR_CUDA_API_VERSION
	.align		4
        /*0000*/ 	.byte	0x04, 0x37
        /*0002*/ 	.short	(.L_202 - .L_201)
.L_201:
        /*0004*/ 	.word	0x00000082


	//----- nvinfo : EIATTR_KPARAM_INFO
	.align		4
.L_202:
        /*0008*/ 	.byte	0x04, 0x17
        /*000a*/ 	.short	(.L_204 - .L_203)
.L_203:
        /*000c*/ 	.word	0x00000000
        /*0010*/ 	.short	0x0005
        /*0012*/ 	.short	0x0020
        /*0014*/ 	.byte	0x00, 0xf0, 0x05, 0x00


	//----- nvinfo : EIATTR_KPARAM_INFO
	.align		4
.L_204:
        /*0018*/ 	.byte	0x04, 0x17
        /*001a*/ 	.short	(.L_206 - .L_205)
.L_205:
        /*001c*/ 	.word	0x00000000
        /*0020*/ 	.short	0x0004
        /*0022*/ 	.short	0x001c
        /*0024*/ 	.byte	0x00, 0xf0, 0x11, 0x00


	//----- nvinfo : EIATTR_KPARAM_INFO
	.align		4
.L_206:
        /*0028*/ 	.byte	0x04, 0x17
        /*002a*/ 	.short	(.L_208 - .L_207)
.L_207:
        /*002c*/ 	.word	0x00000000
        /*0030*/ 	.short	0x0003
        /*0032*/ 	.short	0x0018
        /*0034*/ 	.byte	0x00, 0xf0, 0x11, 0x00


	//----- nvinfo : EIATTR_KPARAM_INFO
	.align		4
.L_208:
        /*0038*/ 	.byte	0x04, 0x17
        /*003a*/ 	.short	(.L_210 - .L_209)
.L_209:
        /*003c*/ 	.word	0x00000000
        /*0040*/ 	.short	0x0002
        /*0042*/ 	.short	0x0010
        /*0044*/ 	.byte	0x00, 0xf0, 0x21, 0x00


	//----- nvinfo : EIATTR_KPARAM_INFO
	.align		4
.L_210:
        /*0048*/ 	.byte	0x04, 0x17
        /*004a*/ 	.short	(.L_212 - .L_211)
.L_211:
        /*004c*/ 	.word	0x00000000
        /*0050*/ 	.short	0x0001
        /*0052*/ 	.short	0x0008
        /*0054*/ 	.byte	0x00, 0xf5, 0x21, 0x00


	//----- nvinfo : EIATTR_KPARAM_INFO
	.align		4
.L_212:
        /*0058*/ 	.byte	0x04, 0x17
        /*005a*/ 	.short	(.L_214 - .L_213)
.L_213:
        /*005c*/ 	.word	0x00000000
        /*0060*/ 	.short	0x0000
        /*0062*/ 	.short	0x0000
        /*0064*/ 	.byte	0x00, 0xf5, 0x21, 0x00


	//----- nvinfo : EIATTR_SPARSE_MMA_MASK
	.align		4
.L_214:
        /*0068*/ 	.byte	0x03, 0x50
        /*006a*/ 	.short	0x0000


	//----- nvinfo : EIATTR_MAXREG_COUNT
	.align		4
        /*006c*/ 	.byte	0x03, 0x1b
        /*006e*/ 	.short	0x00ff


	//----- nvinfo : EIATTR_NUM_BARRIERS
	.align		4
        /*0070*/ 	.byte	0x02, 0x4c
        /*0072*/ 	.byte	0x01
	.zero		1


	//----- nvinfo : EIATTR_MERCURY_ISA_VERSION
	.align		4
        /*0074*/ 	.byte	0x03, 0x5f
        /*0076*/ 	.short	0x0101


	//----- nvinfo : EIATTR_VRC_CTA_INIT_COUNT
	.align		4
        /*0078*/ 	.byte	0x02, 0x4a
	.zero		1
	.zero		1


	//----- nvinfo : EIATTR_EXIT_INSTR_OFFSETS
	.align		4
        /*007c*/ 	.byte	0x04, 0x1c
        /*007e*/ 	.short	(.L_216 - .L_215)


	//   ....[0]....
.L_215:
        /*0080*/ 	.word	0x00000040


	//   ....[1]....
        /*0084*/ 	.word	0x000030c0


	//----- nvinfo : EIATTR_MAX_THREADS
	.align		4
.L_216:
        /*0088*/ 	.byte	0x04, 0x05
        /*008a*/ 	.short	(.L_218 - .L_217)
.L_217:
        /*008c*/ 	.word	0x00000080
        /*0090*/ 	.word	0x00000001
        /*0094*/ 	.word	0x00000001


	//----- nvinfo : EIATTR_CRS_STACK_SIZE
	.align		4
.L_218:
        /*0098*/ 	.byte	0x04, 0x1e
        /*009a*/ 	.short	(.L_220 - .L_219)
.L_219:
        /*009c*/ 	.word	0x00000000


	//----- nvinfo : EIATTR_CBANK_PARAM_SIZE
	.align		4
.L_220:
        /*00a0*/ 	.byte	0x03, 0x19
        /*00a2*/ 	.short	0x0021


	//----- nvinfo : EIATTR_PARAM_CBANK
	.align		4
        /*00a4*/ 	.byte	0x04, 0x0a
        /*00a6*/ 	.short	(.L_222 - .L_221)
	.align		4
.L_221:
        /*00a8*/ 	.word	index@(.nv.constant0._ZN3cub18CUB_300001_SM_10006detail10radix_sort30DeviceRadixSortHistogramKernelINS1_5radix10policy_hubIxNS0_8NullTypeEyE10Policy1000ELNS0_9SortOrderE0ExyNS1_21identity_decomposer_tEEEvPT2_PKT1_SB_iiT3_)
        /*00ac*/ 	.short	0x0380
        /*00ae*/ 	.short	0x0021


	//----- nvinfo : EIATTR_SW_WAR
	.align		4
.L_222:
        /*00b0*/ 	.byte	0x04, 0x36
        /*00b2*/ 	.short	(.L_224 - .L_223)
.L_223:
        /*00b4*/ 	.word	0x00000008
.L_224:


//--------------------- .nv.info._ZN3cub18CUB_300001_SM_10006detail10radix_sort31DeviceRadixSortSingleTileKernelINS1_5radix10policy_hubIxNS0_8NullTypeEyE10Policy1000ELNS0_9SortOrderE0ExS6_yNS1_21identity_decomposer_tEEEvPKT1_PSB_PKT2_PSF_T3_iiT4_ --------------------------
	.section	.nv.info._ZN3cub18CUB_300001_SM_10006detail10radix_sort31DeviceRadixSortSingleTileKernelINS1_5radix10policy_hubIxNS0_8NullTypeEyE10Policy1000ELNS0_9SortOrderE0ExS6_yNS1_21identity_decomposer_tEEEvPKT1_PSB_PKT2_PSF_T3_iiT4_,"",@"SHT_CUDA_INFO"
	.sectionflags	@""
	.align	4


	//----- nvinfo : EIATTR_CUDA_API_VERSION
	.align		4
        /*0000*/ 	.byte	0x04, 0x37
        /*0002*/ 	.short	(.L_226 - .L_225)
.L_225:
        /*0004*/ 	.word	0x00000082


	//----- nvinfo : EIATTR_KPARAM_INFO
	.align		4
.L_226:
        /*0008*/ 	.byte	0x04, 0x17
        /*000a*/ 	.short	(.L_228 - .L_227)
.L_227:
        /*000c*/ 	.word	0x00000000
        /*0010*/ 	.short	0x0007
        /*0012*/ 	.short	0x0030
        /*0014*/ 	.byte	0x00, 0xf0, 0x05, 0x00


	//----- nvinfo : EIATTR_KPARAM_INFO
	.align		4
.L_228:
        /*0018*/ 	.byte	0x04, 0x17
        /*001a*/ 	.short	(.L_230 - .L_229)
.L_229:
        /*001c*/ 	.word	0x00000000
        /*0020*/ 	.short	0x0006
        /*0022*/ 	.short	0x002c
        /*0024*/ 	.byte	0x00, 0xf0, 0x11, 0x00


	//----- nvinfo : EIATTR_KPARAM_INFO
	.align		4
.L_230:
        /*0028*/ 	.byte	0x04, 0x17
        /*002a*/ 	.short	(.L_232 - .L_231)
.L_231:
        /*002c*/ 	.word	0x00000000
        /*0030*/ 	.short	0x0005
        /*0032*/ 	.short	0x0028
        /*0034*/ 	.byte	0x00, 0xf0, 0x11, 0x00


	//----- nvinfo : EIATTR_KPARAM_INFO
	.align		4
.L_232:
        /*0038*/ 	.byte	0x04, 0x17
        /*003a*/ 	.short	(.L_234 - .L_233)
.L_233:
        /*003c*/ 	.word	0x00000000
        /*0040*/ 	.short	0x0004
        /*0042*/ 	.short	0x0020
        /*0044*/ 	.byte	0x00, 0xf0, 0x21, 0x00


	//----- nvinfo : EIATTR_KPARAM_INFO
	.align		4
.L_234:
        /*0048*/ 	.byte	0x04, 0x17
        /*004a*/ 	.short	(.L_236 - .L_235)
.L_235:
        /*004c*/ 	.word	0x00000000
        /*0050*/ 	.short	0x0003
        /*0052*/ 	.short	0x0018
        /*0054*/ 	.byte	0x00, 0xf5, 0x21, 0x00


	//----- nvinfo : EIATTR_KPARAM_INFO
	.align		4
.L_236:
        /*0058*/ 	.byte	0x04, 0x17
        /*005a*/ 	.short	(.L_238 - .L_237)
.L_237:
        /*005c*/ 	.word	0x00000000
        /*0060*/ 	.short	0x0002
        /*0062*/ 	.short	0x0010
        /*0064*/ 	.byte	0x00, 0xf5, 0x21, 0x00


	//----- nvinfo : EIATTR_KPARAM_INFO
	.align		4
.L_238:
        /*0068*/ 	.byte	0x04, 0x17
        /*006a*/ 	.short	(.L_240 - .L_239)
.L_239:
        /*006c*/ 	.word	0x00000000
        /*0070*/ 	.short	0x0001
        /*0072*/ 	.short	0x0008
        /*0074*/ 	.byte	0x00, 0xf5, 0x21, 0x00


	//----- nvinfo : EIATTR_KPARAM_INFO
	.align		4
.L_240:
        /*0078*/ 	.byte	0x04, 0x17
        /*007a*/ 	.short	(.L_242 - .L_241)
.L_241:
        /*007c*/ 	.word	0x00000000
        /*0080*/ 	.short	0x0000
        /*0082*/ 	.short	0x0000
        /*0084*/ 	.byte	0x00, 0xf5, 0x21, 0x00


	//----- nvinfo : EIATTR_SPARSE_MMA_MASK
	.align		4
.L_242:
        /*0088*/ 	.byte	0x03, 0x50
        /*008a*/ 	.short	0x0000


	//----- nvinfo : EIATTR_MAXREG_COUNT
	.align		4
        /*008c*/ 	.byte	0x03, 0x1b
        /*008e*/ 	.short	0x00ff


	//----- nvinfo : EIATTR_NUM_BARRIERS
	.align		4
        /*0090*/ 	.byte	0x02, 0x4c
        /*0092*/ 	.byte	0x01
	.zero		1


	//----- nvinfo : EIATTR_MERCURY_ISA_VERSION
	.align		4
        /*0094*/ 	.byte	0x03, 0x5f
        /*0096*/ 	.short	0x0101


	//----- nvinfo : EIATTR_COOP_GROUP_MASK_REGIDS
	.align		4
        /*0098*/ 	.byte	0x04, 0x29
        /*009a*/ 	.short	(.L_244 - .L_243)


	//   ....[0]....
.L_243:
        /*009c*/ 	.word	0xffffffff


	//   ....[1]....
        /*00a0*/ 	.word	0xffffffff


	//   ....[2]....
        /*00a4*/ 	.word	0xffffffff


	//   ....[3]....
        /*00a8*/ 	.word	0xffffffff


	//   ....[4]....
        /*00ac*/ 	.word	0xffffffff


	//----- nvinfo : EIATTR_COOP_GROUP_INSTR_OFFSETS
	.align		4
.L_244:
        /*00b0*/ 	.byte	0x04, 0x28
        /*00b2*/ 	.short	(.L_246 - .L_245)


	//   ....[0]....
.L_245:
        /*00b4*/ 	.word	0x000012d0


	//   ....[1]....
        /*00b8*/ 	.word	0x000012f0


	//   ....[2]....
        /*00bc*/ 	.word	0x00001310


	//   ....[3]....
        /*00c0*/ 	.word	0x00001330


	//   ....[4]....
        /*00c4*/ 	.word	0x00001350


	//----- nvinfo : EIATTR_VRC_CTA_INIT_COUNT
	.align		4
.L_246:
        /*00c8*/ 	.byte	0x02, 0x4a
	.zero		1
	.zero		1


	//----- nvinfo : EIATTR_EXIT_INSTR_OFFSETS
	.align		4
        /*00cc*/ 	.byte	0x04, 0x1c
        /*00ce*/ 	.short	(.L_248 - .L_247)


	//   ....[0]....
.L_247:
        /*00d0*/ 	.word	0x000021a0


	//   ....[1]....
        /*00d4*/ 	.word	0x000021e0


	//----- nvinfo : EIATTR_MAX_THREADS
	.align		4
.L_248:
        /*00d8*/ 	.byte	0x04, 0x05
        /*00da*/ 	.short	(.L_250 - .L_249)
.L_249:
        /*00dc*/ 	.word	0x00000100
        /*00e0*/ 	.word	0x00000001
        /*00e4*/ 	.word	0x00000001


	//----- nvinfo : EIATTR_CBANK_PARAM_SIZE
	.align		4
.L_250:
        /*00e8*/ 	.byte	0x03, 0x19
        /*00ea*/ 	.short	0x0031


	//----- nvinfo : EIATTR_PARAM_CBANK
	.align		4
        /*00ec*/ 	.byte	0x04, 0x0a
        /*00ee*/ 	.short	(.L_252 - .L_251)
	.align		4
.L_251:
        /*00f0*/ 	.word	index@(.nv.constant0._ZN3cub18CUB_300001_SM_10006detail10radix_sort31DeviceRadixSortSingleTileKernelINS1_5radix10policy_hubIxNS0_8NullTypeEyE10Policy1000ELNS0_9SortOrderE0ExS6_yNS1_21identity_decomposer_tEEEvPKT1_PSB_PKT2_PSF_T3_iiT4_)
        /*00f4*/ 	.short	0x0380
        /*00f6*/ 	.short	0x0031


	//----- nvinfo : EIATTR_SW_WAR
	.align		4
.L_252:
        /*00f8*/ 	.byte	0x04, 0x36
        /*00fa*/ 	.short	(.L_254 - .L_253)
.L_253:
        /*00fc*/ 	.word	0x00000008
.L_254:


//--------------------- .nv.info._ZN3cub18CUB_300001_SM_10006detail9transform16transform_kernelINS2_10policy_hubILb1EN4cuda3std3__45tupleIJPxEEEE10policy1000El9first_merS9_JS9_EEEvT0_iT1_T2_DpNS2_10kernel_argIT3_EE --------------------------
	.section	.nv.info._ZN3cub18CUB_300001_SM_10006detail9transform16transform_kernelINS2_10policy_hubILb1EN4cuda3std3__45tupleIJPxEEEE10policy1000El9first_merS9_JS9_EEEvT0_iT1_T2_DpNS2_10kernel_argIT3_EE,"",@"SHT_CUDA_INFO"
	.sectionflags	@""
	.align	4


	//----- nvinfo : EIATTR_CUDA_API_VERSION
	.align		4
        /*0000*/ 	.byte	0x04, 0x37
        /*0002*/ 	.short	(.L_256 - .L_255)
.L_255:
        /*0004*/ 	.word	0x00000082


	//----- nvinfo : EIATTR_KPARAM_INFO
	.align		4
.L_256:
        /*0008*/ 	.byte	0x04, 0x17
        /*000a*/ 	.short	(.L_258 - .L_257)
.L_257:
        /*000c*/ 	.word	0x00000000
        /*0010*/ 	.short	0x0004
        /*0012*/ 	.short	0x0018
        /*0014*/ 	.byte	0x00, 0xf0, 0x41, 0x00


	//----- nvinfo : EIATTR_KPARAM_INFO
	.align		4
.L_258:
        /*0018*/ 	.byte	0x04, 0x17
        /*001a*/ 	.short	(.L_260 - .L_259)
.L_259:
        /*001c*/ 	.word	0x00000000
        /*0020*/ 	.short	0x0003
        /*0022*/ 	.short	0x0010
        /*0024*/ 	.byte	0x00, 0xf5, 0x21, 0x00


	//----- nvinfo : EIATTR_KPARAM_INFO
	.align		4
.L_260:
        /*0028*/ 	.byte	0x04, 0x17
        /*002a*/ 	.short	(.L_262 - .L_261)
.L_261:
        /*002c*/ 	.word	0x00000000
        /*0030*/ 	.short	0x0002
        /*0032*/ 	.short	0x000c
        /*0034*/ 	.byte	0x00, 0xf0, 0x05, 0x00


	//----- nvinfo : EIATTR_KPARAM_INFO
	.align		4
.L_262:
        /*0038*/ 	.byte	0x04, 0x17
        /*003a*/ 	.short	(.L_264 - .L_263)
.L_263:
        /*003c*/ 	.word	0x00000000
        /*0040*/ 	.short	0x0001
        /*0042*/ 	.short	0x0008
        /*0044*/ 	.byte	0x00, 0xf0, 0x11, 0x00


	//----- nvinfo : EIATTR_KPARAM_INFO
	.align		4
.L_264:
        /*0048*/ 	.byte	0x04, 0x17
        /*004a*/ 	.short	(.L_266 - .L_265)
.L_265:
        /*004c*/ 	.word	0x00000000
        /*0050*/ 	.short	0x0000
        /*0052*/ 	.short	0x0000
        /*0054*/ 	.byte	0x00, 0xf0, 0x21, 0x00


	//----- nvinfo : EIATTR_SPARSE_MMA_MASK
	.align		4
.L_266:
        /*0058*/ 	.byte	0x03, 0x50
        /*005a*/ 	.short	0x0000


	//----- nvinfo : EIATTR_MAXREG_COUNT
	.align		4
        /*005c*/ 	.byte	0x03, 0x1b
        /*005e*/ 	.short	0x00ff


	//----- nvinfo : EIATTR_MERCURY_ISA_VERSION
	.align		4
        /*0060*/ 	.byte	0x03, 0x5f
        /*0062*/ 	.short	0x0101


	//----- nvinfo : EIATTR_VRC_CTA_INIT_COUNT
	.align		4
        /*0064*/ 	.byte	0x02, 0x4a
	.zero		1
	.zero		1


	//----- nvinfo : EIATTR_EXIT_INSTR_OFFSETS
	.align		4
        /*0068*/ 	.byte	0x04, 0x1c
        /*006a*/ 	.short	(.L_268 - .L_267)


	//   ....[0]....
.L_267:
        /*006c*/ 	.word	0x000002a0


	//   ....[1]....
        /*0070*/ 	.word	0x00000b30


	//   ....[2]....
        /*0074*/ 	.word	0x00000da0


	//   ....[3]....
        /*0078*/ 	.word	0x00000f00


	//   ....[4]....
        /*007c*/ 	.word	0x00000f30


	//   ....[5]....
        /*0080*/ 	.word	0x00000fa0


	//   ....[6]....
        /*0084*/ 	.word	0x00000fc0


	//   ....[7]....
        /*0088*/ 	.word	0x00001580


	//   ....[8]....
        /*008c*/ 	.word	0x00001810


	//   ....[9]....
        /*0090*/ 	.word	0x000019a0


	//   ....[10]....
        /*0094*/ 	.word	0x00001a50


	//----- nvinfo : EIATTR_MAX_THREADS
	.align		4
.L_268:
        /*0098*/ 	.byte	0x04, 0x05
        /*009a*/ 	.short	(.L_270 - .L_269)
.L_269:
        /*009c*/ 	.word	0x00000080
        /*00a0*/ 	.word	0x00000001
        /*00a4*/ 	.word	0x00000001


	//----- nvinfo : EIATTR_CRS_STACK_SIZE
	.align		4
.L_270:
        /*00a8*/ 	.byte	0x04, 0x1e
        /*00aa*/ 	.short	(.L_272 - .L_271)
.L_271:
        /*00ac*/ 	.word	0x00000000


	//----- nvinfo : EIATTR_CBANK_PARAM_SIZE
	.align		4
.L_272:
        /*00b0*/ 	.byte	0x03, 0x19
        /*00b2*/ 	.short	0x0028


	//----- nvinfo : EIATTR_PARAM_CBANK
	.align		4
        /*00b4*/ 	.byte	0x04, 0x0a
        /*00b6*/ 	.short	(.L_274 - .L_273)
	.align		4
.L_273:
        /*00b8*/ 	.word	index@(.nv.constant0._ZN3cub18CUB_300001_SM_10006detail9transform16transform_kernelINS2_10policy_hubILb1EN4cuda3std3__45tupleIJPxEEEE10policy1000El9first_merS9_JS9_EEEvT0_iT1_T2_DpNS2_10kernel_argIT3_EE)
        /*00bc*/ 	.short	0x0380
        /*00be*/ 	.short	0x0028


	//----- nvinfo : EIATTR_SW_WAR
	.align		4
.L_274:
        /*00c0*/ 	.byte	0x04, 0x36
        /*00c2*/ 	.short	(.L_276 - .L_275)
.L_275:
        /*00c4*/ 	.word	0x00000008
.L_276:


//--------------------- .nv.info._ZN3cub18CUB_300001_SM_10006detail9transform16transform_kernelINS2_10policy_hubILb1EN4cuda3std3__45tupleIJPxEEEE10policy1000Ei9first_merS9_JS9_EEEvT0_iT1_T2_DpNS2_10kernel_argIT3_EE --------------------------
	.section	.nv.info._ZN3cub18CUB_300001_SM_10006detail9transform16transform_kernelINS2_10policy_hubILb1EN4cuda3std3__45tupleIJPxEEEE10policy1000Ei9first_merS9_JS9_EEEvT0_iT1_T2_DpNS2_10kernel_argIT3_EE,"",@"SHT_CUDA_INFO"
	.sectionflags	@""
	.align	4


	//----- nvinfo : EIATTR_CUDA_API_VERSION
	.align		4
        /*0000*/ 	.byte	0x04, 0x37
        /*0002*/ 	.short	(.L_278 - .L_277)
.L_277:
        /*0004*/ 	.word	0x00000082


	//----- nvinfo : EIATTR_KPARAM_INFO
	.align		4
.L_278:
        /*0008*/ 	.byte	0x04, 0x17
        /*000a*/ 	.short	(.L_280 - .L_279)
.L_279:
        /*000c*/ 	.word	0x00000000
        /*0010*/ 	.short	0x0004
        /*0012*/ 	.short	0x0018
        /*0014*/ 	.byte	0x00, 0xf0, 0x41, 0x00


	//----- nvinfo : EIATTR_KPARAM_INFO
	.align		4
.L_280:
        /*0018*/ 	.byte	0x04, 0x17
        /*001a*/ 	.short	(.L_282 - .L_281)
.L_281:
        /*001c*/ 	.word	0x00000000
        /*0020*/ 	.short	0x0003
        /*0022*/ 	.short	0x0010
        /*0024*/ 	.byte	0x00, 0xf5, 0x21, 0x00


	//----- nvinfo : EIATTR_KPARAM_INFO
	.align		4
.L_282:
        /*0028*/ 	.byte	0x04, 0x17
        /*002a*/ 	.short	(.L_284 - .L_283)
.L_283:
        /*002c*/ 	.word	0x00000000
        /*0030*/ 	.short	0x0002
        /*0032*/ 	.short	0x0008
        /*0034*/ 	.byte	0x00, 0xf0, 0x05, 0x00


	//----- nvinfo : EIATTR_KPARAM_INFO
	.align		4
.L_284:
        /*0038*/ 	.byte	0x04, 0x17
        /*003a*/ 	.short	(.L_286 - .L_285)
.L_285:
        /*003c*/ 	.word	0x00000000
        /*0040*/ 	.short	0x0001
        /*0042*/ 	.short	0x0004
        /*0044*/ 	.byte	0x00, 0xf0, 0x11, 0x00


	//----- nvinfo : EIATTR_KPARAM_INFO
	.align		4
.L_286:
        /*0048*/ 	.byte	0x04, 0x17
        /*004a*/ 	.short	(.L_288 - .L_287)
.L_287:
        /*004c*/ 	.word	0x00000000
        /*0050*/ 	.short	0x0000
        /*0052*/ 	.short	0x0000
        /*0054*/ 	.byte	0x00, 0xf0, 0x11, 0x00


	//----- nvinfo : EIATTR_SPARSE_MMA_MASK
	.align		4
.L_288:
        /*0058*/ 	.byte	0x03, 0x50
        /*005a*/ 	.short	0x0000


	//----- nvinfo : EIATTR_MAXREG_COUNT
	.align		4
        /*005c*/ 	.byte	0x03, 0x1b
        /*005e*/ 	.short	0x00ff


	//----- nvinfo : EIATTR_MERCURY_ISA_VERSION
	.align		4
        /*0060*/ 	.byte	0x03, 0x5f
        /*0062*/ 	.short	0x0101


	//----- nvinfo : EIATTR_VRC_CTA_INIT_COUNT
	.align		4
        /*0064*/ 	.byte	0x02, 0x4a
	.zero		1
	.zero		1


	//----- nvinfo : EIATTR_EXIT_INSTR_OFFSETS
	.align		4
        /*0068*/ 	.byte	0x04, 0x1c
        /*006a*/ 	.short	(.L_290 - .L_289)


	//   ....[0]....
.L_289:
        /*006c*/ 	.word	0x000001f0


	//   ....[1]....
        /*0070*/ 	.word	0x000007b0


	//   ....[2]....
        /*0074*/ 	.word	0x00000a50


	//   ....[3]....
        /*0078*/ 	.word	0x00000be0


	//   ....[4]....
        /*007c*/ 	.word	0x00000cb0


	//   ....[5]....
        /*0080*/ 	.word	0x00000cd0


	//   ....[6]....
        /*0084*/ 	.word	0x000010f0


	//   ....[7]....
        /*0088*/ 	.word	0x00001360


	//   ....[8]....
        /*008c*/ 	.word	0x000014c0


	//   ....[9]....
        /*0090*/ 	.word	0x000014f0


	//   ....[10]....
        /*0094*/ 	.word	0x00001560


	//----- nvinfo : EIATTR_MAX_THREADS
	.align		4
.L_290:
        /*0098*/ 	.byte	0x04, 0x05
        /*009a*/ 	.short	(.L_292 - .L_291)
.L_291:
        /*009c*/ 	.word	0x00000080
        /*00a0*/ 	.word	0x00000001
        /*00a4*/ 	.word	0x00000001


	//----- nvinfo : EIATTR_CRS_STACK_SIZE
	.align		4
.L_292:
        /*00a8*/ 	.byte	0x04, 0x1e
        /*00aa*/ 	.short	(.L_294 - .L_293)
.L_293:
        /*00ac*/ 	.word	0x00000000


	//----- nvinfo : EIATTR_CBANK_PARAM_SIZE
	.align		4
.L_294:
        /*00b0*/ 	.byte	0x03, 0x19
        /*00b2*/ 	.short	0x0028


	//----- nvinfo : EIATTR_PARAM_CBANK
	.align		4
        /*00b4*/ 	.byte	0x04, 0x0a
        /*00b6*/ 	.short	(.L_296 - .L_295)
	.align		4
.L_295:
        /*00b8*/ 	.word	index@(.nv.constant0._ZN3cub18CUB_300001_SM_10006detail9transform16transform_kernelINS2_10policy_hubILb1EN4cuda3std3__45tupleIJPxEEEE10policy1000Ei9first_merS9_JS9_EEEvT0_iT1_T2_DpNS2_10kernel_argIT3_EE)
        /*00bc*/ 	.short	0x0380
        /*00be*/ 	.short	0x0028


	//----- nvinfo : EIATTR_SW_WAR
	.align		4
.L_296:
        /*00c0*/ 	.byte	0x04, 0x36
        /*00c2*/ 	.short	(.L_298 - .L_297)
.L_297:
        /*00c4*/ 	.word	0x00000008
.L_298:


//--------------------- .nv.info._ZN3cub18CUB_300001_SM_10006detail9transform16transform_kernelINS2_10policy_hubILb1EN4cuda3std3__45tupleIJPxEEEE10policy1000El8last_merS9_JS9_EEEvT0_iT1_T2_DpNS2_10kernel_argIT3_EE --------------------------
	.section	.nv.info._ZN3cub18CUB_300001_SM_10006detail9transform16transform_kernelINS2_10policy_hubILb1EN4cuda3std3__45tupleIJPxEEEE10policy1000El8last_merS9_JS9_EEEvT0_iT1_T2_DpNS2_10kernel_argIT3_EE,"",@"SHT_CUDA_INFO"
	.sectionflags	@""
	.align	4


	//----- nvinfo : EIATTR_CUDA_API_VERSION
	.align		4
        /*0000*/ 	.byte	0x04, 0x37
        /*0002*/ 	.short	(.L_300 - .L_299)
.L_299:
        /*0004*/ 	.word	0x00000082


	//----- nvinfo : EIATTR_KPARAM_INFO
	.align		4
.L_300:
        /*0008*/ 	.byte	0x04, 0x17
        /*000a*/ 	.short	(.L_302 - .L_301)
.L_301:
        /*000c*/ 	.word	0x00000000
        /*0010*/ 	.short	0x0004
        /*0012*/ 	.short	0x0020
        /*0014*/ 	.byte	0x00, 0xf0, 0x41, 0x00


	//----- nvinfo : EIATTR_KPARAM_INFO
	.align		4
.L_302:
        /*0018*/ 	.byte	0x04, 0x17
        /*001a*/ 	.short	(.L_304 - .L_303)
.L_303:
        /*001c*/ 	.word	0x00000000
        /*0020*/ 	.short	0x0003
        /*0022*/ 	.short	0x0018
        /*0024*/ 	.byte	0x00, 0xf5, 0x21, 0x00


	//----- nvinfo : EIATTR_KPARAM_INFO
	.align		4
.L_304:
        /*0028*/ 	.byte	0x04, 0x17
        /*002a*/ 	.short	(.L_306 - .L_305)
.L_305:
        /*002c*/ 	.word	0x00000000
        /*0030*/ 	.short	0x0002
        /*0032*/ 	.short	0x0010
        /*0034*/ 	.byte	0x00, 0xf0, 0x21, 0x00


	//----- nvinfo : EIATTR_KPARAM_INFO
	.align		4
.L_306:
        /*0038*/ 	.byte	0x04, 0x17
        /*003a*/ 	.short	(.L_308 - .L_307)
.L_307:
        /*003c*/ 	.word	0x00000000
        /*0040*/ 	.short	0x0001
        /*0042*/ 	.short	0x0008
        /*0044*/ 	.byte	0x00, 0xf0, 0x11, 0x00


	//----- nvinfo : EIATTR_KPARAM_INFO
	.align		4
.L_308:
        /*0048*/ 	.byte	0x04, 0x17
        /*004a*/ 	.short	(.L_310 - .L_309)
.L_309:
        /*004c*/ 	.word	0x00000000
        /*0050*/ 	.short	0x0000
        /*0052*/ 	.short	0x0000
        /*0054*/ 	.byte	0x00, 0xf0, 0x21, 0x00


	//----- nvinfo : EIATTR_SPARSE_MMA_MASK
	.align		4
.L_310:
        /*0058*/ 	.byte	0x03, 0x50
        /*005a*/ 	.short	0x0000


	//----- nvinfo : EIATTR_MAXREG_COUNT
	.align		4
        /*005c*/ 	.byte	0x03, 0x1b
        /*005e*/ 	.short	0x00ff


	//----- nvinfo : EIATTR_MERCURY_ISA_VERSION
	.align		4
        /*0060*/ 	.byte	0x03, 0x5f
        /*0062*/ 	.short	0x0101


	//----- nvinfo : EIATTR_VRC_CTA_INIT_COUNT
	.align		4
        /*0064*/ 	.byte	0x02, 0x4a
	.zero		1
	.zero		1


	//----- nvinfo : EIATTR_EXIT_INSTR_OFFSETS
	.align		4
        /*0068*/ 	.byte	0x04, 0x1c
        /*006a*/ 	.short	(.L_312 - .L_311)


	//   ....[0]....
.L_311:
        /*006c*/ 	.word	0x000002c0


	//   ....[1]....
        /*0070*/ 	.word	0x000014d0


	//   ....[2]....
        /*0074*/ 	.word	0x00001ec0


	//   ....[3]....
        /*0078*/ 	.word	0x000023f0


	//   ....[4]....
        /*007c*/ 	.word	0x00002420


	//   ....[5]....
        /*0080*/ 	.word	0x00002640


	//   ....[6]....
        /*0084*/ 	.word	0x00002660


	//   ....[7]....
        /*0088*/ 	.word	0x000036d0


	//   ....[8]....
        /*008c*/ 	.word	0x00003f30


	//   ....[9]....
        /*0090*/ 	.word	0x000043b0


	//   ....[10]....
        /*0094*/ 	.word	0x000045e0


	//----- nvinfo : EIATTR_MAX_THREADS
	.align		4
.L_312:
        /*0098*/ 	.byte	0x04, 0x05
        /*009a*/ 	.short	(.L_314 - .L_313)
.L_313:
        /*009c*/ 	.word	0x00000080
        /*00a0*/ 	.word	0x00000001
        /*00a4*/ 	.word	0x00000001


	//----- nvinfo : EIATTR_CRS_STACK_SIZE
	.align		4
.L_314:
        /*00a8*/ 	.byte	0x04, 0x1e
        /*00aa*/ 	.short	(.L_316 - .L_315)
.L_315:
        /*00ac*/ 	.word	0x00000000


	//----- nvinfo : EIATTR_CBANK_PARAM_SIZE
	.align		4
.L_316:
        /*00b0*/ 	.byte	0x03, 0x19
        /*00b2*/ 	.short	0x0030


	//----- nvinfo : EIATTR_PARAM_CBANK
	.align		4
        /*00b4*/ 	.byte	0x04, 0x0a
        /*00b6*/ 	.short	(.L_318 - .L_317)
	.align		4
.L_317:
        /*00b8*/ 	.word	index@(.nv.constant0._ZN3cub18CUB_300001_SM_10006detail9transform16transform_kernelINS2_10policy_hubILb1EN4cuda3std3__45tupleIJPxEEEE10policy1000El8last_merS9_JS9_EEEvT0_iT1_T2_DpNS2_10kernel_argIT3_EE)
        /*00bc*/ 	.short	0x0380
        /*00be*/ 	.short	0x0030


	//----- nvinfo : EIATTR_SW_WAR
	.align		4
.L_318:
        /*00c0*/ 	.byte	0x04, 0x36
        /*00c2*/ 	.short	(.L_320 - .L_319)
.L_319:
        /*00c4*/ 	.word	0x00000008
.L_320:


//--------------------- .nv.info._ZN3cub18CUB_300001_SM_10006detail9transform16transform_kernelINS2_10policy_hubILb1EN4cuda3std3__45tupleIJPxEEEE10policy1000Ei8last_merS9_JS9_EEEvT0_iT1_T2_DpNS2_10kernel_argIT3_EE --------------------------
	.section	.nv.info._ZN3cub18CUB_300001_SM_10006detail9transform16transform_kernelINS2_10policy_hubILb1EN4cuda3std3__45tupleIJPxEEEE10policy1000Ei8last_merS9_JS9_EEEvT0_iT1_T2_DpNS2_10kernel_argIT3_EE,"",@"SHT_CUDA_INFO"
	.sectionflags	@""
	.align	4


	//----- nvinfo : EIATTR_CUDA_API_VERSION
	.align		4
        /*0000*/ 	.byte	0x04, 0x37
        /*0002*/ 	.short	(.L_322 - .L_321)
.L_321:
        /*0004*/ 	.word	0x00000082


	//----- nvinfo : EIATTR_KPARAM_INFO
	.align		4
.L_322:
        /*0008*/ 	.byte	0x04, 0x17
        /*000a*/ 	.short	(.L_324 - .L_323)
.L_323:
        /*000c*/ 	.word	0x00000000
        /*0010*/ 	.short	0x0004
        /*0012*/ 	.short	0x0018
        /*0014*/ 	.byte	0x00, 0xf0, 0x41, 0x00


	//----- nvinfo : EIATTR_KPARAM_INFO
	.align		4
.L_324:
        /*0018*/ 	.byte	0x04, 0x17
        /*001a*/ 	.short	(.L_326 - .L_325)
.L_325:
        /*001c*/ 	.word	0x00000000
        /*0020*/ 	.short	0x0003
        /*0022*/ 	.short	0x0010
        /*0024*/ 	.byte	0x00, 0xf5, 0x21, 0x00


	//----- nvinfo : EIATTR_KPARAM_INFO
	.align		4
.L_326:
        /*0028*/ 	.byte	0x04, 0x17
        /*002a*/ 	.short	(.L_328 - .L_327)
.L_327:
        /*002c*/ 	.word	0x00000000
        /*0030*/ 	.short	0x0002
        /*0032*/ 	.short	0x0008
        /*0034*/ 	.byte	0x00, 0xf0, 0x21, 0x00


	//----- nvinfo : EIATTR_KPARAM_INFO
	.align		4
.L_328:
        /*0038*/ 	.byte	0x04, 0x17
        /*003a*/ 	.short	(.L_330 - .L_329)
.L_329:
        /*003c*/ 	.word	0x00000000
        /*0040*/ 	.short	0x0001
        /*0042*/ 	.short	0x0004
        /*0044*/ 	.byte	0x00, 0xf0, 0x11, 0x00


	//----- nvinfo : EIATTR_KPARAM_INFO
	.align		4
.L_330:
        /*0048*/ 	.byte	0x04, 0x17
        /*004a*/ 	.short	(.L_332 - .L_331)
.L_331:
        /*004c*/ 	.word	0x00000000
        /*0050*/ 	.short	0x0000
        /*0052*/ 	.short	0x0000
        /*0054*/ 	.byte	0x00, 0xf0, 0x11, 0x00


	//----- nvinfo : EIATTR_SPARSE_MMA_MASK
	.align		4
.L_332:
        /*0058*/ 	.byte	0x03, 0x50
        /*005a*/ 	.short	0x0000


	//----- nvinfo : EIATTR_MAXREG_COUNT
	.align		4
        /*005c*/ 	.byte	0x03, 0x1b
        /*005e*/ 	.short	0x00ff


	//----- nvinfo : EIATTR_MERCURY_ISA_VERSION
	.align		4
        /*0060*/ 	.byte	0x03, 0x5f
        /*0062*/ 	.short	0x0101


	//----- nvinfo : EIATTR_VRC_CTA_INIT_COUNT
	.align		4
        /*0064*/ 	.byte	0x02, 0x4a
	.zero		1
	.zero		1


	//----- nvinfo : EIATTR_EXIT_INSTR_OFFSETS
	.align		4
        /*0068*/ 	.byte	0x04, 0x1c
        /*006a*/ 	.short	(.L_334 - .L_333)


	//   ....[0]....
.L_333:
        /*006c*/ 	.word	0x00000220


	//   ....[1]....
        /*0070*/ 	.word	0x000012a0


	//   ....[2]....
        /*0074*/ 	.word	0x00001b00


	//   ....[3]....
        /*0078*/ 	.word	0x00001f80


	//   ....[4]....
        /*007c*/ 	.word	0x000021b0


	//   ....[5]....
        /*0080*/ 	.word	0x000021d0


	//   ....[6]....
        /*0084*/ 	.word	0x000033e0


	//   ....[7]....
        /*0088*/ 	.word	0x00003dd0


	//   ....[8]....
        /*008c*/ 	.word	0x00004300


	//   ....[9]....
        /*0090*/ 	.word	0x00004330


	//   ....[10]....
        /*0094*/ 	.word	0x00004550


	//----- nvinfo : EIATTR_MAX_THREADS
	.align		4
.L_334:
        /*0098*/ 	.byte	0x04, 0x05
        /*009a*/ 	.short	(.L_336 - .L_335)
.L_335:
        /*009c*/ 	.word	0x00000080
        /*00a0*/ 	.word	0x00000001
        /*00a4*/ 	.word	0x00000001


	//----- nvinfo : EIATTR_CRS_STACK_SIZE
	.align		4
.L_336:
        /*00a8*/ 	.byte	0x04, 0x1e
        /*00aa*/ 	.short	(.L_338 - .L_337)
.L_337:
        /*00ac*/ 	.word	0x00000000


	//----- nvinfo : EIATTR_CBANK_PARAM_SIZE
	.align		4
.L_338:
        /*00b0*/ 	.byte	0x03, 0x19
        /*00b2*/ 	.short	0x0028


	//----- nvinfo : EIATTR_PARAM_CBANK
	.align		4
        /*00b4*/ 	.byte	0x04, 0x0a
        /*00b6*/ 	.short	(.L_340 - .L_339)
	.align		4
.L_339:
        /*00b8*/ 	.word	index@(.nv.constant0._ZN3cub18CUB_300001_SM_10006detail9transform16transform_kernelINS2_10policy_hubILb1EN4cuda3std3__45tupleIJPxEEEE10policy1000Ei8last_merS9_JS9_EEEvT0_iT1_T2_DpNS2_10kernel_argIT3_EE)
        /*00bc*/ 	.short	0x0380
        /*00be*/ 	.short	0x0028


	//----- nvinfo : EIATTR_SW_WAR
	.align		4
.L_340:
        /*00c0*/ 	.byte	0x04, 0x36
        /*00c2*/ 	.short	(.L_342 - .L_341)
.L_341:
        /*00c4*/ 	.word	0x00000008
.L_342:


//--------------------- .nv.info._ZN3cub18CUB_300001_SM_10006detail11EmptyKernelIvEEvv --------------------------
	.section	.nv.info._ZN3cub18CUB_300001_SM_10006detail11EmptyKernelIvEEvv,"",@"SHT_CUDA_INFO"
	.sectionflags	@""
	.align	4


	//----- nvinfo : EIATTR_CUDA_API_VERSION
	.align		4
        /*0000*/ 	.byte	0x04, 0x37
        /*0002*/ 	.short	(.L_344 - .L_343)
.L_343:
        /*0004*/ 	.word	0x00000082


	//----- nvinfo : EIATTR_SPARSE_MMA_MASK
	.align		4
.L_344:
        /*0008*/ 	.byte	0x03, 0x50
        /*000a*/ 	.short	0x0000


	//----- nvinfo : EIATTR_MAXREG_COUNT
	.align		4
        /*000c*/ 	.byte	0x03, 0x1b
        /*000e*/ 	.short	0x00ff


	//----- nvinfo : EIATTR_MERCURY_ISA_VERSION
	.align		4
        /*0010*/ 	.byte	0x03, 0x5f
        /*0012*/ 	.short	0x0101


	//----- nvinfo : EIATTR_VRC_CTA_INIT_COUNT
	.align		4
        /*0014*/ 	.byte	0x02, 0x4a
	.zero		1
	.zero		1


	//----- nvinfo : EIATTR_EXIT_INSTR_OFFSETS
	.align		4
        /*0018*/ 	.byte	0x04, 0x1c
        /*001a*/ 	.short	(.L_346 - .L_345)


	//   ....[0]....
.L_345:
        /*001c*/ 	.word	0x00000010


	//----- nvinfo : EIATTR_SW_WAR
	.align		4
.L_346:
        /*0020*/ 	.byte	0x04, 0x36
        /*0022*/ 	.short	(.L_348 - .L_347)
.L_347:
        /*0024*/ 	.word	0x00000008
.L_348:


//--------------------- .nv.info._ZN6thrust24THRUST_300001_SM_1000_NS8cuda_cub4core6detail13_kernel_agentINS1_15__reduce_by_key16ReduceByKeyAgentIPxNS0_17constant_iteratorIiNS0_11use_defaultES9_EES7_PiN4cuda3std3__48equal_toIxEENSE_4plusIiEEPllEEJS7_SA_S7_SB_SJ_N3cub18CUB_300001_SM_100024ReduceByKeyScanTileStateIilLb1EEESG_SI_llEEEvDpT0_ --------------------------
	.section	.nv.info._ZN6thrust24THRUST_300001_SM_1000_NS8cuda_cub4core6detail13_kernel_agentINS1_15__reduce_by_key16ReduceByKeyAgentIPxNS0_17constant_iteratorIiNS0_11use_defaultES9_EES7_PiN4cuda3std3__48equal_toIxEENSE_4plusIiEEPllEEJS7_SA_S7_SB_SJ_N3cub18CUB_300001_SM_100024ReduceByKeyScanTileStateIilLb1EEESG_SI_llEEEvDpT0_,"",@"SHT_CUDA_INFO"
	.sectionflags	@""
	.align	4


	//----- nvinfo : EIATTR_CUDA_API_VERSION
	.align		4
        /*0000*/ 	.byte	0x04, 0x37
        /*0002*/ 	.short	(.L_350 - .L_349)
.L_349:
        /*0004*/ 	.word	0x00000082


	//----- nvinfo : EIATTR_KPARAM_INFO
	.align		4
.L_350:
        /*0008*/ 	.byte	0x04, 0x17
        /*000a*/ 	.short	(.L_352 - .L_351)
.L_351:
        /*000c*/ 	.word	0x00000000
        /*0010*/ 	.short	0x0009
        /*0012*/ 	.short	0x0048
        /*0014*/ 	.byte	0x00, 0xf0, 0x21, 0x00


	//----- nvinfo : EIATTR_KPARAM_INFO
	.align		4
.L_352:
        /*0018*/ 	.byte	0x04, 0x17
        /*001a*/ 	.short	(.L_354 - .L_353)
.L_353:
        /*001c*/ 	.word	0x00000000
        /*0020*/ 	.short	0x0008
        /*0022*/ 	.short	0x0040
        /*0024*/ 	.byte	0x00, 0xf0, 0x21, 0x00


	//----- nvinfo : EIATTR_KPARAM_INFO
	.align		4
.L_354:
        /*0028*/ 	.byte	0x04, 0x17
        /*002a*/ 	.short	(.L_356 - .L_355)
.L_355:
        /*002c*/ 	.word	0x00000000
        /*0030*/ 	.short	0x0007
        /*0032*/ 	.short	0x0039
        /*0034*/ 	.byte	0x00, 0xf0, 0x05, 0x00


	//----- nvinfo : EIATTR_KPARAM_INFO
	.align		4
.L_356:
        /*0038*/ 	.byte	0x04, 0x17
        /*003a*/ 	.short	(.L_358 - .L_357)
.L_357:
        /*003c*/ 	.word	0x00000000
        /*0040*/ 	.short	0x0006
        /*0042*/ 	.short	0x0038
        /*0044*/ 	.byte	0x00, 0xf0, 0x05, 0x00


	//----- nvinfo : EIATTR_KPARAM_INFO
	.align		4
.L_358:
        /*0048*/ 	.byte	0x04, 0x17
        /*004a*/ 	.short	(.L_360 - .L_359)
.L_359:
        /*004c*/ 	.word	0x00000000
        /*0050*/ 	.short	0x0005
        /*0052*/ 	.short	0x0030
        /*0054*/ 	.byte	0x00, 0xf0, 0x21, 0x00


	//----- nvinfo : EIATTR_KPARAM_INFO
	.align		4
.L_360:
        /*0058*/ 	.byte	0x04, 0x17
        /*005a*/ 	.short	(.L_362 - .L_361)
.L_361:
        /*005c*/ 	.word	0x00000000
        /*0060*/ 	.short	0x0004
        /*0062*/ 	.short	0x0028
        /*0064*/ 	.byte	0x00, 0xf5, 0x21, 0x00


	//----- nvinfo : EIATTR_KPARAM_INFO
	.align		4
.L_362:
        /*0068*/ 	.byte	0x04, 0x17
        /*006a*/ 	.short	(.L_364 - .L_363)
.L_363:
        /*006c*/ 	.word	0x00000000
        /*0070*/ 	.short	0x0003
        /*0072*/ 	.short	0x0020
        /*0074*/ 	.byte	0x00, 0xf5, 0x21, 0x00


	//----- nvinfo : EIATTR_KPARAM_INFO
	.align		4
.L_364:
        /*0078*/ 	.byte	0x04, 0x17
        /*007a*/ 	.short	(.L_366 - .L_365)
.L_365:
        /*007c*/ 	.word	0x00000000
        /*0080*/ 	.short	0x0002
        /*0082*/ 	.short	0x0018
        /*0084*/ 	.byte	0x00, 0xf5, 0x21, 0x00


	//----- nvinfo : EIATTR_KPARAM_INFO
	.align		4
.L_366:
        /*0088*/ 	.byte	0x04, 0x17
        /*008a*/ 	.short	(.L_368 - .L_367)
.L_367:
        /*008c*/ 	.word	0x00000000
        /*0090*/ 	.short	0x0001
        /*0092*/ 	.short	0x0008
        /*0094*/ 	.byte	0x00, 0xf0, 0x41, 0x00


	//----- nvinfo : EIATTR_KPARAM_INFO
	.align		4
.L_368:
        /*0098*/ 	.byte	0x04, 0x17
        /*009a*/ 	.short	(.L_370 - .L_369)
.L_369:
        /*009c*/ 	.word	0x00000000
        /*00a0*/ 	.short	0x0000
        /*00a2*/ 	.short	0x0000
        /*00a4*/ 	.byte	0x00, 0xf5, 0x21, 0x00


	//----- nvinfo : EIATTR_SPARSE_MMA_MASK
	.align		4
.L_370:
        /*00a8*/ 	.byte	0x03, 0x50
        /*00aa*/ 	.short	0x0000


	//----- nvinfo : EIATTR_MAXREG_COUNT
	.align		4
        /*00ac*/ 	.byte	0x03, 0x1b
        /*00ae*/ 	.short	0x00ff


	//----- nvinfo : EIATTR_NUM_BARRIERS
	.align		4
        /*00b0*/ 	.byte	0x02, 0x4c
        /*00b2*/ 	.byte	0x01
	.zero		1


	//----- nvinfo : EIATTR_MERCURY_ISA_VERSION
	.align		4
        /*00b4*/ 	.byte	0x03, 0x5f
        /*00b6*/ 	.short	0x0101


	//----- nvinfo : EIATTR_COOP_GROUP_MASK_REGIDS
	.align		4
        /*00b8*/ 	.byte	0x04, 0x29
        /*00ba*/ 	.short	(.L_372 - .L_371)


	//   ....[0]....
.L_371:
        /*00bc*/ 	.word	0xffffffff


	//   ....[1]....
        /*00c0*/ 	.word	0xffffffff


	//   ....[2]....
        /*00c4*/ 	.word	0xffffffff


	//   ....[3]....
        /*00c8*/ 	.word	0xffffffff


	//   ....[4]....
        /*00cc*/ 	.word	0xffffffff


	//   ....[5]....
        /*00d0*/ 	.word	0xffffffff


	//   ....[6]....
        /*00d4*/ 	.word	0xffffffff


	//   ....[7]....
        /*00d8*/ 	.word	0xffffffff


	//   ....[8]....
        /*00dc*/ 	.word	0xffffffff


	//   ....[9]....
        /*00e0*/ 	.word	0xffffffff


	//   ....[10]....
        /*00e4*/ 	.word	0xffffffff


	//   ....[11]....
        /*00e8*/ 	.word	0xffffffff


	//   ....[12]....
        /*00ec*/ 	.word	0xffffffff


	//   ....[13]....
        /*00f0*/ 	.word	0xffffffff


	//   ....[14]....
        /*00f4*/ 	.word	0xffffffff


	//   ....[15]....
        /*00f8*/ 	.word	0xffffffff


	//   ....[16]....
        /*00fc*/ 	.word	0xffffffff


	//   ....[17]....
        /*0100*/ 	.word	0xffffffff


	//   ....[18]....
        /*0104*/ 	.word	0xffffffff


	//   ....[19]....
        /*0108*/ 	.word	0xffffffff


	//   ....[20]....
        /*010c*/ 	.word	0xffffffff


	//   ....[21]....
        /*0110*/ 	.word	0xffffffff


	//   ....[22]....
        /*0114*/ 	.word	0xffffffff


	//   ....[23]....
        /*0118*/ 	.word	0xffffffff


	//   ....[24]....
        /*011c*/ 	.word	0xffffffff


	//   ....[25]....
        /*0120*/ 	.word	0xffffffff


	//   ....[26]....
        /*0124*/ 	.word	0xffffffff


	//   ....[27]....
        /*0128*/ 	.word	0xffffffff


	//   ....[28]....
        /*012c*/ 	.word	0xffffffff


	//   ....[29]....
        /*0130*/ 	.word	0xffffffff


	//   ....[30]....
        /*0134*/ 	.word	0xffffffff


	//   ....[31]....
        /*0138*/ 	.word	0xffffffff


	//   ....[32]....
        /*013c*/ 	.word	0xffffffff


	//   ....[33]....
        /*0140*/ 	.word	0xffffffff


	//   ....[34]....
        /*0144*/ 	.word	0xffffffff


	//   ....[35]....
        /*0148*/ 	.word	0xffffffff


	//   ....[36]....
        /*014c*/ 	.word	0xffffffff


	//   ....[37]....
        /*0150*/ 	.word	0xffffffff


	//   ....[38]....
        /*0154*/ 	.word	0xffffffff


	//   ....[39]....
        /*0158*/ 	.word	0xffffffff


	//   ....[40]....
        /*015c*/ 	.word	0xffffffff


	//   ....[41]....
        /*0160*/ 	.word	0xffffffff


	//   ....[42]....
        /*0164*/ 	.word	0xffffffff


	//   ....[43]....
        /*0168*/ 	.word	0xffffffff


	//   ....[44]....
        /*016c*/ 	.word	0xffffffff


	//   ....[45]....
        /*0170*/ 	.word	0xffffffff


	//   ....[46]....
        /*0174*/ 	.word	0xffffffff


	//   ....[47]....
        /*0178*/ 	.word	0xffffffff


	//   ....[48]....
        /*017c*/ 	.word	0xffffffff


	//   ....[49]....
        /*0180*/ 	.word	0xffffffff


	//   ....[50]....
        /*0184*/ 	.word	0xffffffff


	//   ....[51]....
        /*0188*/ 	.word	0xffffffff


	//   ....[52]....
        /*018c*/ 	.word	0xffffffff


	//   ....[53]....
        /*0190*/ 	.word	0xffffffff


	//   ....[54]....
        /*0194*/ 	.word	0xffffffff


	//   ....[55]....
        /*0198*/ 	.word	0xffffffff


	//   ....[56]....
        /*019c*/ 	.word	0xffffffff


	//   ....[57]....
        /*01a0*/ 	.word	0xffffffff


	//   ....[58]....
        /*01a4*/ 	.word	0xffffffff


	//   ....[59]....
        /*01a8*/ 	.word	0xffffffff


	//   ....[60]....
        /*01ac*/ 	.word	0xffffffff


	//   ....[61]....
        /*01b0*/ 	.word	0xffffffff


	//   ....[62]....
        /*01b4*/ 	.word	0xffffffff


	//   ....[63]....
        /*01b8*/ 	.word	0xffffffff


	//   ....[64]....
        /*01bc*/ 	.word	0xffffffff


	//   ....[65]....
        /*01c0*/ 	.word	0xffffffff


	//   ....[66]....
        /*01c4*/ 	.word	0xffffffff


	//   ....[67]....
        /*01c8*/ 	.word	0xffffffff


	//   ....[68]....
        /*01cc*/ 	.word	0xffffffff


	//   ....[69]....
        /*01d0*/ 	.word	0xffffffff


	//   ....[70]....
        /*01d4*/ 	.word	0xffffffff


	//   ....[71]....
        /*01d8*/ 	.word	0xffffffff


	//   ....[72]....
        /*01dc*/ 	.word	0xffffffff


	//   ....[73]....
        /*01e0*/ 	.word	0xffffffff


	//   ....[74]....
        /*01e4*/ 	.word	0xffffffff


	//   ....[75]....
        /*01e8*/ 	.word	0xffffffff


	//   ....[76]....
        /*01ec*/ 	.word	0xffffffff


	//   ....[77]....
        /*01f0*/ 	.word	0xffffffff


	//   ....[78]....
        /*01f4*/ 	.word	0xffffffff


	//   ....[79]....
        /*01f8*/ 	.word	0xffffffff


	//   ....[80]....
        /*01fc*/ 	.word	0xffffffff


	//   ....[81]....
        /*0200*/ 	.word	0xffffffff


	//   ....[82]....
        /*0204*/ 	.word	0xffffffff


	//   ....[83]....
        /*0208*/ 	.word	0xffffffff


	//   ....[84]....
        /*020c*/ 	.word	0xffffffff


	//   ....[85]....
        /*0210*/ 	.word	0xffffffff


	//   ....[86]....
        /*0214*/ 	.word	0xffffffff


	//   ....[87]....
        /*0218*/ 	.word	0xffffffff


	//   ....[88]....
        /*021c*/ 	.word	0xffffffff


	//   ....[89]....
        /*0220*/ 	.word	0xffffffff


	//   ....[90]....
        /*0224*/ 	.word	0xffffffff


	//   ....[91]....
        /*0228*/ 	.word	0xffffffff


	//   ....[92]....
        /*022c*/ 	.word	0xffffffff


	//   ....[93]....
        /*0230*/ 	.word	0xffffffff


	//   ....[94]....
        /*0234*/ 	.word	0xffffffff


	//   ....[95]....
        /*0238*/ 	.word	0xffffffff


	//   ....[96]....
        /*023c*/ 	.word	0xffffffff


	//   ....[97]....
        /*0240*/ 	.word	0xffffffff


	//   ....[98]....
        /*0244*/ 	.word	0xffffffff


	//   ....[99]....
        /*0248*/ 	.word	0xffffffff


	//   ....[100]....
        /*024c*/ 	.word	0xffffffff


	//   ....[101]....
        /*0250*/ 	.word	0xffffffff


	//   ....[102]....
        /*0254*/ 	.word	0xffffffff


	//   ....[103]....
        /*0258*/ 	.word	0xffffffff


	//   ....[104]....
        /*025c*/ 	.word	0xffffffff


	//   ....[105]....
        /*0260*/ 	.word	0xffffffff


	//   ....[106]....
        /*0264*/ 	.word	0xffffffff


	//   ....[107]....
        /*0268*/ 	.word	0xffffffff


	//   ....[108]....
        /*026c*/ 	.word	0xffffffff


	//   ....[109]....
        /*0270*/ 	.word	0xffffffff


	//   ....[110]....
        /*0274*/ 	.word	0xffffffff


	//   ....[111]....
        /*0278*/ 	.word	0xffffffff


	//   ....[112]....
        /*027c*/ 	.word	0xffffffff


	//   ....[113]....
        /*0280*/ 	.word	0xffffffff


	//   ....[114]....
        /*0284*/ 	.word	0xffffffff


	//   ....[115]....
        /*0288*/ 	.word	0xffffffff


	//   ....[116]....
        /*028c*/ 	.word	0xffffffff


	//   ....[117]....
        /*0290*/ 	.word	0xffffffff


	//   ....[118]....
        /*0294*/ 	.word	0xffffffff


	//   ....[119]....
        /*0298*/ 	.word	0xffffffff


	//   ....[120]....
        /*029c*/ 	.word	0xffffffff


	//   ....[121]....
        /*02a0*/ 	.word	0xffffffff


	//   ....[122]....
        /*02a4*/ 	.word	0xffffffff


	//   ....[123]....
        /*02a8*/ 	.word	0xffffffff


	//   ....[124]....
        /*02ac*/ 	.word	0xffffffff


	//   ....[125]....
        /*02b0*/ 	.word	0xffffffff


	//   ....[126]....
        /*02b4*/ 	.word	0xffffffff


	//   ....[127]....
        /*02b8*/ 	.word	0xffffffff


	//   ....[128]....
        /*02bc*/ 	.word	0xffffffff


	//   ....[129]....
        /*02c0*/ 	.word	0xffffffff


	//   ....[130]....
        /*02c4*/ 	.word	0xffffffff


	//   ....[131]....
        /*02c8*/ 	.word	0xffffffff


	//   ....[132]....
        /*02cc*/ 	.word	0xffffffff


	//   ....[133]....
        /*02d0*/ 	.word	0xffffffff


	//   ....[134]....
        /*02d4*/ 	.word	0xffffffff


	//   ....[135]....
        /*02d8*/ 	.word	0xffffffff


	//   ....[136]....
        /*02dc*/ 	.word	0xffffffff


	//   ....[137]....
        /*02e0*/ 	.word	0xffffffff


	//   ....[138]....
        /*02e4*/ 	.word	0xffffffff


	//   ....[139]....
        /*02e8*/ 	.word	0xffffffff


	//   ....[140]....
        /*02ec*/ 	.word	0xffffffff


	//   ....[141]....
        /*02f0*/ 	.word	0xffffffff


	//   ....[142]....
        /*02f4*/ 	.word	0xffffffff


	//   ....[143]....
        /*02f8*/ 	.word	0xffffffff


	//   ....[144]....
        /*02fc*/ 	.word	0xffffffff


	//   ....[145]....
        /*0300*/ 	.word	0xffffffff


	//   ....[146]....
        /*0304*/ 	.word	0xffffffff


	//   ....[147]....
        /*0308*/ 	.word	0xffffffff


	//   ....[148]....
        /*030c*/ 	.word	0xffffffff


	//   ....[149]....
        /*0310*/ 	.word	0xffffffff


	//   ....[150]....
        /*0314*/ 	.word	0xffffffff


	//   ....[151]....
        /*0318*/ 	.word	0xffffffff


	//   ....[152]....
        /*031c*/ 	.word	0x05000002


	//   ....[153]....
        /*0320*/ 	.word	0x05000002


	//   ....[154]....
        /*0324*/ 	.word	0x05000002


	//   ....[155]....
        /*0328*/ 	.word	0x05000002


	//   ....[156]....
        /*032c*/ 	.word	0x05000002


	//   ....[157]....
        /*0330*/ 	.word	0x05000002


	//   ....[158]....
        /*0334*/ 	.word	0x05000002


	//   ....[159]....
        /*0338*/ 	.word	0x05000002


	//   ....[160]....
        /*033c*/ 	.word	0x05000002


	//   ....[161]....
        /*0340*/ 	.word	0x05000002


	//   ....[162]....
        /*0344*/ 	.word	0x05000002


	//   ....[163]....
        /*0348*/ 	.word	0x05000002


	//   ....[164]....
        /*034c*/ 	.word	0x05000002


	//   ....[165]....
        /*0350*/ 	.word	0x05000002


	//   ....[166]....
        /*0354*/ 	.word	0x05000002


	//   ....[167]....
        /*0358*/ 	.word	0x05000002


	//   ....[168]....
        /*035c*/ 	.word	0x05000002


	//   ....[169]....
        /*0360*/ 	.word	0x05000002


	//   ....[170]....
        /*0364*/ 	.word	0x05000002


	//   ....[171]....
        /*0368*/ 	.word	0x05000002


	//   ....[172]....
        /*036c*/ 	.word	0x05000002


	//   ....[173]....
        /*0370*/ 	.word	0x05000002


	//   ....[174]....
        /*0374*/ 	.word	0x05000002


	//   ....[175]....
        /*0378*/ 	.word	0x05000002


	//   ....[176]....
        /*037c*/ 	.word	0x05000002


	//   ....[177]....
        /*0380*/ 	.word	0x05000002


	//   ....[178]....
        /*0384*/ 	.word	0x05000002


	//   ....[179]....
        /*0388*/ 	.word	0x05000002


	//   ....[180]....
        /*038c*/ 	.word	0x05000002


	//   ....[181]....
        /*0390*/ 	.word	0x05000002


	//   ....[182]....
        /*0394*/ 	.word	0x05000002


	//   ....[183]....
        /*0398*/ 	.word	0x05000002


	//   ....[184]....
        /*039c*/ 	.word	0x05000002


	//   ....[185]....
        /*03a0*/ 	.word	0x05000002


	//   ....[186]....
        /*03a4*/ 	.word	0x05000002


	//   ....[187]....
        /*03a8*/ 	.word	0x05000002


	//   ....[188]....
        /*03ac*/ 	.word	0x05000002


	//   ....[189]....
        /*03b0*/ 	.word	0x05000002


	//   ....[190]....
        /*03b4*/ 	.word	0x05000002


	//   ....[191]....
        /*03b8*/ 	.word	0x05000002


	//   ....[192]....
        /*03bc*/ 	.word	0x05000002


	//   ....[193]....
        /*03c0*/ 	.word	0x05000002


	//   ....[194]....
        /*03c4*/ 	.word	0x05000002


	//   ....[195]....
        /*03c8*/ 	.word	0x05000002


	//   ....[196]....
        /*03cc*/ 	.word	0x05000002


	//   ....[197]....
        /*03d0*/ 	.word	0x05000002


	//   ....[198]....
        /*03d4*/ 	.word	0x05000002


	//   ....[199]....
        /*03d8*/ 	.word	0x05000002


	//   ....[200]....
        /*03dc*/ 	.word	0x05000002


	//   ....[201]....
        /*03e0*/ 	.word	0x05000002


	//   ....[202]....
        /*03e4*/ 	.word	0x05000002


	//   ....[203]....
        /*03e8*/ 	.word	0x05000002


	//   ....[204]....
        /*03ec*/ 	.word	0x05000002


	//   ....[205]....
        /*03f0*/ 	.word	0x05000002


	//   ....[206]....
        /*03f4*/ 	.word	0x05000002


	//   ....[207]....
        /*03f8*/ 	.word	0x05000002


	//   ....[208]....
        /*03fc*/ 	.word	0x05000002


	//   ....[209]....
        /*0400*/ 	.word	0x05000002


	//   ....[210]....
        /*0404*/ 	.word	0x05000002


	//   ....[211]....
        /*0408*/ 	.word	0x05000002


	//   ....[212]....
        /*040c*/ 	.word	0x05000002


	//   ....[213]....
        /*0410*/ 	.word	0x05000002


	//   ....[214]....
        /*0414*/ 	.word	0x05000002


	//   ....[215]....
        /*0418*/ 	.word	0x05000002


	//   ....[216]....
        /*041c*/ 	.word	0x05000002


	//   ....[217]....
        /*0420*/ 	.word	0x05000002


	//   ....[218]....
        /*0424*/ 	.word	0x05000002


	//   ....[219]....
        /*0428*/ 	.word	0x05000002


	//   ....[220]....
        /*042c*/ 	.word	0x05000002


	//   ....[221]....
        /*0430*/ 	.word	0x05000002


	//   ....[222]....
        /*0434*/ 	.word	0x05000002


	//   ....[223]....
        /*0438*/ 	.word	0x05000002


	//   ....[224]....
        /*043c*/ 	.word	0x05000002


	//   ....[225]....
        /*0440*/ 	.word	0x05000002


	//   ....[226]....
        /*0444*/ 	.word	0x05000002


	//   ....[227]....
        /*0448*/ 	.word	0x05000002


	//   ....[228]....
        /*044c*/ 	.word	0x05000002


	//   ....[229]....
        /*0450*/ 	.word	0x05000002


	//   ....[230]....
        /*0454*/ 	.word	0x05000002


	//   ....[231]....
        /*0458*/ 	.word	0x05000002


	//   ....[232]....
        /*045c*/ 	.word	0x05000002


	//   ....[233]....
        /*0460*/ 	.word	0x05000002


	//   ....[234]....
        /*0464*/ 	.word	0x05000002


	//   ....[235]....
        /*0468*/ 	.word	0x05000002


	//   ....[236]....
        /*046c*/ 	.word	0x05000002


	//   ....[237]....
        /*0470*/ 	.word	0x05000002


	//   ....[238]....
        /*0474*/ 	.word	0x05000002


	//   ....[239]....
        /*0478*/ 	.word	0x05000002


	//   ....[240]....
        /*047c*/ 	.word	0x05000002


	//   ....[241]....
        /*0480*/ 	.word	0x05000002


	//   ....[242]....
        /*0484*/ 	.word	0x05000002


	//   ....[243]....
        /*0488*/ 	.word	0x05000002


	//----- nvinfo : EIATTR_COOP_GROUP_INSTR_OFFSETS
	.align		4
.L_372:
        /*048c*/ 	.byte	0x04, 0x28
        /*048e*/ 	.short	(.L_374 - .L_373)


	//   ....[0]....
.L_373:
        /*0490*/ 	.word	0x00000360


	//   ....[1]....
        /*0494*/ 	.word	0x00000570


	//   ....[2]....
        /*0498*/ 	.word	0x000009c0


	//   ....[3]....
        /*049c*/ 	.word	0x00000a00


	//   ....[4]....
        /*04a0*/ 	.word	0x00000a20


	//   ....[5]....
        /*04a4*/ 	.word	0x00000a70


	//   ....[6]....
        /*04a8*/ 	.word	0x00000ad0


	//   ....[7]....
        /*04ac*/ 	.word	0x00000af0


	//   ....[8]....
        /*04b0*/ 	.word	0x00000b60


	//   ....[9]....
        /*04b4*/ 	.word	0x00000ba0


	//   ....[10]....
        /*04b8*/ 	.word	0x00000bc0


	//   ....[11]....
        /*04bc*/ 	.word	0x00000c30


	//   ....[12]....
        /*04c0*/ 	.word	0x00000c70


	//   ....[13]....
        /*04c4*/ 	.word	0x00000c90


	//   ....[14]....
        /*04c8*/ 	.word	0x00000d00


	//   ....[15]....
        /*04cc*/ 	.word	0x00000d40


	//   ....[16]....
        /*04d0*/ 	.word	0x00000d60


	//   ....[17]....
        /*04d4*/ 	.word	0x00000da0


	//   ....[18]....
        /*04d8*/ 	.word	0x00001190


	//   ....[19]....
        /*04dc*/ 	.word	0x00001250


	//   ....[20]....
        /*04e0*/ 	.word	0x00002980


	//   ....[21]....
        /*04e4*/ 	.word	0x00002b50


	//   ....[22]....
        /*04e8*/ 	.word	0x00002f40


	//   ....[23]....
        /*04ec*/ 	.word	0x00002fb0


	//   ....[24]....
        /*04f0*/ 	.word	0x00002fe0


	//   ....[25]....
        /*04f4*/ 	.word	0x00003060


	//   ....[26]....
        /*04f8*/ 	.word	0x000030a0


	//   ....[27]....
        /*04fc*/ 	.word	0x000030c0


	//   ....[28]....
        /*0500*/ 	.word	0x00003140


	//   ....[29]....
        /*0504*/ 	.word	0x00003170


	//   ....[30]....
        /*0508*/ 	.word	0x00003190


	//   ....[31]....
        /*050c*/ 	.word	0x00003210


	//   ....[32]....
        /*0510*/ 	.word	0x00003240


	//   ....[33]....
        /*0514*/ 	.word	0x00003260


	//   ....[34]....
        /*0518*/ 	.word	0x000032f0


	//   ....[35]....
        /*051c*/ 	.word	0x00003320


	//   ....[36]....
        /*0520*/ 	.word	0x00003340


	//   ....[37]....
        /*0524*/ 	.word	0x000037b0


	//   ....[38]....
        /*0528*/ 	.word	0x000037f0


	//   ....[39]....
        /*052c*/ 	.word	0x00003820


	//   ....[40]....
        /*0530*/ 	.word	0x00003b50


	//   ....[41]....
        /*0534*/ 	.word	0x00003be0


	//   ....[42]....
        /*0538*/ 	.word	0x00003c30


	//   ....[43]....
        /*053c*/ 	.word	0x00003c40


	//   ....[44]....
        /*0540*/ 	.word	0x00003c50


	//   ....[45]....
        /*0544*/ 	.word	0x00003d30


	//   ....[46]....
        /*0548*/ 	.word	0x00003d40


	//   ....[47]....
        /*054c*/ 	.word	0x00003d50


	//   ....[48]....
        /*0550*/ 	.word	0x00003e40


	//   ....[49]....
        /*0554*/ 	.word	0x00003e50


	//   ....[50]....
        /*0558*/ 	.word	0x00003e60


	//   ....[51]....
        /*055c*/ 	.word	0x00003f50


	//   ....[52]....
        /*0560*/ 	.word	0x00003f60


	//   ....[53]....
        /*0564*/ 	.word	0x00003f70


	//   ....[54]....
        /*0568*/ 	.word	0x00004060


	//   ....[55]....
        /*056c*/ 	.word	0x00004070


	//   ....[56]....
        /*0570*/ 	.word	0x00004080


	//   ....[57]....
        /*0574*/ 	.word	0x000041c0


	//   ....[58]....
        /*0578*/ 	.word	0x00004250


	//   ....[59]....
        /*057c*/ 	.word	0x000042d0


	//   ....[60]....
        /*0580*/ 	.word	0x00004320


	//   ....[61]....
        /*0584*/ 	.word	0x00004330


	//   ....[62]....
        /*0588*/ 	.word	0x00004340


	//   ....[63]....
        /*058c*/ 	.word	0x00004420


	//   ....[64]....
        /*0590*/ 	.word	0x00004430


	//   ....[65]....
        /*0594*/ 	.word	0x00004440


	//   ....[66]....
        /*0598*/ 	.word	0x00004520


	//   ....[67]....
        /*059c*/ 	.word	0x00004530


	//   ....[68]....
        /*05a0*/ 	.word	0x00004540


	//   ....[69]....
        /*05a4*/ 	.word	0x00004620


	//   ....[70]....
        /*05a8*/ 	.word	0x00004630


	//   ....[71]....
        /*05ac*/ 	.word	0x00004640


	//   ....[72]....
        /*05b0*/ 	.word	0x00004720


	//   ....[73]....
        /*05b4*/ 	.word	0x00004730


	//   ....[74]....
        /*05b8*/ 	.word	0x00004740


	//   ....[75]....
        /*05bc*/ 	.word	0x000048a0


	//   ....[76]....
        /*05c0*/ 	.word	0x00006590


	//   ....[77]....
        /*05c4*/ 	.word	0x000066d0


	//   ....[78]....
        /*05c8*/ 	.word	0x00006cf0


	//   ....[79]....
        /*05cc*/ 	.word	0x00006d80


	//   ....[80]....
        /*05d0*/ 	.word	0x00006da0


	//   ....[81]....
        /*05d4*/ 	.word	0x00006dd0


	//   ....[82]....
        /*05d8*/ 	.word	0x00006e50


	//   ....[83]....
        /*05dc*/ 	.word	0x00006e60


	//   ....[84]....
        /*05e0*/ 	.word	0x00006ed0


	//   ....[85]....
        /*05e4*/ 	.word	0x00006f10


	//   ....[86]....
        /*05e8*/ 	.word	0x00006f30


	//   ....[87]....
        /*05ec*/ 	.word	0x00006fa0


	//   ....[88]....
        /*05f0*/ 	.word	0x00006fe0


	//   ....[89]....
        /*05f4*/ 	.word	0x00007000


	//   ....[90]....
        /*05f8*/ 	.word	0x00007070


	//   ....[91]....
        /*05fc*/ 	.word	0x000070b0


	//   ....[92]....
        /*0600*/ 	.word	0x000070d0


	//   ....[93]....
        /*0604*/ 	.word	0x00007410


	//   ....[94]....
        /*0608*/ 	.word	0x00007430


	//   ....[95]....
        /*060c*/ 	.word	0x00007730


	//   ....[96]....
        /*0610*/ 	.word	0x000091a0


	//   ....[97]....
        /*0614*/ 	.word	0x00009330


	//   ....[98]....
        /*0618*/ 	.word	0x00009930


	//   ....[99]....
        /*061c*/ 	.word	0x000099b0


	//   ....[100]....
        /*0620*/ 	.word	0x000099d0


	//   ....[101]....
        /*0624*/ 	.word	0x00009a20


	//   ....[102]....
        /*0628*/ 	.word	0x00009a70


	//   ....[103]....
        /*062c*/ 	.word	0x00009a90


	//   ....[104]....
        /*0630*/ 	.word	0x00009b00


	//   ....[105]....
        /*0634*/ 	.word	0x00009b40


	//   ....[106]....
        /*0638*/ 	.word	0x00009b60


	//   ....[107]....
        /*063c*/ 	.word	0x00009bf0


	//   ....[108]....
        /*0640*/ 	.word	0x00009c10


	//   ....[109]....
        /*0644*/ 	.word	0x00009c20


	//   ....[110]....
        /*0648*/ 	.word	0x00009cc0


	//   ....[111]....
        /*064c*/ 	.word	0x00009ce0


	//   ....[112]....
        /*0650*/ 	.word	0x00009cf0


	//   ....[113]....
        /*0654*/ 	.word	0x0000a310


	//   ....[114]....
        /*0658*/ 	.word	0x0000a320


	//   ....[115]....
        /*065c*/ 	.word	0x0000a340


	//   ....[116]....
        /*0660*/ 	.word	0x0000a590


	//   ....[117]....
        /*0664*/ 	.word	0x0000a620


	//   ....[118]....
        /*0668*/ 	.word	0x0000a670


	//   ....[119]....
        /*066c*/ 	.word	0x0000a680


	//   ....[120]....
        /*0670*/ 	.word	0x0000a690


	//   ....[121]....
        /*0674*/ 	.word	0x0000a770


	//   ....[122]....
        /*0678*/ 	.word	0x0000a780


	//   ....[123]....
        /*067c*/ 	.word	0x0000a790


	//   ....[124]....
        /*0680*/ 	.word	0x0000a880


	//   ....[125]....
        /*0684*/ 	.word	0x0000a890


	//   ....[126]....
        /*0688*/ 	.word	0x0000a8a0


	//   ....[127]....
        /*068c*/ 	.word	0x0000a990


	//   ....[128]....
        /*0690*/ 	.word	0x0000a9a0


	//   ....[129]....
        /*0694*/ 	.word	0x0000a9b0


	//   ....[130]....
        /*0698*/ 	.word	0x0000aaa0


	//   ....[131]....
        /*069c*/ 	.word	0x0000aab0


	//   ....[132]....
        /*06a0*/ 	.word	0x0000aac0


	//   ....[133]....
        /*06a4*/ 	.word	0x0000ac00


	//   ....[134]....
        /*06a8*/ 	.word	0x0000ac80


	//   ....[135]....
        /*06ac*/ 	.word	0x0000ad00


	//   ....[136]....
        /*06b0*/ 	.word	0x0000ad50


	//   ....[137]....
        /*06b4*/ 	.word	0x0000ad60


	//   ....[138]....
        /*06b8*/ 	.word	0x0000ad70


	//   ....[139]....
        /*06bc*/ 	.word	0x0000ae50


	//   ....[140]....
        /*06c0*/ 	.word	0x0000ae60


	//   ....[141]....
        /*06c4*/ 	.word	0x0000ae70


	//   ....[142]....
        /*06c8*/ 	.word	0x0000af50


	//   ....[143]....
        /*06cc*/ 	.word	0x0000af60


	//   ....[144]....
        /*06d0*/ 	.word	0x0000af70


	//   ....[145]....
        /*06d4*/ 	.word	0x0000b050


	//   ....[146]....
        /*06d8*/ 	.word	0x0000b060


	//   ....[147]....
        /*06dc*/ 	.word	0x0000b070


	//   ....[148]....
        /*06e0*/ 	.word	0x0000b150


	//   ....[149]....
        /*06e4*/ 	.word	0x0000b160


	//   ....[150]....
        /*06e8*/ 	.word	0x0000b170


	//   ....[151]....
        /*06ec*/ 	.word	0x0000b2d0


	//   ....[152]....
        /*06f0*/ 	.word	0x0000ccc0


	//   ....[153]....
        /*06f4*/ 	.word	0x0000cd60


	//   ....[154]....
        /*06f8*/ 	.word	0x0000ce10


	//   ....[155]....
        /*06fc*/ 	.word	0x0000ce60


	//   ....[156]....
        /*0700*/ 	.word	0x0000ceb0


	//   ....[157]....
        /*0704*/ 	.word	0x0000cf20


	//   ....[158]....
        /*0708*/ 	.word	0x0000cfb0


	//   ....[159]....
        /*070c*/ 	.word	0x0000d030


	//   ....[160]....
        /*0710*/ 	.word	0x0000d080


	//   ....[161]....
        /*0714*/ 	.word	0x0000d100


	//   ....[162]....
        /*0718*/ 	.word	0x0000d190


	//   ....[163]....
        /*071c*/ 	.word	0x0000d210


	//   ....[164]....
        /*0720*/ 	.word	0x0000d260


	//   ....[165]....
        /*0724*/ 	.word	0x0000d2e0


	//   ....[166]....
        /*0728*/ 	.word	0x0000d370


	//   ....[167]....
        /*072c*/ 	.word	0x0000d3f0


	//   ....[168]....
        /*0730*/ 	.word	0x0000d440


	//   ....[169]....
        /*0734*/ 	.word	0x0000d4c0


	//   ....[170]....
        /*0738*/ 	.word	0x0000d550


	//   ....[171]....
        /*073c*/ 	.word	0x0000d5d0


	//   ....[172]....
        /*0740*/ 	.word	0x0000d620


	//   ....[173]....
        /*0744*/ 	.word	0x0000d6a0


	//   ....[174]....
        /*0748*/ 	.word	0x0000d720


	//   ....[175]....
        /*074c*/ 	.word	0x0000d7b0


	//   ....[176]....
        /*0750*/ 	.word	0x0000d840


	//   ....[177]....
        /*0754*/ 	.word	0x0000d8f0


	//   ....[178]....
        /*0758*/ 	.word	0x0000d940


	//   ....[179]....
        /*075c*/ 	.word	0x0000d990


	//   ....[180]....
        /*0760*/ 	.word	0x0000da10


	//   ....[181]....
        /*0764*/ 	.word	0x0000daa0


	//   ....[182]....
        /*0768*/ 	.word	0x0000db20


	//   ....[183]....
        /*076c*/ 	.word	0x0000db70


	//   ....[184]....
        /*0770*/ 	.word	0x0000dbf0


	//   ....[185]....
        /*0774*/ 	.word	0x0000dc80


	//   ....[186]....
        /*0778*/ 	.word	0x0000dd00


	//   ....[187]....
        /*077c*/ 	.word	0x0000dd50


	//   ....[188]....
        /*0780*/ 	.word	0x0000ddd0


	//   ....[189]....
        /*0784*/ 	.word	0x0000de60


	//   ....[190]....
        /*0788*/ 	.word	0x0000dee0


	//   ....[191]....
        /*078c*/ 	.word	0x0000df30


	//   ....[192]....
        /*0790*/ 	.word	0x0000dfb0


	//   ....[193]....
        /*0794*/ 	.word	0x0000e040


	//   ....[194]....
        /*0798*/ 	.word	0x0000e0c0


	//   ....[195]....
        /*079c*/ 	.word	0x0000e110


	//   ....[196]....
        /*07a0*/ 	.word	0x0000e190


	//   ....[197]....
        /*07a4*/ 	.word	0x0000e210


	//   ....[198]....
        /*07a8*/ 	.word	0x0000e2a0


	//   ....[199]....
        /*07ac*/ 	.word	0x0000e330


	//   ....[200]....
        /*07b0*/ 	.word	0x0000e3e0


	//   ....[201]....
        /*07b4*/ 	.word	0x0000e430


	//   ....[202]....
        /*07b8*/ 	.word	0x0000e480


	//   ....[203]....
        /*07bc*/ 	.word	0x0000e4f0


	//   ....[204]....
        /*07c0*/ 	.word	0x0000e580


	//   ....[205]....
        /*07c4*/ 	.word	0x0000e600


	//   ....[206]....
        /*07c8*/ 	.word	0x0000e650


	//   ....[207]....
        /*07cc*/ 	.word	0x0000e6c0


	//   ....[208]....
        /*07d0*/ 	.word	0x0000e750


	//   ....[209]....
        /*07d4*/ 	.word	0x0000e7d0


	//   ....[210]....
        /*07d8*/ 	.word	0x0000e820


	//   ....[211]....
        /*07dc*/ 	.word	0x0000e890


	//   ....[212]....
        /*07e0*/ 	.word	0x0000e920


	//   ....[213]....
        /*07e4*/ 	.word	0x0000e9a0


	//   ....[214]....
        /*07e8*/ 	.word	0x0000e9f0


	//   ....[215]....
        /*07ec*/ 	.word	0x0000ea60


	//   ....[216]....
        /*07f0*/ 	.word	0x0000eaf0


	//   ....[217]....
        /*07f4*/ 	.word	0x0000eb70


	//   ....[218]....
        /*07f8*/ 	.word	0x0000ebc0


	//   ....[219]....
        /*07fc*/ 	.word	0x0000ec30


	//   ....[220]....
        /*0800*/ 	.word	0x0000ecb0


	//   ....[221]....
        /*0804*/ 	.word	0x0000ed40


	//   ....[222]....
        /*0808*/ 	.word	0x0000edc0


	//   ....[223]....
        /*080c*/ 	.word	0x0000ee70


	//   ....[224]....
        /*0810*/ 	.word	0x0000eec0


	//   ....[225]....
        /*0814*/ 	.word	0x0000ef10


	//   ....[226]....
        /*0818*/ 	.word	0x0000ef90


	//   ....[227]....
        /*081c*/ 	.word	0x0000f020


	//   ....[228]....
        /*0820*/ 	.word	0x0000f0a0


	//   ....[229]....
        /*0824*/ 	.word	0x0000f0f0


	//   ....[230]....
        /*0828*/ 	.word	0x0000f170


	//   ....[231]....
        /*082c*/ 	.word	0x0000f200


	//   ....[232]....
        /*0830*/ 	.word	0x0000f280


	//   ....[233]....
        /*0834*/ 	.word	0x0000f2d0


	//   ....[234]....
        /*0838*/ 	.word	0x0000f350


	//   ....[235]....
        /*083c*/ 	.word	0x0000f3e0


	//   ....[236]....
        /*0840*/ 	.word	0x0000f460


	//   ....[237]....
        /*0844*/ 	.word	0x0000f4b0


	//   ....[238]....
        /*0848*/ 	.word	0x0000f530


	//   ....[239]....
        /*084c*/ 	.word	0x0000f5c0


	//   ....[240]....
        /*0850*/ 	.word	0x0000f640


	//   ....[241]....
        /*0854*/ 	.word	0x0000f690


	//   ....[242]....
        /*0858*/ 	.word	0x0000f710


	//   ....[243]....
        /*085c*/ 	.word	0x0000f780


	//----- nvinfo : EIATTR_VRC_CTA_INIT_COUNT
	.align		4
.L_374:
        /*0860*/ 	.byte	0x02, 0x4a
	.zero		1
	.zero		1


	//----- nvinfo : EIATTR_EXIT_INSTR_OFFSETS
	.align		4
        /*0864*/ 	.byte	0x04, 0x1c
        /*0866*/ 	.short	(.L_376 - .L_375)


	//   ....[0]....
.L_375:
        /*0868*/ 	.word	0x00001a00


	//   ....[1]....
        /*086c*/ 	.word	0x00001d10


	//   ....[2]....
        /*0870*/ 	.word	0x00001f80


	//   ....[3]....
        /*0874*/ 	.word	0x00002610


	//   ....[4]....
        /*0878*/ 	.word	0x000026a0


	//   ....[5]....
        /*087c*/ 	.word	0x00005390


	//   ....[6]....
        /*0880*/ 	.word	0x000056c0


	//   ....[7]....
        /*0884*/ 	.word	0x000058e0


	//   ....[8]....
        /*0888*/ 	.word	0x00005f90


	//   ....[9]....
        /*088c*/ 	.word	0x00006020


	//   ....[10]....
        /*0890*/ 	.word	0x00006050


	//   ....[11]....
        /*0894*/ 	.word	0x00008ba0


	//   ....[12]....
        /*0898*/ 	.word	0x00008cc0


	//   ....[13]....
        /*089c*/ 	.word	0x0000cb70


	//   ....[14]....
        /*08a0*/ 	.word	0x0000cc70


	//----- nvinfo : EIATTR_MAX_THREADS
	.align		4
.L_376:
        /*08a4*/ 	.byte	0x04, 0x05
        /*08a6*/ 	.short	(.L_378 - .L_377)
.L_377:
        /*08a8*/ 	.word	0x00000100
        /*08ac*/ 	.word	0x00000001
        /*08b0*/ 	.word	0x00000001


	//----- nvinfo : EIATTR_CRS_STACK_SIZE
	.align		4
.L_378:
        /*08b4*/ 	.byte	0x04, 0x1e
        /*08b6*/ 	.short	(.L_380 - .L_379)
.L_379:
        /*08b8*/ 	.word	0x00000000


	//----- nvinfo : EIATTR_CBANK_PARAM_SIZE
	.align		4
.L_380:
        /*08bc*/ 	.byte	0x03, 0x19
        /*08be*/ 	.short	0x0050


	//----- nvinfo : EIATTR_PARAM_CBANK
	.align		4
        /*08c0*/ 	.byte	0x04, 0x0a
        /*08c2*/ 	.short	(.L_382 - .L_381)
	.align		4
.L_381:
        /*08c4*/ 	.word	index@(.nv.constant0._ZN6thrust24THRUST_300001_SM_1000_NS8cuda_cub4core6detail13_kernel_agentINS1_15__reduce_by_key16ReduceByKeyAgentIPxNS0_17constant_iteratorIiNS0_11use_defaultES9_EES7_PiN4cuda3std3__48equal_toIxEENSE_4plusIiEEPllEEJS7_SA_S7_SB_SJ_N3cub18CUB_300001_SM_100024ReduceByKeyScanTileStateIilLb1EEESG_SI_llEEEvDpT0_)
        /*08c8*/ 	.short	0x0380
        /*08ca*/ 	.short	0x0050


	//----- nvinfo : EIATTR_SW_WAR
	.align		4
.L_382:
        /*08cc*/ 	.byte	0x04, 0x36
        /*08ce*/ 	.short	(.L_384 - .L_383)
.L_383:
        /*08d0*/ 	.word	0x00000008
.L_384:


//--------------------- .nv.info._ZN6thrust24THRUST_300001_SM_1000_NS8cuda_cub4core6detail13_kernel_agentINS1_15__reduce_by_key9InitAgentIN3cub18CUB_300001_SM_100024ReduceByKeyScanTileStateIilLb1EEElPlEEJSA_lSB_EEEvDpT0_ --------------------------
	.section	.nv.info._ZN6thrust24THRUST_300001_SM_1000_NS8cuda_cub4core6detail13_kernel_agentINS1_15__reduce_by_key9InitAgentIN3cub18CUB_300001_SM_100024ReduceByKeyScanTileStateIilLb1EEElPlEEJSA_lSB_EEEvDpT0_,"",@"SHT_CUDA_INFO"
	.sectionflags	@""
	.align	4


	//----- nvinfo : EIATTR_CUDA_API_VERSION
	.align		4
        /*0000*/ 	.byte	0x04, 0x37
        /*0002*/ 	.short	(.L_386 - .L_385)
.L_385:
        /*0004*/ 	.word	0x00000082


	//----- nvinfo : EIATTR_KPARAM_INFO
	.align		4
.L_386:
        /*0008*/ 	.byte	0x04, 0x17
        /*000a*/ 	.short	(.L_388 - .L_387)
.L_387:
        /*000c*/ 	.word	0x00000000
        /*0010*/ 	.short	0x0002
        /*0012*/ 	.short	0x0010
        /*0014*/ 	.byte	0x00, 0xf5, 0x21, 0x00


	//----- nvinfo : EIATTR_KPARAM_INFO
	.align		4
.L_388:
        /*0018*/ 	.byte	0x04, 0x17
        /*001a*/ 	.short	(.L_390 - .L_389)
.L_389:
        /*001c*/ 	.word	0x00000000
        /*0020*/ 	.short	0x0001
        /*0022*/ 	.short	0x0008
        /*0024*/ 	.byte	0x00, 0xf0, 0x21, 0x00


	//----- nvinfo : EIATTR_KPARAM_INFO
	.align		4
.L_390:
        /*0028*/ 	.byte	0x04, 0x17
        /*002a*/ 	.short	(.L_392 - .L_391)
.L_391:
        /*002c*/ 	.word	0x00000000
        /*0030*/ 	.short	0x0000
        /*0032*/ 	.short	0x0000
        /*0034*/ 	.byte	0x00, 0xf0, 0x21, 0x00


	//----- nvinfo : EIATTR_SPARSE_MMA_MASK
	.align		4
.L_392:
        /*0038*/ 	.byte	0x03, 0x50
        /*003a*/ 	.short	0x0000


	//----- nvinfo : EIATTR_MAXREG_COUNT
	.align		4
        /*003c*/ 	.byte	0x03, 0x1b
        /*003e*/ 	.short	0x00ff


	//----- nvinfo : EIATTR_MERCURY_ISA_VERSION
	.align		4
        /*0040*/ 	.byte	0x03, 0x5f
        /*0042*/ 	.short	0x0101


	//----- nvinfo : EIATTR_VRC_CTA_INIT_COUNT
	.align		4
        /*0044*/ 	.byte	0x02, 0x4a
	.zero		1
	.zero		1


	//----- nvinfo : EIATTR_EXIT_INSTR_OFFSETS
	.align		4
        /*0048*/ 	.byte	0x04, 0x1c
        /*004a*/ 	.short	(.L_394 - .L_393)


	//   ....[0]....
.L_393:
        /*004c*/ 	.word	0x00000140


	//   ....[1]....
        /*0050*/ 	.word	0x00000170


	//----- nvinfo : EIATTR_MAX_THREADS
	.align		4
.L_394:
        /*0054*/ 	.byte	0x04, 0x05
        /*0056*/ 	.short	(.L_396 - .L_395)
.L_395:
        /*0058*/ 	.word	0x00000080
        /*005c*/ 	.word	0x00000001
        /*0060*/ 	.word	0x00000001


	//----- nvinfo : EIATTR_CBANK_PARAM_SIZE
	.align		4
.L_396:
        /*0064*/ 	.byte	0x03, 0x19
        /*0066*/ 	.short	0x0018


	//----- nvinfo : EIATTR_PARAM_CBANK
	.align		4
        /*0068*/ 	.byte	0x04, 0x0a
        /*006a*/ 	.short	(.L_398 - .L_397)
	.align		4
.L_397:
        /*006c*/ 	.word	index@(.nv.constant0._ZN6thrust24THRUST_300001_SM_1000_NS8cuda_cub4core6detail13_kernel_agentINS1_15__reduce_by_key9InitAgentIN3cub18CUB_300001_SM_100024ReduceByKeyScanTileStateIilLb1EEElPlEEJSA_lSB_EEEvDpT0_)
        /*0070*/ 	.short	0x0380
        /*0072*/ 	.short	0x0018


	//----- nvinfo : EIATTR_SW_WAR
	.align		4
.L_398:
        /*0074*/ 	.byte	0x04, 0x36
        /*0076*/ 	.short	(.L_400 - .L_399)
.L_399:
        /*0078*/ 	.word	0x00000008
.L_400:


//--------------------- .nv.info._ZN6thrust24THRUST_300001_SM_1000_NS8cuda_cub4core6detail13_kernel_agentINS1_15__reduce_by_key16ReduceByKeyAgentIPxNS0_17constant_iteratorIiNS0_11use_defaultES9_EES7_PiN4cuda3std3__48equal_toIxEENSE_4plusIiEESB_iEEJS7_SA_S7_SB_SB_N3cub18CUB_300001_SM_100024ReduceByKeyScanTileStateIiiLb1EEESG_SI_iiEEEvDpT0_ --------------------------
	.section	.nv.info._ZN6thrust24THRUST_300001_SM_1000_NS8cuda_cub4core6detail13_kernel_agentINS1_15__reduce_by_key16ReduceByKeyAgentIPxNS0_17constant_iteratorIiNS0_11use_defaultES9_EES7_PiN4cuda3std3__48equal_toIxEENSE_4plusIiEESB_iEEJS7_SA_S7_SB_SB_N3cub18CUB_300001_SM_100024ReduceByKeyScanTileStateIiiLb1EEESG_SI_iiEEEvDpT0_,"",@"SHT_CUDA_INFO"
	.sectionflags	@""
	.align	4


	//----- nvinfo : EIATTR_CUDA_API_VERSION
	.align		4
        /*0000*/ 	.byte	0x04, 0x37
        /*0002*/ 	.short	(.L_402 - .L_401)
.L_401:
        /*0004*/ 	.word	0x00000082


	//----- nvinfo : EIATTR_KPARAM_INFO
	.align		4
.L_402:
        /*0008*/ 	.byte	0x04, 0x17
        /*000a*/ 	.short	(.L_404 - .L_403)
.L_403:
        /*000c*/ 	.word	0x00000000
        /*0010*/ 	.short	0x0009
        /*0012*/ 	.short	0x0040
        /*0014*/ 	.byte	0x00, 0xf0, 0x11, 0x00


	//----- nvinfo : EIATTR_KPARAM_INFO
	.align		4
.L_404:
        /*0018*/ 	.byte	0x04, 0x17
        /*001a*/ 	.short	(.L_406 - .L_405)
.L_405:
        /*001c*/ 	.word	0x00000000
        /*0020*/ 	.short	0x0008
        /*0022*/ 	.short	0x003c
        /*0024*/ 	.byte	0x00, 0xf0, 0x11, 0x00


	//----- nvinfo : EIATTR_KPARAM_INFO
	.align		4
.L_406:
        /*0028*/ 	.byte	0x04, 0x17
        /*002a*/ 	.short	(.L_408 - .L_407)
.L_407:
        /*002c*/ 	.word	0x00000000
        /*0030*/ 	.short	0x0007
        /*0032*/ 	.short	0x0039
        /*0034*/ 	.byte	0x00, 0xf0, 0x05, 0x00


	//----- nvinfo : EIATTR_KPARAM_INFO
	.align		4
.L_408:
        /*0038*/ 	.byte	0x04, 0x17
        /*003a*/ 	.short	(.L_410 - .L_409)
.L_409:
        /*003c*/ 	.word	0x00000000
        /*0040*/ 	.short	0x0006
        /*0042*/ 	.short	0x0038
        /*0044*/ 	.byte	0x00, 0xf0, 0x05, 0x00


	//----- nvinfo : EIATTR_KPARAM_INFO
	.align		4
.L_410:
        /*0048*/ 	.byte	0x04, 0x17
        /*004a*/ 	.short	(.L_412 - .L_411)
.L_411:
        /*004c*/ 	.word	0x00000000
        /*0050*/ 	.short	0x0005
        /*0052*/ 	.short	0x0030
        /*0054*/ 	.byte	0x00, 0xf0, 0x21, 0x00


	//----- nvinfo : EIATTR_KPARAM_INFO
	.align		4
.L_412:
        /*0058*/ 	.byte	0x04, 0x17
        /*005a*/ 	.short	(.L_414 - .L_413)
.L_413:
        /*005c*/ 	.word	0x00000000
        /*0060*/ 	.short	0x0004
        /*0062*/ 	.short	0x0028
        /*0064*/ 	.byte	0x00, 0xf5, 0x21, 0x00


	//----- nvinfo : EIATTR_KPARAM_INFO
	.align		4
.L_414:
        /*0068*/ 	.byte	0x04, 0x17
        /*006a*/ 	.short	(.L_416 - .L_415)
.L_415:
        /*006c*/ 	.word	0x00000000
        /*0070*/ 	.short	0x0003
        /*0072*/ 	.short	0x0020
        /*0074*/ 	.byte	0x00, 0xf5, 0x21, 0x00


	//----- nvinfo : EIATTR_KPARAM_INFO
	.align		4
.L_416:
        /*0078*/ 	.byte	0x04, 0x17
        /*007a*/ 	.short	(.L_418 - .L_417)
.L_417:
        /*007c*/ 	.word	0x00000000
        /*0080*/ 	.short	0x0002
        /*0082*/ 	.short	0x0018
        /*0084*/ 	.byte	0x00, 0xf5, 0x21, 0x00


	//----- nvinfo : EIATTR_KPARAM_INFO
	.align		4
.L_418:
        /*0088*/ 	.byte	0x04, 0x17
        /*008a*/ 	.short	(.L_420 - .L_419)
.L_419:
        /*008c*/ 	.word	0x00000000
        /*0090*/ 	.short	0x0001
        /*0092*/ 	.short	0x0008
        /*0094*/ 	.byte	0x00, 0xf0, 0x41, 0x00


	//----- nvinfo : EIATTR_KPARAM_INFO
	.align		4
.L_420:
        /*0098*/ 	.byte	0x04, 0x17
        /*009a*/ 	.short	(.L_422 - .L_421)
.L_421:
        /*009c*/ 	.word	0x00000000
        /*00a0*/ 	.short	0x0000
        /*00a2*/ 	.short	0x0000
        /*00a4*/ 	.byte	0x00, 0xf5, 0x21, 0x00


	//----- nvinfo : EIATTR_SPARSE_MMA_MASK
	.align		4
.L_422:
        /*00a8*/ 	.byte	0x03, 0x50
        /*00aa*/ 	.short	0x0000


	//----- nvinfo : EIATTR_MAXREG_COUNT
	.align		4
        /*00ac*/ 	.byte	0x03, 0x1b
        /*00ae*/ 	.short	0x00ff


	//----- nvinfo : EIATTR_NUM_BARRIERS
	.align		4
        /*00b0*/ 	.byte	0x02, 0x4c
        /*00b2*/ 	.byte	0x01
	.zero		1


	//----- nvinfo : EIATTR_MERCURY_ISA_VERSION
	.align		4
        /*00b4*/ 	.byte	0x03, 0x5f
        /*00b6*/ 	.short	0x0101


	//----- nvinfo : EIATTR_COOP_GROUP_MASK_REGIDS
	.align		4
        /*00b8*/ 	.byte	0x04, 0x29
        /*00ba*/ 	.short	(.L_424 - .L_423)


	//   ....[0]....
.L_423:
        /*00bc*/ 	.word	0xffffffff


	//   ....[1]....
        /*00c0*/ 	.word	0xffffffff


	//   ....[2]....
        /*00c4*/ 	.word	0xffffffff


	//   ....[3]....
        /*00c8*/ 	.word	0xffffffff


	//   ....[4]....
        /*00cc*/ 	.word	0xffffffff


	//   ....[5]....
        /*00d0*/ 	.word	0xffffffff


	//   ....[6]....
        /*00d4*/ 	.word	0xffffffff


	//   ....[7]....
        /*00d8*/ 	.word	0xffffffff


	//   ....[8]....
        /*00dc*/ 	.word	0xffffffff


	//   ....[9]....
        /*00e0*/ 	.word	0xffffffff


	//   ....[10]....
        /*00e4*/ 	.word	0xffffffff


	//   ....[11]....
        /*00e8*/ 	.word	0xffffffff


	//   ....[12]....
        /*00ec*/ 	.word	0xffffffff


	//   ....[13]....
        /*00f0*/ 	.word	0xffffffff


	//   ....[14]....
        /*00f4*/ 	.word	0xffffffff


	//   ....[15]....
        /*00f8*/ 	.word	0xffffffff


	//   ....[16]....
        /*00fc*/ 	.word	0xffffffff


	//   ....[17]....
        /*0100*/ 	.word	0xffffffff


	//   ....[18]....
        /*0104*/ 	.word	0xffffffff


	//   ....[19]....
        /*0108*/ 	.word	0xffffffff


	//   ....[20]....
        /*010c*/ 	.word	0xffffffff


	//   ....[21]....
        /*0110*/ 	.word	0xffffffff


	//   ....[22]....
        /*0114*/ 	.word	0xffffffff


	//   ....[23]....
        /*0118*/ 	.word	0xffffffff


	//   ....[24]....
        /*011c*/ 	.word	0xffffffff


	//   ....[25]....
        /*0120*/ 	.word	0xffffffff


	//   ....[26]....
        /*0124*/ 	.word	0xffffffff


	//   ....[27]....
        /*0128*/ 	.word	0xffffffff


	//   ....[28]....
        /*012c*/ 	.word	0xffffffff


	//   ....[29]....
        /*0130*/ 	.word	0xffffffff


	//   ....[30]....
        /*0134*/ 	.word	0xffffffff


	//   ....[31]....
        /*0138*/ 	.word	0xffffffff


	//   ....[32]....
        /*013c*/ 	.word	0xffffffff


	//   ....[33]....
        /*0140*/ 	.word	0xffffffff


	//   ....[34]....
        /*0144*/ 	.word	0xffffffff


	//   ....[35]....
        /*0148*/ 	.word	0xffffffff


	//   ....[36]....
        /*014c*/ 	.word	0xffffffff


	//   ....[37]....
        /*0150*/ 	.word	0xffffffff


	//   ....[38]....
        /*0154*/ 	.word	0xffffffff


	//   ....[39]....
        /*0158*/ 	.word	0xffffffff


	//   ....[40]....
        /*015c*/ 	.word	0xffffffff


	//   ....[41]....
        /*0160*/ 	.word	0xffffffff


	//   ....[42]....
        /*0164*/ 	.word	0xffffffff


	//   ....[43]....
        /*0168*/ 	.word	0xffffffff


	//   ....[44]....
        /*016c*/ 	.word	0xffffffff


	//   ....[45]....
        /*0170*/ 	.word	0xffffffff


	//   ....[46]....
        /*0174*/ 	.word	0xffffffff


	//   ....[47]....
        /*0178*/ 	.word	0xffffffff


	//   ....[48]....
        /*017c*/ 	.word	0xffffffff


	//   ....[49]....
        /*0180*/ 	.word	0xffffffff


	//   ....[50]....
        /*0184*/ 	.word	0xffffffff


	//   ....[51]....
        /*0188*/ 	.word	0xffffffff


	//   ....[52]....
        /*018c*/ 	.word	0xffffffff


	//   ....[53]....
        /*0190*/ 	.word	0xffffffff


	//   ....[54]....
        /*0194*/ 	.word	0xffffffff


	//   ....[55]....
        /*0198*/ 	.word	0xffffffff


	//   ....[56]....
        /*019c*/ 	.word	0xffffffff


	//   ....[57]....
        /*01a0*/ 	.word	0xffffffff


	//   ....[58]....
        /*01a4*/ 	.word	0xffffffff


	//   ....[59]....
        /*01a8*/ 	.word	0xffffffff


	//   ....[60]....
        /*01ac*/ 	.word	0xffffffff


	//   ....[61]....
        /*01b0*/ 	.word	0xffffffff


	//   ....[62]....
        /*01b4*/ 	.word	0xffffffff


	//   ....[63]....
        /*01b8*/ 	.word	0xffffffff


	//   ....[64]....
        /*01bc*/ 	.word	0xffffffff


	//   ....[65]....
        /*01c0*/ 	.word	0xffffffff


	//   ....[66]....
        /*01c4*/ 	.word	0xffffffff


	//   ....[67]....
        /*01c8*/ 	.word	0xffffffff


	//   ....[68]....
        /*01cc*/ 	.word	0xffffffff


	//   ....[69]....
        /*01d0*/ 	.word	0xffffffff


	//   ....[70]....
        /*01d4*/ 	.word	0xffffffff


	//   ....[71]....
        /*01d8*/ 	.word	0xffffffff


	//   ....[72]....
        /*01dc*/ 	.word	0xffffffff


	//   ....[73]....
        /*01e0*/ 	.word	0xffffffff


	//   ....[74]....
        /*01e4*/ 	.word	0xffffffff


	//   ....[75]....
        /*01e8*/ 	.word	0xffffffff


	//   ....[76]....
        /*01ec*/ 	.word	0xffffffff


	//   ....[77]....
        /*01f0*/ 	.word	0xffffffff


	//   ....[78]....
        /*01f4*/ 	.word	0xffffffff


	//   ....[79]....
        /*01f8*/ 	.word	0xffffffff


	//   ....[80]....
        /*01fc*/ 	.word	0xffffffff


	//   ....[81]....
        /*0200*/ 	.word	0xffffffff


	//   ....[82]....
        /*0204*/ 	.word	0xffffffff


	//   ....[83]....
        /*0208*/ 	.word	0xffffffff


	//   ....[84]....
        /*020c*/ 	.word	0xffffffff


	//   ....[85]....
        /*0210*/ 	.word	0xffffffff


	//   ....[86]....
        /*0214*/ 	.word	0xffffffff


	//   ....[87]....
        /*0218*/ 	.word	0xffffffff


	//   ....[88]....
        /*021c*/ 	.word	0xffffffff


	//   ....[89]....
        /*0220*/ 	.word	0xffffffff


	//   ....[90]....
        /*0224*/ 	.word	0xffffffff


	//   ....[91]....
        /*0228*/ 	.word	0xffffffff


	//   ....[92]....
        /*022c*/ 	.word	0xffffffff


	//   ....[93]....
        /*0230*/ 	.word	0xffffffff


	//   ....[94]....
        /*0234*/ 	.word	0xffffffff


	//   ....[95]....
        /*0238*/ 	.word	0xffffffff


	//   ....[96]....
        /*023c*/ 	.word	0xffffffff


	//   ....[97]....
        /*0240*/ 	.word	0xffffffff


	//   ....[98]....
        /*0244*/ 	.word	0xffffffff


	//   ....[99]....
        /*0248*/ 	.word	0xffffffff


	//   ....[100]....
        /*024c*/ 	.word	0xffffffff


	//   ....[101]....
        /*0250*/ 	.word	0xffffffff


	//   ....[102]....
        /*0254*/ 	.word	0xffffffff


	//   ....[103]....
        /*0258*/ 	.word	0xffffffff


	//   ....[104]....
        /*025c*/ 	.word	0xffffffff


	//   ....[105]....
        /*0260*/ 	.word	0xffffffff


	//   ....[106]....
        /*0264*/ 	.word	0xffffffff


	//   ....[107]....
        /*0268*/ 	.word	0xffffffff


	//   ....[108]....
        /*026c*/ 	.word	0x05000018


	//   ....[109]....
        /*0270*/ 	.word	0x05000018


	//   ....[110]....
        /*0274*/ 	.word	0x05000018


	//   ....[111]....
        /*0278*/ 	.word	0x05000018


	//   ....[112]....
        /*027c*/ 	.word	0x05000018


	//   ....[113]....
        /*0280*/ 	.word	0x05000018


	//   ....[114]....
        /*0284*/ 	.word	0x05000018


	//   ....[115]....
        /*0288*/ 	.word	0x05000018


	//   ....[116]....
        /*028c*/ 	.word	0x05000018


	//   ....[117]....
        /*0290*/ 	.word	0x05000018


	//   ....[118]....
        /*0294*/ 	.word	0x05000018


	//   ....[119]....
        /*0298*/ 	.word	0x05000018


	//   ....[120]....
        /*029c*/ 	.word	0x05000018


	//   ....[121]....
        /*02a0*/ 	.word	0x05000018


	//   ....[122]....
        /*02a4*/ 	.word	0x05000018


	//   ....[123]....
        /*02a8*/ 	.word	0x05000018


	//   ....[124]....
        /*02ac*/ 	.word	0x05000018


	//   ....[125]....
        /*02b0*/ 	.word	0x05000018


	//   ....[126]....
        /*02b4*/ 	.word	0x05000018


	//   ....[127]....
        /*02b8*/ 	.word	0x05000018


	//   ....[128]....
        /*02bc*/ 	.word	0x05000018


	//   ....[129]....
        /*02c0*/ 	.word	0x05000018


	//   ....[130]....
        /*02c4*/ 	.word	0x05000018


	//   ....[131]....
        /*02c8*/ 	.word	0x05000018


	//   ....[132]....
        /*02cc*/ 	.word	0x05000018


	//   ....[133]....
        /*02d0*/ 	.word	0x05000018


	//   ....[134]....
        /*02d4*/ 	.word	0x05000018


	//   ....[135]....
        /*02d8*/ 	.word	0x05000018


	//   ....[136]....
        /*02dc*/ 	.word	0x05000018


	//   ....[137]....
        /*02e0*/ 	.word	0x05000018


	//   ....[138]....
        /*02e4*/ 	.word	0x05000018


	//   ....[139]....
        /*02e8*/ 	.word	0x05000018


	//   ....[140]....
        /*02ec*/ 	.word	0x05000018


	//   ....[141]....
        /*02f0*/ 	.word	0x05000018


	//   ....[142]....
        /*02f4*/ 	.word	0x05000018


	//   ....[143]....
        /*02f8*/ 	.word	0x05000018


	//   ....[144]....
        /*02fc*/ 	.word	0x05000018


	//   ....[145]....
        /*0300*/ 	.word	0x05000018


	//   ....[146]....
        /*0304*/ 	.word	0x05000018


	//   ....[147]....
        /*0308*/ 	.word	0x05000018


	//   ....[148]....
        /*030c*/ 	.word	0x05000018


	//   ....[149]....
        /*0310*/ 	.word	0x05000018


	//   ....[150]....
        /*0314*/ 	.word	0x05000018


	//   ....[151]....
        /*0318*/ 	.word	0x05000018


	//   ....[152]....
        /*031c*/ 	.word	0x05000018


	//   ....[153]....
        /*0320*/ 	.word	0x05000018


	//   ....[154]....
        /*0324*/ 	.word	0x05000018


	//   ....[155]....
        /*0328*/ 	.word	0x05000018


	//   ....[156]....
        /*032c*/ 	.word	0x05000018


	//   ....[157]....
        /*0330*/ 	.word	0x05000018


	//   ....[158]....
        /*0334*/ 	.word	0x05000018


	//   ....[159]....
        /*0338*/ 	.word	0x05000018


	//----- nvinfo : EIATTR_COOP_GROUP_INSTR_OFFSETS
	.align		4
.L_424:
        /*033c*/ 	.byte	0x04, 0x28
        /*033e*/ 	.short	(.L_426 - .L_425)


	//   ....[0]....
.L_425:
        /*0340*/ 	.word	0x00000310


	//   ....[1]....
        /*0344*/ 	.word	0x00000520


	//   ....[2]....
        /*0348*/ 	.word	0x000008d0


	//   ....[3]....
        /*034c*/ 	.word	0x000008f0


	//   ....[4]....
        /*0350*/ 	.word	0x00000930


	//   ....[5]....
        /*0354*/ 	.word	0x00000960


	//   ....[6]....
        /*0358*/ 	.word	0x000009d0


	//   ....[7]....
        /*035c*/ 	.word	0x00000a10


	//   ....[8]....
        /*0360*/ 	.word	0x00000a50


	//   ....[9]....
        /*0364*/ 	.word	0x00000aa0


	//   ....[10]....
        /*0368*/ 	.word	0x00000af0


	//   ....[11]....
        /*036c*/ 	.word	0x00000b10


	//   ....[12]....
        /*0370*/ 	.word	0x00000d50


	//   ....[13]....
        /*0374*/ 	.word	0x00000d60


	//   ....[14]....
        /*0378*/ 	.word	0x000028e0


	//   ....[15]....
        /*037c*/ 	.word	0x00002a80


	//   ....[16]....
        /*0380*/ 	.word	0x00002e70


	//   ....[17]....
        /*0384*/ 	.word	0x00002e80


	//   ....[18]....
        /*0388*/ 	.word	0x00002ef0


	//   ....[19]....
        /*038c*/ 	.word	0x00002f10


	//   ....[20]....
        /*0390*/ 	.word	0x00002f90


	//   ....[21]....
        /*0394*/ 	.word	0x00002fb0


	//   ....[22]....
        /*0398*/ 	.word	0x00003020


	//   ....[23]....
        /*039c*/ 	.word	0x00003040


	//   ....[24]....
        /*03a0*/ 	.word	0x000030b0


	//   ....[25]....
        /*03a4*/ 	.word	0x000030d0


	//   ....[26]....
        /*03a8*/ 	.word	0x00003170


	//   ....[27]....
        /*03ac*/ 	.word	0x00003340


	//   ....[28]....
        /*03b0*/ 	.word	0x000036a0


	//   ....[29]....
        /*03b4*/ 	.word	0x00003710


	//   ....[30]....
        /*03b8*/ 	.word	0x00003770


	//   ....[31]....
        /*03bc*/ 	.word	0x000037d0


	//   ....[32]....
        /*03c0*/ 	.word	0x000037f0


	//   ....[33]....
        /*03c4*/ 	.word	0x00003850


	//   ....[34]....
        /*03c8*/ 	.word	0x00003870


	//   ....[35]....
        /*03cc*/ 	.word	0x000038e0


	//   ....[36]....
        /*03d0*/ 	.word	0x00003910


	//   ....[37]....
        /*03d4*/ 	.word	0x00003990


	//   ....[38]....
        /*03d8*/ 	.word	0x000039b0


	//   ....[39]....
        /*03dc*/ 	.word	0x00003a20


	//   ....[40]....
        /*03e0*/ 	.word	0x00003a50


	//   ....[41]....
        /*03e4*/ 	.word	0x00003b70


	//   ....[42]....
        /*03e8*/ 	.word	0x00003bd0


	//   ....[43]....
        /*03ec*/ 	.word	0x00003c70


	//   ....[44]....
        /*03f0*/ 	.word	0x00003c80


	//   ....[45]....
        /*03f4*/ 	.word	0x00003ca0


	//   ....[46]....
        /*03f8*/ 	.word	0x00003d10


	//   ....[47]....
        /*03fc*/ 	.word	0x00003d30


	//   ....[48]....
        /*0400*/ 	.word	0x00003db0


	//   ....[49]....
        /*0404*/ 	.word	0x00003dc0


	//   ....[50]....
        /*0408*/ 	.word	0x00003e10


	//   ....[51]....
        /*040c*/ 	.word	0x00003e50


	//   ....[52]....
        /*0410*/ 	.word	0x00003e90


	//   ....[53]....
        /*0414*/ 	.word	0x00003ee0


	//   ....[54]....
        /*0418*/ 	.word	0x00005e40


	//   ....[55]....
        /*041c*/ 	.word	0x00005fa0


	//   ....[56]....
        /*0420*/ 	.word	0x000064f0


	//   ....[57]....
        /*0424*/ 	.word	0x00006540


	//   ....[58]....
        /*0428*/ 	.word	0x00006580


	//   ....[59]....
        /*042c*/ 	.word	0x000065c0


	//   ....[60]....
        /*0430*/ 	.word	0x00006610


	//   ....[61]....
        /*0434*/ 	.word	0x00006660


	//   ....[62]....
        /*0438*/ 	.word	0x000066b0


	//   ....[63]....
        /*043c*/ 	.word	0x000066f0


	//   ....[64]....
        /*0440*/ 	.word	0x00006730


	//   ....[65]....
        /*0444*/ 	.word	0x00006780


	//   ....[66]....
        /*0448*/ 	.word	0x00006b40


	//   ....[67]....
        /*044c*/ 	.word	0x00006b50


	//   ....[68]....
        /*0450*/ 	.word	0x00008830


	//   ....[69]....
        /*0454*/ 	.word	0x00008990


	//   ....[70]....
        /*0458*/ 	.word	0x00008e90


	//   ....[71]....
        /*045c*/ 	.word	0x00008ef0


	//   ....[72]....
        /*0460*/ 	.word	0x00008f40


	//   ....[73]....
        /*0464*/ 	.word	0x00008f70


	//   ....[74]....
        /*0468*/ 	.word	0x00008fe0


	//   ....[75]....
        /*046c*/ 	.word	0x00009000


	//   ....[76]....
        /*0470*/ 	.word	0x00009070


	//   ....[77]....
        /*0474*/ 	.word	0x00009090


	//   ....[78]....
        /*0478*/ 	.word	0x00009110


	//   ....[79]....
        /*047c*/ 	.word	0x00009120


	//   ....[80]....
        /*0480*/ 	.word	0x000093c0


	//   ....[81]....
        /*0484*/ 	.word	0x00009460


	//   ....[82]....
        /*0488*/ 	.word	0x00009770


	//   ....[83]....
        /*048c*/ 	.word	0x000097e0


	//   ....[84]....
        /*0490*/ 	.word	0x00009880


	//   ....[85]....
        /*0494*/ 	.word	0x000098a0


	//   ....[86]....
        /*0498*/ 	.word	0x00009910


	//   ....[87]....
        /*049c*/ 	.word	0x00009930


	//   ....[88]....
        /*04a0*/ 	.word	0x000099c0


	//   ....[89]....
        /*04a4*/ 	.word	0x000099e0


	//   ....[90]....
        /*04a8*/ 	.word	0x00009a50


	//   ....[91]....
        /*04ac*/ 	.word	0x00009a70


	//   ....[92]....
        /*04b0*/ 	.word	0x00009b10


	//   ....[93]....
        /*04b4*/ 	.word	0x00009b30


	//   ....[94]....
        /*04b8*/ 	.word	0x00009b40


	//   ....[95]....
        /*04bc*/ 	.word	0x00009c60


	//   ....[96]....
        /*04c0*/ 	.word	0x00009cc0


	//   ....[97]....
        /*04c4*/ 	.word	0x00009d40


	//   ....[98]....
        /*04c8*/ 	.word	0x00009d70


	//   ....[99]....
        /*04cc*/ 	.word	0x00009de0


	//   ....[100]....
        /*04d0*/ 	.word	0x00009e10


	//   ....[101]....
        /*04d4*/ 	.word	0x00009e80


	//   ....[102]....
        /*04d8*/ 	.word	0x00009ea0


	//   ....[103]....
        /*04dc*/ 	.word	0x00009f10


	//   ....[104]....
        /*04e0*/ 	.word	0x00009f30


	//   ....[105]....
        /*04e4*/ 	.word	0x00009fb0


	//   ....[106]....
        /*04e8*/ 	.word	0x00009fd0


	//   ....[107]....
        /*04ec*/ 	.word	0x00009fe0


	//   ....[108]....
        /*04f0*/ 	.word	0x0000bb90


	//   ....[109]....
        /*04f4*/ 	.word	0x0000bc60


	//   ....[110]....
        /*04f8*/ 	.word	0x0000bd20


	//   ....[111]....
        /*04fc*/ 	.word	0x0000bd80


	//   ....[112]....
        /*0500*/ 	.word	0x0000be30


	//   ....[113]....
        /*0504*/ 	.word	0x0000beb0


	//   ....[114]....
        /*0508*/ 	.word	0x0000bf60


	//   ....[115]....
        /*050c*/ 	.word	0x0000bfe0


	//   ....[116]....
        /*0510*/ 	.word	0x0000c080


	//   ....[117]....
        /*0514*/ 	.word	0x0000c0f0


	//   ....[118]....
        /*0518*/ 	.word	0x0000c190


	//   ....[119]....
        /*051c*/ 	.word	0x0000c200


	//   ....[120]....
        /*0520*/ 	.word	0x0000c230


	//   ....[121]....
        /*0524*/ 	.word	0x0000c320


	//   ....[122]....
        /*0528*/ 	.word	0x0000c3d0


	//   ....[123]....
        /*052c*/ 	.word	0x0000c4a0


	//   ....[124]....
        /*0530*/ 	.word	0x0000c500


	//   ....[125]....
        /*0534*/ 	.word	0x0000c5d0


	//   ....[126]....
        /*0538*/ 	.word	0x0000c620


	//   ....[127]....
        /*053c*/ 	.word	0x0000c6c0


	//   ....[128]....
        /*0540*/ 	.word	0x0000c730


	//   ....[129]....
        /*0544*/ 	.word	0x0000c7f0


	//   ....[130]....
        /*0548*/ 	.word	0x0000c840


	//   ....[131]....
        /*054c*/ 	.word	0x0000c900


	//   ....[132]....
        /*0550*/ 	.word	0x0000c950


	//   ....[133]....
        /*0554*/ 	.word	0x0000c980


	//   ....[134]....
        /*0558*/ 	.word	0x0000ca70


	//   ....[135]....
        /*055c*/ 	.word	0x0000cb00


	//   ....[136]....
        /*0560*/ 	.word	0x0000cbd0


	//   ....[137]....
        /*0564*/ 	.word	0x0000cc30


	//   ....[138]....
        /*0568*/ 	.word	0x0000ccf0


	//   ....[139]....
        /*056c*/ 	.word	0x0000cd50


	//   ....[140]....
        /*0570*/ 	.word	0x0000ce10


	//   ....[141]....
        /*0574*/ 	.word	0x0000ce70


	//   ....[142]....
        /*0578*/ 	.word	0x0000cf10


	//   ....[143]....
        /*057c*/ 	.word	0x0000cf90


	//   ....[144]....
        /*0580*/ 	.word	0x0000d060


	//   ....[145]....
        /*0584*/ 	.word	0x0000d0e0


	//   ....[146]....
        /*0588*/ 	.word	0x0000d110


	//   ....[147]....
        /*058c*/ 	.word	0x0000d200


	//   ....[148]....
        /*0590*/ 	.word	0x0000d2a0


	//   ....[149]....
        /*0594*/ 	.word	0x0000d380


	//   ....[150]....
        /*0598*/ 	.word	0x0000d3d0


	//   ....[151]....
        /*059c*/ 	.word	0x0000d4a0


	//   ....[152]....
        /*05a0*/ 	.word	0x0000d4f0


	//   ....[153]....
        /*05a4*/ 	.word	0x0000d5b0


	//   ....[154]....
        /*05a8*/ 	.word	0x0000d600


	//   ....[155]....
        /*05ac*/ 	.word	0x0000d6c0


	//   ....[156]....
        /*05b0*/ 	.word	0x0000d710


	//   ....[157]....
        /*05b4*/ 	.word	0x0000d7d0


	//   ....[158]....
        /*05b8*/ 	.word	0x0000d820


	//   ....[159]....
        /*05bc*/ 	.word	0x0000d850


	//----- nvinfo : EIATTR_VRC_CTA_INIT_COUNT
	.align		4
.L_426:
        /*05c0*/ 	.byte	0x02, 0x4a
	.zero		1
	.zero		1


	//----- nvinfo : EIATTR_EXIT_INSTR_OFFSETS
	.align		4
        /*05c4*/ 	.byte	0x04, 0x1c
        /*05c6*/ 	.short	(.L_428 - .L_427)


	//   ....[0]....
.L_427:
        /*05c8*/ 	.word	0x000014f0


	//   ....[1]....
        /*05cc*/ 	.word	0x00001770


	//   ....[2]....
        /*05d0*/ 	.word	0x00002070


	//   ....[3]....
        /*05d4*/ 	.word	0x00002180


	//   ....[4]....
        /*05d8*/ 	.word	0x00002590


	//   ....[5]....
        /*05dc*/ 	.word	0x00002600


	//   ....[6]....
        /*05e0*/ 	.word	0x00004830


	//   ....[7]....
        /*05e4*/ 	.word	0x00004a20


	//   ....[8]....
        /*05e8*/ 	.word	0x00005370


	//   ....[9]....
        /*05ec*/ 	.word	0x000054a0


	//   ....[10]....
        /*05f0*/ 	.word	0x000058f0


	//   ....[11]....
        /*05f4*/ 	.word	0x00005960


	//   ....[12]....
        /*05f8*/ 	.word	0x00005980


	//   ....[13]....
        /*05fc*/ 	.word	0x00008290


	//   ....[14]....
        /*0600*/ 	.word	0x00008350


	//   ....[15]....
        /*0604*/ 	.word	0x0000ba80


	//   ....[16]....
        /*0608*/ 	.word	0x0000bb40


	//----- nvinfo : EIATTR_MAX_THREADS
	.align		4
.L_428:
        /*060c*/ 	.byte	0x04, 0x05
        /*060e*/ 	.short	(.L_430 - .L_429)
.L_429:
        /*0610*/ 	.word	0x00000100
        /*0614*/ 	.word	0x00000001
        /*0618*/ 	.word	0x00000001


	//----- nvinfo : EIATTR_CRS_STACK_SIZE
	.align		4
.L_430:
        /*061c*/ 	.byte	0x04, 0x1e
        /*061e*/ 	.short	(.L_432 - .L_431)
.L_431:
        /*0620*/ 	.word	0x00000000


	//----- nvinfo : EIATTR_CBANK_PARAM_SIZE
	.align		4
.L_432:
        /*0624*/ 	.byte	0x03, 0x19
        /*0626*/ 	.short	0x0044


	//----- nvinfo : EIATTR_PARAM_CBANK
	.align		4
        /*0628*/ 	.byte	0x04, 0x0a
        /*062a*/ 	.short	(.L_434 - .L_433)
	.align		4
.L_433:
        /*062c*/ 	.word	index@(.nv.constant0._ZN6thrust24THRUST_300001_SM_1000_NS8cuda_cub4core6detail13_kernel_agentINS1_15__reduce_by_key16ReduceByKeyAgentIPxNS0_17constant_iteratorIiNS0_11use_defaultES9_EES7_PiN4cuda3std3__48equal_toIxEENSE_4plusIiEESB_iEEJS7_SA_S7_SB_SB_N3cub18CUB_300001_SM_100024ReduceByKeyScanTileStateIiiLb1EEESG_SI_iiEEEvDpT0_)
        /*0630*/ 	.short	0x0380
        /*0632*/ 	.short	0x0044


	//----- nvinfo : EIATTR_SW_WAR
	.align		4
.L_434:
        /*0634*/ 	.byte	0x04, 0x36
        /*0636*/ 	.short	(.L_436 - .L_435)
.L_435:
        /*0638*/ 	.word	0x00000008
.L_436:


//--------------------- .nv.info._ZN6thrust24THRUST_300001_SM_1000_NS8cuda_cub4core6detail13_kernel_agentINS1_15__reduce_by_key9InitAgentIN3cub18CUB_300001_SM_100024ReduceByKeyScanTileStateIiiLb1EEEiPiEEJSA_iSB_EEEvDpT0_ --------------------------
	.section	.nv.info._ZN6thrust24THRUST_300001_SM_1000_NS8cuda_cub4core6detail13_kernel_agentINS1_15__reduce_by_key9InitAgentIN3cub18CUB_300001_SM_100024ReduceByKeyScanTileStateIiiLb1EEEiPiEEJSA_iSB_EEEvDpT0_,"",@"SHT_CUDA_INFO"
	.sectionflags	@""
	.align	4


	//----- nvinfo : EIATTR_CUDA_API_VERSION
	.align		4
        /*0000*/ 	.byte	0x04, 0x37
        /*0002*/ 	.short	(.L_438 - .L_437)
.L_437:
        /*0004*/ 	.word	0x00000082


	//----- nvinfo : EIATTR_KPARAM_INFO
	.align		4
.L_438:
        /*0008*/ 	.byte	0x04, 0x17
        /*000a*/ 	.short	(.L_440 - .L_439)
.L_439:
        /*000c*/ 	.word	0x00000000
        /*0010*/ 	.short	0x0002
        /*0012*/ 	.short	0x0010
        /*0014*/ 	.byte	0x00, 0xf5, 0x21, 0x00


	//----- nvinfo : EIATTR_KPARAM_INFO
	.align		4
.L_440:
        /*0018*/ 	.byte	0x04, 0x17
        /*001a*/ 	.short	(.L_442 - .L_441)
.L_441:
        /*001c*/ 	.word	0x00000000
        /*0020*/ 	.short	0x0001
        /*0022*/ 	.short	0x0008
        /*0024*/ 	.byte	0x00, 0xf0, 0x11, 0x00


	//----- nvinfo : EIATTR_KPARAM_INFO
	.align		4
.L_442:
        /*0028*/ 	.byte	0x04, 0x17
        /*002a*/ 	.short	(.L_444 - .L_443)
.L_443:
        /*002c*/ 	.word	0x00000000
        /*0030*/ 	.short	0x0000
        /*0032*/ 	.short	0x0000
        /*0034*/ 	.byte	0x00, 0xf0, 0x21, 0x00


	//----- nvinfo : EIATTR_SPARSE_MMA_MASK
	.align		4
.L_444:
        /*0038*/ 	.byte	0x03, 0x50
        /*003a*/ 	.short	0x0000


	//----- nvinfo : EIATTR_MAXREG_COUNT
	.align		4
        /*003c*/ 	.byte	0x03, 0x1b
        /*003e*/ 	.short	0x00ff


	//----- nvinfo : EIATTR_MERCURY_ISA_VERSION
	.align		4
        /*0040*/ 	.byte	0x03, 0x5f
        /*0042*/ 	.short	0x0101


	//----- nvinfo : EIATTR_VRC_CTA_INIT_COUNT
	.align		4
        /*0044*/ 	.byte	0x02, 0x4a
	.zero		1
	.zero		1


	//----- nvinfo : EIATTR_EXIT_INSTR_OFFSETS
	.align		4
        /*0048*/ 	.byte	0x04, 0x1c
        /*004a*/ 	.short	(.L_446 - .L_445)


	//   ....[0]....
.L_445:
        /*004c*/ 	.word	0x00000140


	//   ....[1]....
        /*0050*/ 	.word	0x00000170


	//----- nvinfo : EIATTR_MAX_THREADS
	.align		4
.L_446:
        /*0054*/ 	.byte	0x04, 0x05
        /*0056*/ 	.short	(.L_448 - .L_447)
.L_447:
        /*0058*/ 	.word	0x00000080
        /*005c*/ 	.word	0x00000001
        /*0060*/ 	.word	0x00000001


	//----- nvinfo : EIATTR_CBANK_PARAM_SIZE
	.align		4
.L_448:
        /*0064*/ 	.byte	0x03, 0x19
        /*0066*/ 	.short	0x0018


	//----- nvinfo : EIATTR_PARAM_CBANK
	.align		4
        /*0068*/ 	.byte	0x04, 0x0a
        /*006a*/ 	.short	(.L_450 - .L_449)
	.align		4
.L_449:
        /*006c*/ 	.word	index@(.nv.constant0._ZN6thrust24THRUST_300001_SM_1000_NS8cuda_cub4core6detail13_kernel_agentINS1_15__reduce_by_key9InitAgentIN3cub18CUB_300001_SM_100024ReduceByKeyScanTileStateIiiLb1EEEiPiEEJSA_iSB_EEEvDpT0_)
        /*0070*/ 	.short	0x0380
        /*0072*/ 	.short	0x0018


	//----- nvinfo : EIATTR_SW_WAR
	.align		4
.L_450:
        /*0074*/ 	.byte	0x04, 0x36
        /*0076*/ 	.short	(.L_452 - .L_451)
.L_451:
        /*0078*/ 	.word	0x00000008
.L_452:


//--------------------- .nv.info._ZN6thrust24THRUST_300001_SM_1000_NS8cuda_cub4core6detail13_kernel_agentINS1_8__unique11UniqueAgentIPxS7_N4cuda3std3__48equal_toIxEEiPiEEJS7_S7_SC_SD_iN3cub18CUB_300001_SM_100013ScanTileStateIiLb1EEEmEEEvDpT0_ --------------------------
	.section	.nv.info._ZN6thrust24THRUST_300001_SM_1000_NS8cuda_cub4core6detail13_kernel_agentINS1_8__unique11UniqueAgentIPxS7_N4cuda3std3__48equal_toIxEEiPiEEJS7_S7_SC_SD_iN3cub18CUB_300001_SM_100013ScanTileStateIiLb1EEEmEEEvDpT0_,"",@"SHT_CUDA_INFO"
	.sectionflags	@""
	.align	4


	//----- nvinfo : EIATTR_CUDA_API_VERSION
	.align		4
        /*0000*/ 	.byte	0x04, 0x37
        /*0002*/ 	.short	(.L_454 - .L_453)
.L_453:
        /*0004*/ 	.word	0x00000082


	//----- nvinfo : EIATTR_KPARAM_INFO
	.align		4
.L_454:
        /*0008*/ 	.byte	0x04, 0x17
        /*000a*/ 	.short	(.L_456 - .L_455)
.L_455:
        /*000c*/ 	.word	0x00000000
        /*0010*/ 	.short	0x0006
        /*0012*/ 	.short	0x0030
        /*0014*/ 	.byte	0x00, 0xf0, 0x21, 0x00


	//----- nvinfo : EIATTR_KPARAM_INFO
	.align		4
.L_456:
        /*0018*/ 	.byte	0x04, 0x17
        /*001a*/ 	.short	(.L_458 - .L_457)
.L_457:
        /*001c*/ 	.word	0x00000000
        /*0020*/ 	.short	0x0005
        /*0022*/ 	.short	0x0028
        /*0024*/ 	.byte	0x00, 0xf0, 0x21, 0x00


	//----- nvinfo : EIATTR_KPARAM_INFO
	.align		4
.L_458:
        /*0028*/ 	.byte	0x04, 0x17
        /*002a*/ 	.short	(.L_460 - .L_459)
.L_459:
        /*002c*/ 	.word	0x00000000
        /*0030*/ 	.short	0x0004
        /*0032*/ 	.short	0x0020
        /*0034*/ 	.byte	0x00, 0xf0, 0x11, 0x00


	//----- nvinfo : EIATTR_KPARAM_INFO
	.align		4
.L_460:
        /*0038*/ 	.byte	0x04, 0x17
        /*003a*/ 	.short	(.L_462 - .L_461)
.L_461:
        /*003c*/ 	.word	0x00000000
        /*0040*/ 	.short	0x0003
        /*0042*/ 	.short	0x0018
        /*0044*/ 	.byte	0x00, 0xf5, 0x21, 0x00


	//----- nvinfo : EIATTR_KPARAM_INFO
	.align		4
.L_462:
        /*0048*/ 	.byte	0x04, 0x17
        /*004a*/ 	.short	(.L_464 - .L_463)
.L_463:
        /*004c*/ 	.word	0x00000000
        /*0050*/ 	.short	0x0002
        /*0052*/ 	.short	0x0010
        /*0054*/ 	.byte	0x00, 0xf0, 0x05, 0x00


	//----- nvinfo : EIATTR_KPARAM_INFO
	.align		4
.L_464:
        /*0058*/ 	.byte	0x04, 0x17
        /*005a*/ 	.short	(.L_466 - .L_465)
.L_465:
        /*005c*/ 	.word	0x00000000
        /*0060*/ 	.short	0x0001
        /*0062*/ 	.short	0x0008
        /*0064*/ 	.byte	0x00, 0xf5, 0x21, 0x00


	//----- nvinfo : EIATTR_KPARAM_INFO
	.align		4
.L_466:
        /*0068*/ 	.byte	0x04, 0x17
        /*006a*/ 	.short	(.L_468 - .L_467)
.L_467:
        /*006c*/ 	.word	0x00000000
        /*0070*/ 	.short	0x0000
        /*0072*/ 	.short	0x0000
        /*0074*/ 	.byte	0x00, 0xf5, 0x21, 0x00


	//----- nvinfo : EIATTR_SPARSE_MMA_MASK
	.align		4
.L_468:
        /*0078*/ 	.byte	0x03, 0x50
        /*007a*/ 	.short	0x0000


	//----- nvinfo : EIATTR_MAXREG_COUNT
	.align		4
        /*007c*/ 	.byte	0x03, 0x1b
        /*007e*/ 	.short	0x00ff


	//----- nvinfo : EIATTR_NUM_BARRIERS
	.align		4
        /*0080*/ 	.byte	0x02, 0x4c
        /*0082*/ 	.byte	0x01
	.zero		1


	//----- nvinfo : EIATTR_MERCURY_ISA_VERSION
	.align		4
        /*0084*/ 	.byte	0x03, 0x5f
        /*0086*/ 	.short	0x0101


	//----- nvinfo : EIATTR_UNUSED_LOAD_BYTE_OFFSET
	.align		4
        /*0088*/ 	.byte	0x04, 0x44
        /*008a*/ 	.short	(.L_470 - .L_469)


	//   ....[0]....
.L_469:
        /*008c*/ 	.word	0x000049c0
        /*0090*/ 	.word	0x0000fff0


	//----- nvinfo : EIATTR_COOP_GROUP_MASK_REGIDS
	.align		4
.L_470:
        /*0094*/ 	.byte	0x04, 0x29
        /*0096*/ 	.short	(.L_472 - .L_471)


	//   ....[0]....
.L_471:
        /*0098*/ 	.word	0xffffffff


	//   ....[1]....
        /*009c*/ 	.word	0xffffffff


	//   ....[2]....
        /*00a0*/ 	.word	0xffffffff


	//   ....[3]....
        /*00a4*/ 	.word	0xffffffff


	//   ....[4]....
        /*00a8*/ 	.word	0xffffffff


	//   ....[5]....
        /*00ac*/ 	.word	0xffffffff


	//   ....[6]....
        /*00b0*/ 	.word	0xffffffff


	//   ....[7]....
        /*00b4*/ 	.word	0xffffffff


	//   ....[8]....
        /*00b8*/ 	.word	0xffffffff


	//   ....[9]....
        /*00bc*/ 	.word	0xffffffff


	//   ....[10]....
        /*00c0*/ 	.word	0xffffffff


	//   ....[11]....
        /*00c4*/ 	.word	0xffffffff


	//   ....[12]....
        /*00c8*/ 	.word	0xffffffff


	//   ....[13]....
        /*00cc*/ 	.word	0xffffffff


	//   ....[14]....
        /*00d0*/ 	.word	0xffffffff


	//   ....[15]....
        /*00d4*/ 	.word	0xffffffff


	//   ....[16]....
        /*00d8*/ 	.word	0xffffffff


	//   ....[17]....
        /*00dc*/ 	.word	0xffffffff


	//   ....[18]....
        /*00e0*/ 	.word	0xffffffff


	//   ....[19]....
        /*00e4*/ 	.word	0xffffffff


	//   ....[20]....
        /*00e8*/ 	.word	0xffffffff


	//   ....[21]....
        /*00ec*/ 	.word	0xffffffff


	//   ....[22]....
        /*00f0*/ 	.word	0xffffffff


	//   ....[23]....
        /*00f4*/ 	.word	0xffffffff


	//   ....[24]....
        /*00f8*/ 	.word	0xffffffff


	//   ....[25]....
        /*00fc*/ 	.word	0xffffffff


	//   ....[26]....
        /*0100*/ 	.word	0xffffffff


	//   ....[27]....
        /*0104*/ 	.word	0xffffffff


	//   ....[28]....
        /*0108*/ 	.word	0xffffffff


	//   ....[29]....
        /*010c*/ 	.word	0xffffffff


	//   ....[30]....
        /*0110*/ 	.word	0xffffffff


	//   ....[31]....
        /*0114*/ 	.word	0xffffffff


	//   ....[32]....
        /*0118*/ 	.word	0xffffffff


	//   ....[33]....
        /*011c*/ 	.word	0xffffffff


	//   ....[34]....
        /*0120*/ 	.word	0xffffffff


	//   ....[35]....
        /*0124*/ 	.word	0xffffffff


	//   ....[36]....
        /*0128*/ 	.word	0xffffffff


	//   ....[37]....
        /*012c*/ 	.word	0xffffffff


	//   ....[38]....
        /*0130*/ 	.word	0xffffffff


	//   ....[39]....
        /*0134*/ 	.word	0xffffffff


	//   ....[40]....
        /*0138*/ 	.word	0xffffffff


	//   ....[41]....
        /*013c*/ 	.word	0xffffffff


	//   ....[42]....
        /*0140*/ 	.word	0xffffffff


	//   ....[43]....
        /*0144*/ 	.word	0xffffffff


	//   ....[44]....
        /*0148*/ 	.word	0xffffffff


	//   ....[45]....
        /*014c*/ 	.word	0xffffffff


	//   ....[46]....
        /*0150*/ 	.word	0xffffffff


	//   ....[47]....
        /*0154*/ 	.word	0xffffffff


	//   ....[48]....
        /*0158*/ 	.word	0xffffffff


	//   ....[49]....
        /*015c*/ 	.word	0xffffffff


	//   ....[50]....
        /*0160*/ 	.word	0xffffffff


	//   ....[51]....
        /*0164*/ 	.word	0xffffffff


	//   ....[52]....
        /*0168*/ 	.word	0xffffffff


	//   ....[53]....
        /*016c*/ 	.word	0xffffffff


	//   ....[54]....
        /*0170*/ 	.word	0xffffffff


	//   ....[55]....
        /*0174*/ 	.word	0xffffffff


	//   ....[56]....
        /*0178*/ 	.word	0xffffffff


	//   ....[57]....
        /*017c*/ 	.word	0xffffffff


	//   ....[58]....
        /*0180*/ 	.word	0xffffffff


	//   ....[59]....
        /*0184*/ 	.word	0xffffffff


	//   ....[60]....
        /*0188*/ 	.word	0x0500001e


	//   ....[61]....
        /*018c*/ 	.word	0x0500001e


	//   ....[62]....
        /*0190*/ 	.word	0x0500001e


	//   ....[63]....
        /*0194*/ 	.word	0x0500001e


	//   ....[64]....
        /*0198*/ 	.word	0x0500001e


	//   ....[65]....
        /*019c*/ 	.word	0x0500001e


	//   ....[66]....
        /*01a0*/ 	.word	0x0500001e


	//   ....[67]....
        /*01a4*/ 	.word	0x0500001e


	//   ....[68]....
        /*01a8*/ 	.word	0x0500001e


	//   ....[69]....
        /*01ac*/ 	.word	0x0500001e


	//   ....[70]....
        /*01b0*/ 	.word	0x0500001e


	//   ....[71]....
        /*01b4*/ 	.word	0x0500001e


	//   ....[72]....
        /*01b8*/ 	.word	0x0500001e


	//   ....[73]....
        /*01bc*/ 	.word	0x0500001e


	//   ....[74]....
        /*01c0*/ 	.word	0x0500001e


	//   ....[75]....
        /*01c4*/ 	.word	0x0500001e


	//   ....[76]....
        /*01c8*/ 	.word	0x0500001e


	//   ....[77]....
        /*01cc*/ 	.word	0x0500001e


	//   ....[78]....
        /*01d0*/ 	.word	0x0500001e


	//   ....[79]....
        /*01d4*/ 	.word	0x0500001e


	//   ....[80]....
        /*01d8*/ 	.word	0x0500001e


	//   ....[81]....
        /*01dc*/ 	.word	0x0500001e


	//   ....[82]....
        /*01e0*/ 	.word	0x0500001e


	//   ....[83]....
        /*01e4*/ 	.word	0x0500001e


	//   ....[84]....
        /*01e8*/ 	.word	0x0500001e


	//   ....[85]....
        /*01ec*/ 	.word	0x0500001e


	//   ....[86]....
        /*01f0*/ 	.word	0x0500001e


	//   ....[87]....
        /*01f4*/ 	.word	0x0500001e


	//   ....[88]....
        /*01f8*/ 	.word	0x0500001e


	//   ....[89]....
        /*01fc*/ 	.word	0x0500001e


	//   ....[90]....
        /*0200*/ 	.word	0x0500001e


	//   ....[91]....
        /*0204*/ 	.word	0x0500001e


	//   ....[92]....
        /*0208*/ 	.word	0x0500001e


	//   ....[93]....
        /*020c*/ 	.word	0x0500001e


	//   ....[94]....
        /*0210*/ 	.word	0x0500001e


	//   ....[95]....
        /*0214*/ 	.word	0x0500001e


	//----- nvinfo : EIATTR_COOP_GROUP_INSTR_OFFSETS
	.align		4
.L_472:
        /*0218*/ 	.byte	0x04, 0x28
        /*021a*/ 	.short	(.L_474 - .L_473)


	//   ....[0]....
.L_473:
        /*021c*/ 	.word	0x00000290


	//   ....[1]....
        /*0220*/ 	.word	0x000004e0


	//   ....[2]....
        /*0224*/ 	.word	0x00000510


	//   ....[3]....
        /*0228*/ 	.word	0x00000530


	//   ....[4]....
        /*022c*/ 	.word	0x00000560


	//   ....[5]....
        /*0230*/ 	.word	0x00000580


	//   ....[6]....
        /*0234*/ 	.word	0x00001120


	//   ....[7]....
        /*0238*/ 	.word	0x00001310


	//   ....[8]....
        /*023c*/ 	.word	0x00001340


	//   ....[9]....
        /*0240*/ 	.word	0x00001360


	//   ....[10]....
        /*0244*/ 	.word	0x00001380


	//   ....[11]....
        /*0248*/ 	.word	0x000013a0


	//   ....[12]....
        /*024c*/ 	.word	0x000015c0


	//   ....[13]....
        /*0250*/ 	.word	0x00001680


	//   ....[14]....
        /*0254*/ 	.word	0x000016e0


	//   ....[15]....
        /*0258*/ 	.word	0x00001790


	//   ....[16]....
        /*025c*/ 	.word	0x000017e0


	//   ....[17]....
        /*0260*/ 	.word	0x00001830


	//   ....[18]....
        /*0264*/ 	.word	0x00001890


	//   ....[19]....
        /*0268*/ 	.word	0x000018e0


	//   ....[20]....
        /*026c*/ 	.word	0x000018f0


	//   ....[21]....
        /*0270*/ 	.word	0x000019b0


	//   ....[22]....
        /*0274*/ 	.word	0x00001a70


	//   ....[23]....
        /*0278*/ 	.word	0x00001ac0


	//   ....[24]....
        /*027c*/ 	.word	0x00001b20


	//   ....[25]....
        /*0280*/ 	.word	0x00001b80


	//   ....[26]....
        /*0284*/ 	.word	0x00001bc0


	//   ....[27]....
        /*0288*/ 	.word	0x00001c00


	//   ....[28]....
        /*028c*/ 	.word	0x00001c40


	//   ....[29]....
        /*0290*/ 	.word	0x00001c50


	//   ....[30]....
        /*0294*/ 	.word	0x00002bf0


	//   ....[31]....
        /*0298*/ 	.word	0x00002e70


	//   ....[32]....
        /*029c*/ 	.word	0x00002e90


	//   ....[33]....
        /*02a0*/ 	.word	0x00002eb0


	//   ....[34]....
        /*02a4*/ 	.word	0x00002ed0


	//   ....[35]....
        /*02a8*/ 	.word	0x00002f00


	//   ....[36]....
        /*02ac*/ 	.word	0x00003bf0


	//   ....[37]....
        /*02b0*/ 	.word	0x00003e70


	//   ....[38]....
        /*02b4*/ 	.word	0x00003e90


	//   ....[39]....
        /*02b8*/ 	.word	0x00003eb0


	//   ....[40]....
        /*02bc*/ 	.word	0x00003ed0


	//   ....[41]....
        /*02c0*/ 	.word	0x00003f00


	//   ....[42]....
        /*02c4*/ 	.word	0x00004130


	//   ....[43]....
        /*02c8*/ 	.word	0x000041f0


	//   ....[44]....
        /*02cc*/ 	.word	0x00004250


	//   ....[45]....
        /*02d0*/ 	.word	0x000042f0


	//   ....[46]....
        /*02d4*/ 	.word	0x00004350


	//   ....[47]....
        /*02d8*/ 	.word	0x00004390


	//   ....[48]....
        /*02dc*/ 	.word	0x000043e0


	//   ....[49]....
        /*02e0*/ 	.word	0x00004420


	//   ....[50]....
        /*02e4*/ 	.word	0x00004430


	//   ....[51]....
        /*02e8*/ 	.word	0x00004530


	//   ....[52]....
        /*02ec*/ 	.word	0x00004600


	//   ....[53]....
        /*02f0*/ 	.word	0x00004660


	//   ....[54]....
        /*02f4*/ 	.word	0x000046c0


	//   ....[55]....
        /*02f8*/ 	.word	0x00004720


	//   ....[56]....
        /*02fc*/ 	.word	0x00004760


	//   ....[57]....
        /*0300*/ 	.word	0x000047a0


	//   ....[58]....
        /*0304*/ 	.word	0x000047e0


	//   ....[59]....
        /*0308*/ 	.word	0x000047f0


	//   ....[60]....
        /*030c*/ 	.word	0x00005430


	//   ....[61]....
        /*0310*/ 	.word	0x000054b0


	//   ....[62]....
        /*0314*/ 	.word	0x00005560


	//   ....[63]....
        /*0318*/ 	.word	0x00005660


	//   ....[64]....
        /*031c*/ 	.word	0x000056e0


	//   ....[65]....
        /*0320*/ 	.word	0x00005770


	//   ....[66]....
        /*0324*/ 	.word	0x000057f0


	//   ....[67]....
        /*0328*/ 	.word	0x00005860


	//   ....[68]....
        /*032c*/ 	.word	0x00005890


	//   ....[69]....
        /*0330*/ 	.word	0x00005950


	//   ....[70]....
        /*0334*/ 	.word	0x000059d0


	//   ....[71]....
        /*0338*/ 	.word	0x00005a50


	//   ....[72]....
        /*033c*/ 	.word	0x00005b10


	//   ....[73]....
        /*0340*/ 	.word	0x00005b90


	//   ....[74]....
        /*0344*/ 	.word	0x00005c10


	//   ....[75]....
        /*0348*/ 	.word	0x00005c80


	//   ....[76]....
        /*034c*/ 	.word	0x00005d00


	//   ....[77]....
        /*0350*/ 	.word	0x00005d60


	//   ....[78]....
        /*0354*/ 	.word	0x00005dd0


	//   ....[79]....
        /*0358*/ 	.word	0x00005e50


	//   ....[80]....
        /*035c*/ 	.word	0x00005ef0


	//   ....[81]....
        /*0360*/ 	.word	0x00005fe0


	//   ....[82]....
        /*0364*/ 	.word	0x00006060


	//   ....[83]....
        /*0368*/ 	.word	0x000060f0


	//   ....[84]....
        /*036c*/ 	.word	0x00006170


	//   ....[85]....
        /*0370*/ 	.word	0x000061f0


	//   ....[86]....
        /*0374*/ 	.word	0x00006220


	//   ....[87]....
        /*0378*/ 	.word	0x00006320


	//   ....[88]....
        /*037c*/ 	.word	0x000063a0


	//   ....[89]....
        /*0380*/ 	.word	0x00006420


	//   ....[90]....
        /*0384*/ 	.word	0x00006500


	//   ....[91]....
        /*0388*/ 	.word	0x00006580


	//   ....[92]....
        /*038c*/ 	.word	0x00006600


	//   ....[93]....
        /*0390*/ 	.word	0x00006680


	//   ....[94]....
        /*0394*/ 	.word	0x00006700


	//   ....[95]....
        /*0398*/ 	.word	0x00006760


	//----- nvinfo : EIATTR_VRC_CTA_INIT_COUNT
	.align		4
.L_474:
        /*039c*/ 	.byte	0x02, 0x4a
	.zero		1
	.zero		1


	//----- nvinfo : EIATTR_EXIT_INSTR_OFFSETS
	.align		4
        /*03a0*/ 	.byte	0x04, 0x1c
        /*03a2*/ 	.short	(.L_476 - .L_475)


	//   ....[0]....
.L_475:
        /*03a4*/ 	.word	0x00000f40


	//   ....[1]....
        /*03a8*/ 	.word	0x00002860


	//   ....[2]....
        /*03ac*/ 	.word	0x000053b0


	//   ....[3]....
        /*03b0*/ 	.word	0x000053e0


	//----- nvinfo : EIATTR_MAX_THREADS
	.align		4
.L_476:
        /*03b4*/ 	.byte	0x04, 0x05
        /*03b6*/ 	.short	(.L_478 - .L_477)
.L_477:
        /*03b8*/ 	.word	0x00000040
        /*03bc*/ 	.word	0x00000001
        /*03c0*/ 	.word	0x00000001


	//----- nvinfo : EIATTR_CRS_STACK_SIZE
	.align		4
.L_478:
        /*03c4*/ 	.byte	0x04, 0x1e
        /*03c6*/ 	.short	(.L_480 - .L_479)
.L_479:
        /*03c8*/ 	.word	0x00000000


	//----- nvinfo : EIATTR_CBANK_PARAM_SIZE
	.align		4
.L_480:
        /*03cc*/ 	.byte	0x03, 0x19
        /*03ce*/ 	.short	0x0038


	//----- nvinfo : EIATTR_PARAM_CBANK
	.align		4
        /*03d0*/ 	.byte	0x04, 0x0a
        /*03d2*/ 	.short	(.L_482 - .L_481)
	.align		4
.L_481:
        /*03d4*/ 	.word	index@(.nv.constant0._ZN6thrust24THRUST_300001_SM_1000_NS8cuda_cub4core6detail13_kernel_agentINS1_8__unique11UniqueAgentIPxS7_N4cuda3std3__48equal_toIxEEiPiEEJS7_S7_SC_SD_iN3cub18CUB_300001_SM_100013ScanTileStateIiLb1EEEmEEEvDpT0_)
        /*03d8*/ 	.short	0x0380
        /*03da*/ 	.short	0x0038


	//----- nvinfo : EIATTR_SW_WAR
	.align		4
.L_482:
        /*03dc*/ 	.byte	0x04, 0x36
        /*03de*/ 	.short	(.L_484 - .L_483)
.L_483:
        /*03e0*/ 	.word	0x00000008
.L_484:


//--------------------- .nv.info._ZN6thrust24THRUST_300001_SM_1000_NS8cuda_cub4core6detail13_kernel_agentINS1_8__unique9InitAgentIN3cub18CUB_300001_SM_100013ScanTileStateIiLb1EEEPiiEEJSA_mSB_EEEvDpT0_ --------------------------
	.section	.nv.info._ZN6thrust24THRUST_300001_SM_1000_NS8cuda_cub4core6detail13_kernel_agentINS1_8__unique9InitAgentIN3cub18CUB_300001_SM_100013ScanTileStateIiLb1EEEPiiEEJSA_mSB_EEEvDpT0_,"",@"SHT_CUDA_INFO"
	.sectionflags	@""
	.align	4


	//----- nvinfo : EIATTR_CUDA_API_VERSION
	.align		4
        /*0000*/ 	.byte	0x04, 0x37
        /*0002*/ 	.short	(.L_486 - .L_485)
.L_485:
        /*0004*/ 	.word	0x00000082


	//----- nvinfo : EIATTR_KPARAM_INFO
	.align		4
.L_486:
        /*0008*/ 	.byte	0x04, 0x17
        /*000a*/ 	.short	(.L_488 - .L_487)
.L_487:
        /*000c*/ 	.word	0x00000000
        /*0010*/ 	.short	0x0002
        /*0012*/ 	.short	0x0010
        /*0014*/ 	.byte	0x00, 0xf5, 0x21, 0x00


	//----- nvinfo : EIATTR_KPARAM_INFO
	.align		4
.L_488:
        /*0018*/ 	.byte	0x04, 0x17
        /*001a*/ 	.short	(.L_490 - .L_489)
.L_489:
        /*001c*/ 	.word	0x00000000
        /*0020*/ 	.short	0x0001
        /*0022*/ 	.short	0x0008
        /*0024*/ 	.byte	0x00, 0xf0, 0x21, 0x00


	//----- nvinfo : EIATTR_KPARAM_INFO
	.align		4
.L_490:
        /*0028*/ 	.byte	0x04, 0x17
        /*002a*/ 	.short	(.L_492 - .L_491)
.L_491:
        /*002c*/ 	.word	0x00000000
        /*0030*/ 	.short	0x0000
        /*0032*/ 	.short	0x0000
        /*0034*/ 	.byte	0x00, 0xf0, 0x21, 0x00


	//----- nvinfo : EIATTR_SPARSE_MMA_MASK
	.align		4
.L_492:
        /*0038*/ 	.byte	0x03, 0x50
        /*003a*/ 	.short	0x0000


	//----- nvinfo : EIATTR_MAXREG_COUNT
	.align		4
        /*003c*/ 	.byte	0x03, 0x1b
        /*003e*/ 	.short	0x00ff


	//----- nvinfo : EIATTR_MERCURY_ISA_VERSION
	.align		4
        /*0040*/ 	.byte	0x03, 0x5f
        /*0042*/ 	.short	0x0101


	//----- nvinfo : EIATTR_VRC_CTA_INIT_COUNT
	.align		4
        /*0044*/ 	.byte	0x02, 0x4a
	.zero		1
	.zero		1


	//----- nvinfo : EIATTR_EXIT_INSTR_OFFSETS
	.align		4
        /*0048*/ 	.byte	0x04, 0x1c
        /*004a*/ 	.short	(.L_494 - .L_493)


	//   ....[0]....
.L_493:
        /*004c*/ 	.word	0x00000130


	//   ....[1]....
        /*0050*/ 	.word	0x00000160


	//----- nvinfo : EIATTR_MAX_THREADS
	.align		4
.L_494:
        /*0054*/ 	.byte	0x04, 0x05
        /*0056*/ 	.short	(.L_496 - .L_495)
.L_495:
        /*0058*/ 	.word	0x00000080
        /*005c*/ 	.word	0x00000001
        /*0060*/ 	.word	0x00000001


	//----- nvinfo : EIATTR_CBANK_PARAM_SIZE
	.align		4
.L_496:
        /*0064*/ 	.byte	0x03, 0x19
        /*0066*/ 	.short	0x0018


	//----- nvinfo : EIATTR_PARAM_CBANK
	.align		4
        /*0068*/ 	.byte	0x04, 0x0a
        /*006a*/ 	.short	(.L_498 - .L_497)
	.align		4
.L_497:
        /*006c*/ 	.word	index@(.nv.constant0._ZN6thrust24THRUST_300001_SM_1000_NS8cuda_cub4core6detail13_kernel_agentINS1_8__unique9InitAgentIN3cub18CUB_300001_SM_100013ScanTileStateIiLb1EEEPiiEEJSA_mSB_EEEvDpT0_)
        /*0070*/ 	.short	0x0380
        /*0072*/ 	.short	0x0018


	//----- nvinfo : EIATTR_SW_WAR
	.align		4
.L_498:
        /*0074*/ 	.byte	0x04, 0x36
        /*0076*/ 	.short	(.L_500 - .L_499)
.L_499:
        /*0078*/ 	.word	0x00000008
.L_500:


//--------------------- .nv.info._Z13SetKMerValuesP10K_MER_NODEPcS1_i --------------------------
	.section	.nv.info._Z13SetKMerValuesP10K_MER_NODEPcS1_i,"",@"SHT_CUDA_INFO"
	.sectionflags	@""
	.align	4


	//----- nvinfo : EIATTR_CUDA_API_VERSION
	.align		4
        /*0000*/ 	.byte	0x04, 0x37
        /*0002*/ 	.short	(.L_502 - .L_501)
.L_501:
        /*0004*/ 	.word	0x00000082


	//----- nvinfo : EIATTR_KPARAM_INFO
	.align		4
.L_502:
        /*0008*/ 	.byte	0x04, 0x17
        /*000a*/ 	.short	(.L_504 - .L_503)
.L_503:
        /*000c*/ 	.word	0x00000000
        /*0010*/ 	.short	0x0003
        /*0012*/ 	.short	0x0018
        /*0014*/ 	.byte	0x00, 0xf0, 0x11, 0x00


	//----- nvinfo : EIATTR_KPARAM_INFO
	.align		4
.L_504:
        /*0018*/ 	.byte	0x04, 0x17
        /*001a*/ 	.short	(.L_506 - .L_505)
.L_505:
        /*001c*/ 	.word	0x00000000
        /*0020*/ 	.short	0x0002
        /*0022*/ 	.short	0x0010
        /*0024*/ 	.byte	0x00, 0xf5, 0x21, 0x00


	//----- nvinfo : EIATTR_KPARAM_INFO
	.align		4
.L_506:
        /*0028*/ 	.byte	0x04, 0x17
        /*002a*/ 	.short	(.L_508 - .L_507)
.L_507:
        /*002c*/ 	.word	0x00000000
        /*0030*/ 	.short	0x0001
        /*0032*/ 	.short	0x0008
        /*0034*/ 	.byte	0x00, 0xf5, 0x21, 0x00


	//----- nvinfo : EIATTR_KPARAM_INFO
	.align		4
.L_508:
        /*0038*/ 	.byte	0x04, 0x17
        /*003a*/ 	.short	(.L_510 - .L_509)
.L_509:
        /*003c*/ 	.word	0x00000000
        /*0040*/ 	.short	0x0000
        /*0042*/ 	.short	0x0000
        /*0044*/ 	.byte	0x00, 0xf5, 0x21, 0x00


	//----- nvinfo : EIATTR_SPARSE_MMA_MASK
	.align		4
.L_510:
        /*0048*/ 	.byte	0x03, 0x50
        /*004a*/ 	.short	0x0000


	//----- nvinfo : EIATTR_MAXREG_COUNT
	.align		4
        /*004c*/ 	.byte	0x03, 0x1b
        /*004e*/ 	.short	0x00ff


	//----- nvinfo : EIATTR_MERCURY_ISA_VERSION
	.align		4
        /*0050*/ 	.byte	0x03, 0x5f
        /*0052*/ 	.short	0x0101


	//----- nvinfo : EIATTR_VRC_CTA_INIT_COUNT
	.align		4
        /*0054*/ 	.byte	0x02, 0x4a
	.zero		1
	.zero		1


	//----- nvinfo : EIATTR_EXIT_INSTR_OFFSETS
	.align		4
        /*0058*/ 	.byte	0x04, 0x1c
        /*005a*/ 	.short	(.L_512 - .L_511)


	//   ....[0]....
.L_511:
        /*005c*/ 	.word	0x00000070


	//   ....[1]....
        /*0060*/ 	.word	0x00000e00


	//----- nvinfo : EIATTR_CRS_STACK_SIZE
	.align		4
.L_512:
        /*0064*/ 	.byte	0x04, 0x1e
        /*0066*/ 	.short	(.L_514 - .L_513)
.L_513:
        /*0068*/ 	.word	0x00000000


	//----- nvinfo : EIATTR_CBANK_PARAM_SIZE
	.align		4
.L_514:
        /*006c*/ 	.byte	0x03, 0x19
        /*006e*/ 	.short	0x001c


	//----- nvinfo : EIATTR_PARAM_CBANK
	.align		4
        /*0070*/ 	.byte	0x04, 0x0a
        /*0072*/ 	.short	(.L_516 - .L_515)
	.align		4
.L_515:
        /*0074*/ 	.word	index@(.nv.constant0._Z13SetKMerValuesP10K_MER_NODEPcS1_i)
        /*0078*/ 	.short	0x0380
        /*007a*/ 	.short	0x001c


	//----- nvinfo : EIATTR_SW_WAR
	.align		4
.L_516:
        /*007c*/ 	.byte	0x04, 0x36
        /*007e*/ 	.short	(.L_518 - .L_517)
.L_517:
        /*0080*/ 	.word	0x00000008
.L_518:


//--------------------- .nv.callgraph             --------------------------
	.section	.nv.callgraph,"",@"SHT_CUDA_CALLGRAPH"
	.align	4
	.sectionentsize	8
	.align		4
        /*0000*/ 	.word	0x00000000
	.align		4
        /*0004*/ 	.word	0xffffffff
	.align		4
        /*0008*/ 	.word	0x00000000
	.align		4
        /*000c*/ 	.word	0xfffffffe
	.align		4
        /*0010*/ 	.word	0x00000000
	.align		4
        /*0014*/ 	.word	0xfffffffd
	.align		4
        /*0018*/ 	.word	0x00000000
	.align		4
        /*001c*/ 	.word	0xfffffffc


//--------------------- .nv.constant4             --------------------------
	.section	.nv.constant4,"a",@progbits
	.align	8
	.align		8
.nv.constant4:
        /*0000*/ 	.dword	_ZN34_INTERNAL_dc18ae18_4_k_cu_ea7f43c54cuda3std3__45__cpo5beginE
	.align		8
        /*0008*/ 	.dword	_ZN34_INTERNAL_dc18ae18_4_k_cu_ea7f43c54cuda3std3__45__cpo3endE
	.align		8
        /*0010*/ 	.dword	_ZN34_INTERNAL_dc18ae18_4_k_cu_ea7f43c54cuda3std3__45__cpo6cbeginE
	.align		8
        /*0018*/ 	.dword	_ZN34_INTERNAL_dc18ae18_4_k_cu_ea7f43c54cuda3std3__45__cpo4cendE
	.align		8
        /*0020*/ 	.dword	_ZN34_INTERNAL_dc18ae18_4_k_cu_ea7f43c54cuda3std3__45__cpo6rbeginE
	.align		8
        /*0028*/ 	.dword	_ZN34_INTERNAL_dc18ae18_4_k_cu_ea7f43c54cuda3std3__45__cpo4rendE
	.align		8
        /*0030*/ 	.dword	_ZN34_INTERNAL_dc18ae18_4_k_cu_ea7f43c54cuda3std3__45__cpo7crbeginE
	.align		8
        /*0038*/ 	.dword	_ZN34_INTERNAL_dc18ae18_4_k_cu_ea7f43c54cuda3std3__45__cpo5crendE
	.align		8
        /*0040*/ 	.dword	_ZN34_INTERNAL_dc18ae18_4_k_cu_ea7f43c54cuda3std3__436_GLOBAL__N__dc18ae18_4_k_cu_ea7f43c56ignoreE
	.align		8
        /*0048*/ 	.dword	_ZN34_INTERNAL_dc18ae18_4_k_cu_ea7f43c54cuda3std3__419piecewise_constructE
	.align		8
        /*0050*/ 	.dword	_ZN34_INTERNAL_dc18ae18_4_k_cu_ea7f43c54cuda3std3__48in_placeE
	.align		8
        /*0058*/ 	.dword	_ZN34_INTERNAL_dc18ae18_4_k_cu_ea7f43c54cuda3std3__420unreachable_sentinelE
	.align		8
        /*0060*/ 	.dword	_ZN34_INTERNAL_dc18ae18_4_k_cu_ea7f43c54cuda3std3__47nulloptE
	.align		8
        /*0068*/ 	.dword	_ZN34_INTERNAL_dc18ae18_4_k_cu_ea7f43c54cuda3std3__48unexpectE
	.align		8
        /*0070*/ 	.dword	_ZN34_INTERNAL_dc18ae18_4_k_cu_ea7f43c54cuda3std6ranges3__45__cpo4swapE
	.align		8
        /*0078*/ 	.dword	_ZN34_INTERNAL_dc18ae18_4_k_cu_ea7f43c54cuda3std6ranges3__45__cpo9iter_moveE
	.align		8
        /*0080*/ 	.dword	_ZN34_INTERNAL_dc18ae18_4_k_cu_ea7f43c54cuda3std6ranges3__45__cpo5beginE
	.align		8
        /*0088*/ 	.dword	_ZN34_INTERNAL_dc18ae18_4_k_cu_ea7f43c54cuda3std6ranges3__45__cpo3endE
	.align		8
        /*0090*/ 	.dword	_ZN34_INTERNAL_dc18ae18_4_k_cu_ea7f43c54cuda3std6ranges3__45__cpo6cbeginE
	.align		8
        /*0098*/ 	.dword	_ZN34_INTERNAL_dc18ae18_4_k_cu_ea7f43c54cuda3std6ranges3__45__cpo4cendE
	.align		8
        /*00a0*/ 	.dword	_ZN34_INTERNAL_dc18ae18_4_k_cu_ea7f43c54cuda3std6ranges3__45__cpo7advanceE
	.align		8
        /*00a8*/ 	.dword	_ZN34_INTERNAL_dc18ae18_4_k_cu_ea7f43c54cuda3std6ranges3__45__cpo9iter_swapE
	.align		8
        /*00b0*/ 	.dword	_ZN34_INTERNAL_dc18ae18_4_k_cu_ea7f43c54cuda3std6ranges3__45__cpo4nextE
	.align		8
        /*00b8*/ 	.dword	_ZN34_INTERNAL_dc18ae18_4_k_cu_ea7f43c54cuda3std6ranges3__45__cpo4prevE
	.align		8
        /*00c0*/ 	.dword	_ZN34_INTERNAL_dc18ae18_4_k_cu_ea7f43c54cuda3std6ranges3__45__cpo4dataE
	.align		8
        /*00c8*/ 	.dword	_ZN34_INTERNAL_dc18ae18_4_k_cu_ea7f43c54cuda3std6ranges3__45__cpo5cdataE
	.align		8
        /*00d0*/ 	.dword	_ZN34_INTERNAL_dc18ae18_4_k_cu_ea7f43c54cuda3std6ranges3__45__cpo4sizeE
	.align		8
        /*00d8*/ 	.dword	_ZN34_INTERNAL_dc18ae18_4_k_cu_ea7f43c54cuda3std6ranges3__45__cpo5ssizeE
	.align		8
        /*00e0*/ 	.dword	_ZN34_INTERNAL_dc18ae18_4_k_cu_ea7f43c54cuda3std6ranges3__45__cpo8distanceE
	.align		8
        /*00e8*/ 	.dword	_ZN34_INTERNAL_dc18ae18_4_k_cu_ea7f43c56thrust24THRUST_300001_SM_1000_NS8cuda_cub3parE
	.align		8
        /*00f0*/ 	.dword	_ZN34_INTERNAL_dc18ae18_4_k_cu_ea7f43c56thrust24THRUST_300001_SM_1000_NS8cuda_cub10par_nosyncE
	.align		8
        /*00f8*/ 	.dword	_ZN34_INTERNAL_dc18ae18_4_k_cu_ea7f43c56thrust24THRUST_300001_SM_1000_NS6system6detail10sequential3seqE
	.align		8
        /*0100*/ 	.dword	_ZN34_INTERNAL_dc18ae18_4_k_cu_ea7f43c56thrust24THRUST_300001_SM_1000_NS6system3cpp3parE
	.align		8
        /*0108*/ 	.dword	_ZN34_INTERNAL_dc18ae18_4_k_cu_ea7f43c56thrust24THRUST_300001_SM_1000_NS12placeholders2_1E
	.align		8
        /*0110*/ 	.dword	_ZN34_INTERNAL_dc18ae18_4_k_cu_ea7f43c56thrust24THRUST_300001_SM_1000_NS12placeholders2_2E
	.align		8
        /*0118*/ 	.dword	_ZN34_INTERNAL_dc18ae18_4_k_cu_ea7f43c56thrust24THRUST_300001_SM_1000_NS12placeholders2_3E
	.align		8
        /*0120*/ 	.dword	_ZN34_INTERNAL_dc18ae18_4_k_cu_ea7f43c56thrust24THRUST_300001_SM_1000_NS12placeholders2_4E
	.align		8
        /*0128*/ 	.dword	_ZN34_INTERNAL_dc18ae18_4_k_cu_ea7f43c56thrust24THRUST_300001_SM_1000_NS12placeholders2_5E
	.align		8
        /*0130*/ 	.dword	_ZN34_INTERNAL_dc18ae18_4_k_cu_ea7f43c56thrust24THRUST_300001_SM_1000_NS12placeholders2_6E
	.align		8
        /*0138*/ 	.dword	_ZN34_INTERNAL_dc18ae18_4_k_cu_ea7f43c56thrust24THRUST_300001_SM_1000_NS12placeholders2_7E
	.align		8
        /*0140*/ 	.dword	_ZN34_INTERNAL_dc18ae18_4_k_cu_ea7f43c56thrust24THRUST_300001_SM_1000_NS12placeholders2_8E
	.align		8
        /*0148*/ 	.dword	_ZN34_INTERNAL_dc18ae18_4_k_cu_ea7f43c56thrust24THRUST_300001_SM_1000_NS12placeholders2_9E
	.align		8
        /*0150*/ 	.dword	_ZN34_INTERNAL_dc18ae18_4_k_cu_ea7f43c56thrust24THRUST_300001_SM_1000_NS12placeholders3_10E
	.align		8
        /*0158*/ 	.dword	_ZN34_INTERNAL_dc18ae18_4_k_cu_ea7f43c56thrust24THRUST_300001_SM_1000_NS3seqE
	.align		8
        /*0160*/ 	.dword	_ZN34_INTERNAL_dc18ae18_4_k_cu_ea7f43c56thrust24THRUST_300001_SM_1000_NS6deviceE


//--------------------- .text._ZN3cub18CUB_300001_SM_10006detail10radix_sort29DeviceRadixSortOnesweepKernelINS1_5radix10policy_hubIxNS0_8NullTypeEyE10Policy1000ELNS0_9SortOrderE0ExS6_yiiNS1_21identity_decomposer_tEEEvPT5_SC_PT3_PKSD_PT1_PKSH_PT2_PKSL_T4_iiT6_ --------------------------
	.section	.text._ZN3cub18CUB_300001_SM_10006detail10radix_sort29DeviceRadixSortOnesweepKernelINS1_5radix10policy_hubIxNS0_8NullTypeEyE10Policy1000ELNS0_9SortOrderE0ExS6_yiiNS1_21identity_decomposer_tEEEvPT5_SC_PT3_PKSD_PT1_PKSH_PT2_PKSL_T4_iiT6_,"ax",@progbits
	.align	128
        .global         _ZN3cub18CUB_300001_SM_10006detail10radix_sort29DeviceRadixSortOnesweepKernelINS1_5radix10policy_hubIxNS0_8NullTypeEyE10Policy1000ELNS0_9SortOrderE0ExS6_yiiNS1_21identity_decomposer_tEEEvPT5_SC_PT3_PKSD_PT1_PKSH_PT2_PKSL_T4_iiT6_
        .type           _ZN3cub18CUB_300001_SM_10006detail10radix_sort29DeviceRadixSortOnesweepKernelINS1_5radix10policy_hubIxNS0_8NullTypeEyE10Policy1000ELNS0_9SortOrderE0ExS6_yiiNS1_21identity_decomposer_tEEEvPT5_SC_PT3_PKSD_PT1_PKSH_PT2_PKSL_T4_iiT6_,@function
        .size           _ZN3cub18CUB_300001_SM_10006detail10radix_sort29DeviceRadixSortOnesweepKernelINS1_5radix10policy_hubIxNS0_8NullTypeEyE10Policy1000ELNS0_9SortOrderE0ExS6_yiiNS1_21identity_decomposer_tEEEvPT5_SC_PT3_PKSD_PT1_PKSH_PT2_PKSL_T4_iiT6_,(.L_x_1169 - _ZN3cub18CUB_300001_SM_10006detail10radix_sort29DeviceRadixSortOnesweepKernelINS1_5radix10policy_hubIxNS0_8NullTypeEyE10Policy1000ELNS0_9SortOrderE0ExS6_yiiNS1_21identity_decomposer_tEEEvPT5_SC_PT3_PKSD_PT1_PKSH_PT2_PKSL_T4_iiT6_)
        .other          _ZN3cub18CUB_300001_SM_10006detail10radix_sort29DeviceRadixSortOnesweepKernelINS1_5radix10policy_hubIxNS0_8NullTypeEyE10Policy1000ELNS0_9SortOrderE0ExS6_yiiNS1_21identity_decomposer_tEEEvPT5_SC_PT3_PKSD_PT1_PKSH_PT2_PKSL_T4_iiT6_,@"STO_CUDA_ENTRY STV_DEFAULT"
_ZN3cub18CUB_300001_SM_10006detail10radix_sort29DeviceRadixSortOnesweepKernelINS1_5radix10policy_hubIxNS0_8NullTypeEyE10Policy1000ELNS0_9SortOrderE0ExS6_yiiNS1_21identity_decomposer_tEEEvPT5_SC_PT3_PKSD_PT1_PKSH_PT2_PKSL_T4_iiT6_:
.text._ZN3cub18CUB_300001_SM_10006detail10radix_sort29DeviceRadixSortOnesweepKernelINS1_5radix10policy_hubIxNS0_8NullTypeEyE10Policy1000ELNS0_9SortOrderE0ExS6_yiiNS1_21identity_decomposer_tEEEvPT5_SC_PT3_PKSD_PT1_PKSH_PT2_PKSL_T4_iiT6_:
[----:B------:R-:W-:Y:S01]  /*0000*/  LDC R1, c[0x0][0x37c] ;  /* 0x0000df00ff017b82 */ /* 0x000fe20000000800 */
[----:B------:R-:W0:Y:S01]  /*0010*/  S2R R3, SR_TID.X ;  /* 0x0000000000037919 */ /* 0x000e220000002100 */
[----:B------:R-:W1:Y:S01]  /*0020*/  LDCU.64 UR8, c[0x0][0x358] ;  /* 0x00006b00ff0877ac */ /* 0x000e620008000a00 */
[----:B------:R-:W-:Y:S01]  /*0030*/  BSSY.RECONVERGENT B0, `(.L_x_0) ;  /* 0x000000a000007945 */ /* 0x000fe20003800200 */
[----:B0-----:R-:W-:-:S13]  /*0040*/  ISETP.NE.AND P0, PT, R3, RZ, PT ;  /* 0x000000ff0300720c */ /* 0x001fda0003f05270 */
[----:B-1----:R-:W-:Y:S05]  /*0050*/  @P0 BRA `(.L_x_1) ;  /* 0x00000000001c0947 */ /* 0x002fea0003800000 */
[----:B------:R-:W0:Y:S01]  /*0060*/  LDC.64 R4, c[0x0][0x388] ;  /* 0x0000e200ff047b82 */ /* 0x000e220000000a00 */
[----:B------:R-:W-:-:S05]  /*0070*/  IMAD.MOV.U32 R7, RZ, RZ, 0x1 ;  /* 0x00000001ff077424 */ /* 0x000fca00078e00ff */
[----:B0-----:R-:W2:Y:S02]  /*0080*/  ATOMG.E.ADD.STRONG.GPU PT, R4, desc[UR8][R4.64], R7 ;  /* 0x80000007040479a8 */ /* 0x001ea400081ef108 */
[----:B------:R-:W0:Y:S01]  /*0090*/  S2UR UR5, SR_CgaCtaId ;  /* 0x00000000000579c3 */ /* 0x000e220000008800 */
[----:B------:R-:W-:Y:S02]  /*00a0*/  UMOV UR4, 0x400 ;  /* 0x0000040000047882 */ /* 0x000fe40000000000 */
[----:B0-----:R-:W-:-:S09]  /*00b0*/  ULEA UR4, UR5, UR4, 0x18 ;  /* 0x0000000405047291 */ /* 0x001fd2000f8ec0ff */
[----:B--2---:R0:W-:Y:S03]  /*00c0*/  STS [UR4+0xb400], R4 ;  /* 0x00b40004ff007988 */ /* 0x0041e60008000804 */
.L_x_1:
[----:B------:R-:W-:Y:S05]  /*00d0*/  BSYNC.RECONVERGENT B0 ;  /* 0x0000000000007941 */ /* 0x000fea0003800200 */
.L_x_0:
[----:B------:R-:W1:Y:S08]  /*00e0*/  S2UR UR5, SR_CgaCtaId ;  /* 0x00000000000579c3 */ /* 0x000e700000008800 */
[----:B------:R-:W-:Y:S06]  /*00f0*/  BAR.SYNC.DEFER_BLOCKING 0x0 ;  /* 0x0000000000007b1d */ /* 0x000fec0000010000 */
[----:B------:R-:W-:Y:S01]  /*0100*/  UMOV UR4, 0x400 ;  /* 0x0000040000047882 */ /* 0x000fe20000000000 */
[----:B------:R-:W2:Y:S01]  /*0110*/  S2R R0, SR_LANEID ;  /* 0x0000000000007919 */ /* 0x000ea20000000000 */
[----:B-1----:R-:W-:-:S02]  /*0120*/  ULEA UR6, UR5, UR4, 0x18 ;  /* 0x0000000405067291 */ /* 0x002fc4000f8ec0ff */
[----:B------:R-:W1:Y:S07]  /*0130*/  LDCU UR4, c[0x0][0x3c0] ;  /* 0x00007800ff0477ac */ /* 0x000e6e0008000800 */
[----:B0-----:R-:W0:Y:S02]  /*0140*/  LDS R4, [UR6+0xb400] ;  /* 0x00b40006ff047984 */ /* 0x001e240008000800 */
[----:B0-----:R-:W-:-:S13]  /*0150*/  R2UR UR7, R4 ;  /* 0x00000000040772ca */ /* 0x001fda00000e0000 */
[----:B------:R-:W-:-:S04]  /*0160*/  UIMAD UR5, UR7, 0x1680, URZ ;  /* 0x00001680070578a4 */ /* 0x000fc8000f8e02ff */
[----:B------:R-:W-:Y:S02]  /*0170*/  UIADD3 UR10, UPT, UPT, UR5, 0x1680, URZ ;  /* 0x00001680050a7890 */ /* 0x000fe4000fffe0ff */
[----:B------:R-:W-:Y:S02]  /*0180*/  USHF.R.S32.HI UR11, URZ, 0x1f, UR5 ;  /* 0x0000001fff0b7899 */ /* 0x000fe40008011405 */
[----:B-1----:R-:W-:-:S09]  /*0190*/  UISETP.GT.AND UP0, UPT, UR10, UR4, UPT ;  /* 0x000000040a00728c */ /* 0x002fd2000bf04270 */
[----:B--2---:R-:W-:Y:S05]  /*01a0*/  BRA.U UP0, `(.L_x_2) ;  /* 0x0000000100607547 */ /* 0x004fea000b800000 */
[----:B------:R-:W0:Y:S01]  /*01b0*/  LDCU.64 UR12, c[0x0][0x3a8] ;  /* 0x00007500ff0c77ac */ /* 0x000e220008000a00 */
[C---:B------:R-:W-:Y:S02]  /*01c0*/  LOP3.LUT R4, R3.reuse, 0x1f, RZ, 0xc0, !PT ;  /* 0x0000001f03047812 */ /* 0x040fe400078ec0ff */
[----:B------:R-:W-:-:S05]  /*01d0*/  LOP3.LUT R5, R3, 0x3e0, RZ, 0xc0, !PT ;  /* 0x000003e003057812 */ /* 0x000fca00078ec0ff */
[----:B------:R-:W-:-:S05]  /*01e0*/  IMAD R4, R5, 0xf, R4 ;  /* 0x0000000f05047824 */ /* 0x000fca00078e0204 */
[----:B------:R-:W-:-:S05]  /*01f0*/  IADD3 R4, P0, PT, R4, UR5, RZ ;  /* 0x0000000504047c10 */ /* 0x000fca000ff1e0ff */
[----:B------:R-:W-:Y:S01]  /*0200*/  IMAD.X R5, RZ, RZ, UR11, P0 ;  /* 0x0000000bff057e24 */ /* 0x000fe200080e06ff */
[----:B0-----:R-:W-:-:S04]  /*0210*/  LEA R20, P0, R4, UR12, 0x3 ;  /* 0x0000000c04147c11 */ /* 0x001fc8000f8018ff */
[----:B------:R-:W-:-:S05]  /*0220*/  LEA.HI.X R21, R4, UR13, R5, 0x3, P0 ;  /* 0x0000000d04157c11 */ /* 0x000fca00080f1c05 */
[----:B------:R0:W5:Y:S04]  /*0230*/  LDG.E.64 R36, desc[UR8][R20.64] ;  /* 0x0000000814247981 */ /* 0x000168000c1e1b00 */
        /* <DEDUP_REMOVED lines=13> */
[----:B------:R0:W5:Y:S01]  /*0310*/  LDG.E.64 R12, desc[UR8][R20.64+0xe00] ;  /* 0x000e0008140c7981 */ /* 0x000162000c1e1b00 */
[----:B------:R-:W-:Y:S05]  /*0320*/  BRA `(.L_x_3) ;  /* 0x00000004004c7947 */ /* 0x000fea0003800000 */
.L_x_2:
[C---:B------:R-:W-:Y:S01]  /*0330*/  LOP3.LUT R4, R3.reuse, 0x1f, RZ, 0xc0, !PT ;  /* 0x0000001f03047812 */ /* 0x040fe200078ec0ff */
[----:B------:R-:W0:Y:S01]  /*0340*/  LDCU.64 UR12, c[0x0][0x3a8] ;  /* 0x00007500ff0c77ac */ /* 0x000e220008000a00 */
[----:B------:R-:W-:Y:S01]  /*0350*/  LOP3.LUT R5, R3, 0x3e0, RZ, 0xc0, !PT ;  /* 0x000003e003057812 */ /* 0x000fe200078ec0ff */
[----:B------:R-:W-:Y:S01]  /*0360*/  IMAD.MOV.U32 R36, RZ, RZ, -0x1 ;  /* 0xffffffffff247424 */ /* 0x000fe200078e00ff */
[----:B------:R-:W-:Y:S01]  /*0370*/  UIADD3 UR4, UPT, UPT, -UR5, UR4, URZ ;  /* 0x0000000405047290 */ /* 0x000fe2000fffe1ff */
[----:B------:R-:W-:Y:S02]  /*0380*/  IMAD.MOV.U32 R37, RZ, RZ, 0x7fffffff ;  /* 0x7fffffffff257424 */ /* 0x000fe400078e00ff */
[----:B------:R-:W-:Y:S02]  /*0390*/  IMAD R6, R5, 0xf, R4 ;  /* 0x0000000f05067824 */ /* 0x000fe400078e0204 */
[----:B------:R-:W-:Y:S02]  /*03a0*/  IMAD.MOV.U32 R34, RZ, RZ, -0x1 ;  /* 0xffffffffff227424 */ /* 0x000fe400078e00ff */
[C---:B------:R-:W-:Y:S01]  /*03b0*/  VIADD R4, R6.reuse, 0x20 ;  /* 0x0000002006047836 */ /* 0x040fe20000000000 */
[C---:B------:R-:W-:Y:S01]  /*03c0*/  ISETP.GE.AND P3, PT, R6.reuse, UR4, PT ;  /* 0x0000000406007c0c */ /* 0x040fe2000bf66270 */
[----:B------:R-:W-:-:S02]  /*03d0*/  VIADD R5, R6, 0x40 ;  /* 0x0000004006057836 */ /* 0x000fc40000000000 */
[----:B------:R-:W-:Y:S01]  /*03e0*/  VIADD R7, R6, 0x60 ;  /* 0x0000006006077836 */ /* 0x000fe20000000000 */
[----:B------:R-:W-:Y:S01]  /*03f0*/  ISETP.GE.AND P4, PT, R4, UR4, PT ;  /* 0x0000000404007c0c */ /* 0x000fe2000bf86270 */
[C---:B------:R-:W-:Y:S01]  /*0400*/  VIADD R8, R6.reuse, 0xa0 ;  /* 0x000000a006087836 */ /* 0x040fe20000000000 */
[----:B------:R-:W-:Y:S01]  /*0410*/  IADD3 R4, P0, PT, R6, UR5, RZ ;  /* 0x0000000506047c10 */ /* 0x000fe2000ff1e0ff */
[----:B------:R-:W-:Y:S01]  /*0420*/  IMAD.MOV.U32 R32, RZ, RZ, -0x1 ;  /* 0xffffffffff207424 */ /* 0x000fe200078e00ff */
[----:B------:R-:W-:Y:S01]  /*0430*/  ISETP.GE.AND P5, PT, R5, UR4, PT ;  /* 0x0000000405007c0c */ /* 0x000fe2000bfa6270 */
[----:B------:R-:W-:Y:S01]  /*0440*/  IMAD.MOV.U32 R33, RZ, RZ, 0x7fffffff ;  /* 0x7fffffffff217424 */ /* 0x000fe200078e00ff */
[----:B0-----:R-:W-:Y:S01]  /*0450*/  LEA R20, P2, R4, UR12, 0x3 ;  /* 0x0000000c04147c11 */ /* 0x001fe2000f8418ff */
[----:B------:R-:W-:Y:S01]  /*0460*/  IMAD.X R5, RZ, RZ, UR11, P0 ;  /* 0x0000000bff057e24 */ /* 0x000fe200080e06ff */
[----:B------:R-:W-:Y:S01]  /*0470*/  ISETP.GE.AND P6, PT, R7, UR4, PT ;  /* 0x0000000407007c0c */ /* 0x000fe2000bfc6270 */
[----:B------:R-:W-:Y:S01]  /*0480*/  VIADD R7, R6, 0x80 ;  /* 0x0000008006077836 */ /* 0x000fe20000000000 */
[----:B------:R-:W-:Y:S01]  /*0490*/  ISETP.GE.AND P1, PT, R8, UR4, PT ;  /* 0x0000000408007c0c */ /* 0x000fe2000bf26270 */
[----:B------:R-:W-:Y:S01]  /*04a0*/  VIADD R9, R6, 0xc0 ;  /* 0x000000c006097836 */ /* 0x000fe20000000000 */
[----:B------:R-:W-:Y:S01]  /*04b0*/  LEA.HI.X R21, R4, UR13, R5, 0x3, P2 ;  /* 0x0000000d04157c11 */ /* 0x000fe200090f1c05 */
[----:B------:R-:W-:Y:S01]  /*04c0*/  VIADD R4, R6, 0xe0 ;  /* 0x000000e006047836 */ /* 0x000fe20000000000 */
[----:B------:R-:W-:Y:S01]  /*04d0*/  ISETP.GE.AND P0, PT, R7, UR4, PT ;  /* 0x0000000407007c0c */ /* 0x000fe2000bf06270 */
[----:B------:R-:W-:Y:S01]  /*04e0*/  IMAD.MOV.U32 R35, RZ, RZ, 0x7fffffff ;  /* 0x7fffffffff237424 */ /* 0x000fe200078e00ff */
[----:B------:R-:W-:Y:S01]  /*04f0*/  ISETP.GE.AND P2, PT, R9, UR4, PT ;  /* 0x0000000409007c0c */ /* 0x000fe2000bf46270 */
[----:B------:R1:W5:Y:S01]  /*0500*/  @!P3 LDG.E.64 R36, desc[UR8][R20.64] ;  /* 0x000000081424b981 */ /* 0x000362000c1e1b00 */
[----:B------:R-:W-:Y:S01]  /*0510*/  ISETP.GE.AND P3, PT, R4, UR4, PT ;  /* 0x0000000404007c0c */ /* 0x000fe2000bf66270 */
[----:B------:R-:W-:-:S02]  /*0520*/  VIADD R4, R6, 0x120 ;  /* 0x0000012006047836 */ /* 0x000fc40000000000 */
[----:B------:R-:W-:Y:S01]  /*0530*/  IMAD.MOV.U32 R28, RZ, RZ, -0x1 ;  /* 0xffffffffff1c7424 */ /* 0x000fe200078e00ff */
[----:B------:R1:W5:Y:S01]  /*0540*/  @!P5 LDG.E.64 R32, desc[UR8][R20.64+0x200] ;  /* 0x000200081420d981 */ /* 0x000362000c1e1b00 */
[----:B------:R-:W-:Y:S01]  /*0550*/  IMAD.MOV.U32 R29, RZ, RZ, 0x7fffffff ;  /* 0x7fffffffff1d7424 */ /* 0x000fe200078e00ff */
[----:B------:R-:W-:Y:S01]  /*0560*/  ISETP.GE.AND P5, PT, R4, UR4, PT ;  /* 0x0000000404007c0c */ /* 0x000fe2000bfa6270 */
[C---:B------:R-:W-:Y:S01]  /*0570*/  VIADD R5, R6.reuse, 0x100 ;  /* 0x0000010006057836 */ /* 0x040fe20000000000 */
[----:B------:R1:W5:Y:S01]  /*0580*/  @!P4 LDG.E.64 R34, desc[UR8][R20.64+0x100] ;  /* 0x000100081422c981 */ /* 0x000362000c1e1b00 */
[----:B------:R-:W-:Y:S02]  /*0590*/  VIADD R4, R6, 0x160 ;  /* 0x0000016006047836 */ /* 0x000fe40000000000 */
[----:B------:R-:W-:Y:S01]  /*05a0*/  IMAD.MOV.U32 R30, RZ, RZ, -0x1 ;  /* 0xffffffffff1e7424 */ /* 0x000fe200078e00ff */
[----:B------:R1:W5:Y:S01]  /*05b0*/  @!P0 LDG.E.64 R28, desc[UR8][R20.64+0x400] ;  /* 0x00040008141c8981 */ /* 0x000362000c1e1b00 */
[----:B------:R-:W-:Y:S01]  /*05c0*/  IMAD.MOV.U32 R31, RZ, RZ, 0x7fffffff ;  /* 0x7fffffffff1f7424 */ /* 0x000fe200078e00ff */
[----:B------:R-:W-:Y:S01]  /*05d0*/  ISETP.GE.AND P4, PT, R5, UR4, PT ;  /* 0x0000000405007c0c */ /* 0x000fe2000bf86270 */
[----:B------:R-:W-:Y:S01]  /*05e0*/  IMAD.MOV.U32 R26, RZ, RZ, -0x1 ;  /* 0xffffffffff1a7424 */ /* 0x000fe200078e00ff */
[----:B------:R-:W-:Y:S01]  /*05f0*/  ISETP.GE.AND P0, PT, R4, UR4, PT ;  /* 0x0000000404007c0c */ /* 0x000fe2000bf06270 */
[----:B------:R-:W-:-:S02]  /*0600*/  IMAD.MOV.U32 R27, RZ, RZ, 0x7fffffff ;  /* 0x7fffffffff1b7424 */ /* 0x000fc400078e00ff */
        /* <DEDUP_REMOVED lines=12> */
[----:B------:R-:W-:-:S03]  /*06d0*/  VIADD R4, R6, 0x1c0 ;  /* 0x000001c006047836 */ /* 0x000fc60000000000 */
[----:B------:R1:W5:Y:S01]  /*06e0*/  @!P3 LDG.E.64 R18, desc[UR8][R20.64+0x700] ;  /* 0x000700081412b981 */ /* 0x000362000c1e1b00 */
[----:B------:R-:W-:Y:S02]  /*06f0*/  ISETP.GE.AND P2, PT, R5, UR4, PT ;  /* 0x0000000405007c0c */ /* 0x000fe4000bf46270 */
[----:B------:R-:W-:Y:S01]  /*0700*/  ISETP.GE.AND P3, PT, R4, UR4, PT ;  /* 0x0000000404007c0c */ /* 0x000fe2000bf66270 */
[----:B------:R-:W-:Y:S02]  /*0710*/  IMAD.MOV.U32 R16, RZ, RZ, -0x1 ;  /* 0xffffffffff107424 */ /* 0x000fe400078e00ff */
[----:B------:R-:W-:Y:S02]  /*0720*/  IMAD.MOV.U32 R17, RZ, RZ, 0x7fffffff ;  /* 0x7fffffffff117424 */ /* 0x000fe400078e00ff */
[----:B------:R-:W-:Y:S02]  /*0730*/  IMAD.MOV.U32 R24, RZ, RZ, -0x1 ;  /* 0xffffffffff187424 */ /* 0x000fe400078e00ff */
[----:B------:R-:W-:-:S02]  /*0740*/  IMAD.MOV.U32 R25, RZ, RZ, 0x7fffffff ;  /* 0x7fffffffff197424 */ /* 0x000fc400078e00ff */
[----:B------:R-:W-:Y:S01]  /*0750*/  IMAD.MOV.U32 R10, RZ, RZ, -0x1 ;  /* 0xffffffffff0a7424 */ /* 0x000fe200078e00ff */
[----:B------:R1:W5:Y:S01]  /*0760*/  @!P4 LDG.E.64 R16, desc[UR8][R20.64+0x800] ;  /* 0x000800081410c981 */ /* 0x000362000c1e1b00 */
[----:B------:R-:W-:Y:S02]  /*0770*/  IMAD.MOV.U32 R11, RZ, RZ, 0x7fffffff ;  /* 0x7fffffffff0b7424 */ /* 0x000fe400078e00ff */
[----:B------:R-:W-:Y:S01]  /*0780*/  IMAD.MOV.U32 R8, RZ, RZ, -0x1 ;  /* 0xffffffffff087424 */ /* 0x000fe200078e00ff */
[----:B------:R1:W5:Y:S01]  /*0790*/  @!P5 LDG.E.64 R24, desc[UR8][R20.64+0x900] ;  /* 0x000900081418d981 */ /* 0x000362000c1e1b00 */
[----:B------:R-:W-:Y:S02]  /*07a0*/  IMAD.MOV.U32 R9, RZ, RZ, 0x7fffffff ;  /* 0x7fffffffff097424 */ /* 0x000fe400078e00ff */
[----:B------:R-:W-:Y:S01]  /*07b0*/  IMAD.MOV.U32 R6, RZ, RZ, -0x1 ;  /* 0xffffffffff067424 */ /* 0x000fe200078e00ff */
[----:B------:R1:W5:Y:S01]  /*07c0*/  @!P6 LDG.E.64 R10, desc[UR8][R20.64+0xa00] ;  /* 0x000a0008140ae981 */ /* 0x000362000c1e1b00 */
[----:B------:R-:W-:-:S02]  /*07d0*/  IMAD.MOV.U32 R7, RZ, RZ, 0x7fffffff ;  /* 0x7fffffffff077424 */ /* 0x000fc400078e00ff */
[----:B------:R-:W-:Y:S01]  /*07e0*/  IMAD.MOV.U32 R4, RZ, RZ, -0x1 ;  /* 0xffffffffff047424 */ /* 0x000fe200078e00ff */
[----:B------:R1:W5:Y:S01]  /*07f0*/  @!P0 LDG.E.64 R8, desc[UR8][R20.64+0xb00] ;  /* 0x000b000814088981 */ /* 0x000362000c1e1b00 */
[----:B------:R-:W-:Y:S02]  /*0800*/  IMAD.MOV.U32 R5, RZ, RZ, 0x7fffffff ;  /* 0x7fffffffff057424 */ /* 0x000fe400078e00ff */
[----:B------:R-:W-:Y:S01]  /*0810*/  IMAD.MOV.U32 R12, RZ, RZ, -0x1 ;  /* 0xffffffffff0c7424 */ /* 0x000fe200078e00ff */
[----:B------:R1:W5:Y:S01]  /*0820*/  @!P1 LDG.E.64 R6, desc[UR8][R20.64+0xc00] ;  /* 0x000c000814069981 */ /* 0x000362000c1e1b00 */
[----:B------:R-:W-:-:S03]  /*0830*/  IMAD.MOV.U32 R13, RZ, RZ, 0x7fffffff ;  /* 0x7fffffffff0d7424 */ /* 0x000fc600078e00ff */
[----:B------:R1:W5:Y:S04]  /*0840*/  @!P2 LDG.E.64 R4, desc[UR8][R20.64+0xd00] ;  /* 0x000d00081404a981 */ /* 0x000368000c1e1b00 */
[----:B------:R1:W5:Y:S02]  /*0850*/  @!P3 LDG.E.64 R12, desc[UR8][R20.64+0xe00] ;  /* 0x000e0008140cb981 */ /* 0x000364000c1e1b00 */
.L_x_3:
[----:B01----:R-:W-:Y:S01]  /*0860*/  VIMNMX R21, PT, PT, R0, 0xe0, !PT ;  /* 0x000000e000157848 */ /* 0x003fe20007fe0100 */
[----:B------:R-:W0:Y:S01]  /*0870*/  LDCU UR4, c[0x0][0x3c8] ;  /* 0x00007900ff0477ac */ /* 0x000e220008000800 */
[----:B------:R-:W-:Y:S01]  /*0880*/  SHF.R.U32.HI R20, RZ, 0x5, R3 ;  /* 0x00000005ff147819 */ /* 0x000fe20000011603 */
[----:B------:R-:W-:Y:S01]  /*0890*/  BSSY.RECONVERGENT B0, `(.L_x_4) ;  /* 0x0000028000007945 */ /* 0x000fe20003800200 */
[--C-:B------:R-:W-:Y:S01]  /*08a0*/  IADD3 R21, PT, PT, R21, 0x1f, -R0.reuse ;  /* 0x0000001f15157810 */ /* 0x100fe20007ffe800 */
[----:B------:R-:W-:Y:S01]  /*08b0*/  UMOV UR5, 0xffffffff ;  /* 0xffffffff00057882 */ /* 0x000fe20000000000 */
[----:B-----5:R-:W-:Y:S01]  /*08c0*/  LOP3.LUT R71, R15, 0x80000000, RZ, 0x3c, !PT ;  /* 0x800000000f477812 */ /* 0x020fe200078e3cff */
[----:B------:R-:W-:Y:S01]  /*08d0*/  IMAD.MOV.U32 R23, RZ, RZ, R0 ;  /* 0x000000ffff177224 */ /* 0x000fe200078e0000 */
[C---:B------:R-:W-:Y:S02]  /*08e0*/  ISETP.GE.U32.AND P0, PT, R21.reuse, 0x1e0, PT ;  /* 0x000001e01500780c */ /* 0x040fe40003f06070 */
[----:B------:R-:W-:Y:S01]  /*08f0*/  LEA.HI R22, R21, 0x1, RZ, 0x1b ;  /* 0x0000000115167811 */ /* 0x000fe200078fd8ff */
[----:B------:R-:W-:Y:S01]  /*0900*/  IMAD.SHL.U32 R21, R20, 0x400, RZ ;  /* 0x0000040014157824 */ /* 0x000fe200078e00ff */
[----:B------:R-:W-:-:S02]  /*0910*/  LOP3.LUT R69, R19, 0x80000000, RZ, 0x3c, !PT ;  /* 0x8000000013457812 */ /* 0x000fc400078e3cff */
[----:B------:R-:W-:-:S04]  /*0920*/  LOP3.LUT R40, R22, 0xf, RZ, 0xc0, !PT ;  /* 0x0000000f16287812 */ /* 0x000fc800078ec0ff */
[----:B------:R-:W-:Y:S01]  /*0930*/  ISETP.NE.AND P1, PT, R40, RZ, PT ;  /* 0x000000ff2800720c */ /* 0x000fe20003f25270 */
[----:B0-----:R-:W-:Y:S02]  /*0940*/  USHF.L.U32 UR4, UR5, UR4, URZ ;  /* 0x0000000405047299 */ /* 0x001fe400080006ff */
[----:B------:R-:W-:Y:S10]  /*0950*/  @!P0 BRA `(.L_x_5) ;  /* 0x00000000006c8947 */ /* 0x000ff40003800000 */
[----:B------:R-:W-:Y:S01]  /*0960*/  IMAD R38, R0, 0x4, R21 ;  /* 0x0000000400267824 */ /* 0x000fe200078e0215 */
[----:B------:R-:W-:Y:S01]  /*0970*/  LOP3.LUT R20, R22, 0xffffff0, RZ, 0xc0, !PT ;  /* 0x0ffffff016147812 */ /* 0x000fe200078ec0ff */
[----:B------:R-:W-:Y:S02]  /*0980*/  IMAD.U32 R39, RZ, RZ, UR6 ;  /* 0x00000006ff277e24 */ /* 0x000fe4000f8e00ff */
[----:B------:R-:W-:Y:S02]  /*0990*/  IMAD.MOV.U32 R23, RZ, RZ, R0 ;  /* 0x000000ffff177224 */ /* 0x000fe400078e0000 */
[----:B------:R-:W-:Y:S01]  /*09a0*/  IMAD.MOV R20, RZ, RZ, -R20 ;  /* 0x000000ffff147224 */ /* 0x000fe200078e0a14 */
[----:B------:R-:W-:-:S07]  /*09b0*/  IADD3 R38, PT, PT, R38, 0x400, R39 ;  /* 0x0000040026267810 */ /* 0x000fce0007ffe027 */
.L_x_6:
[----:B------:R-:W-:Y:S01]  /*09c0*/  VIADD R20, R20, 0x10 ;  /* 0x0000001014147836 */ /* 0x000fe20000000000 */
[----:B------:R-:W-:Y:S01]  /*09d0*/  STS [R38+-0x400], RZ ;  /* 0xfffc00ff26007388 */ /* 0x000fe20000000800 */
[----:B------:R-:W-:-:S03]  /*09e0*/  VIADD R23, R23, 0x200 ;  /* 0x0000020017177836 */ /* 0x000fc60000000000 */
[----:B------:R-:W-:Y:S01]  /*09f0*/  ISETP.NE.AND P0, PT, R20, RZ, PT ;  /* 0x000000ff1400720c */ /* 0x000fe20003f05270 */
[----:B------:R-:W-:Y:S04]  /*0a00*/  STS [R38+-0x380], RZ ;  /* 0xfffc80ff26007388 */ /* 0x000fe80000000800 */
[----:B------:R-:W-:Y:S04]  /*0a10*/  STS [R38+-0x300], RZ ;  /* 0xfffd00ff26007388 */ /* 0x000fe80000000800 */
[----:B------:R-:W-:Y:S04]  /*0a20*/  STS [R38+-0x280], RZ ;  /* 0xfffd80ff26007388 */ /* 0x000fe80000000800 */
[----:B------:R-:W-:Y:S04]  /*0a30*/  STS [R38+-0x200], RZ ;  /* 0xfffe00ff26007388 */ /* 0x000fe80000000800 */
[----:B------:R-:W-:Y:S04]  /*0a40*/  STS [R38+-0x180], RZ ;  /* 0xfffe80ff26007388 */ /* 0x000fe80000000800 */
[----:B------:R-:W-:Y:S04]  /*0a50*/  STS [R38+-0x100], RZ ;  /* 0xffff00ff26007388 */ /* 0x000fe80000000800 */
[----:B------:R-:W-:Y:S04]  /*0a60*/  STS [R38+-0x80], RZ ;  /* 0xffff80ff26007388 */ /* 0x000fe80000000800 */
[----:B------:R-:W-:Y:S04]  /*0a70*/  STS [R38], RZ ;  /* 0x000000ff26007388 */ /* 0x000fe80000000800 */
[----:B------:R-:W-:Y:S04]  /*0a80*/  STS [R38+0x80], RZ ;  /* 0x000080ff26007388 */ /* 0x000fe80000000800 */
[----:B------:R-:W-:Y:S04]  /*0a90*/  STS [R38+0x100], RZ ;  /* 0x000100ff26007388 */ /* 0x000fe80000000800 */
[----:B------:R-:W-:Y:S04]  /*0aa0*/  STS [R38+0x180], RZ ;  /* 0x000180ff26007388 */ /* 0x000fe80000000800 */
[----:B------:R-:W-:Y:S04]  /*0ab0*/  STS [R38+0x200], RZ ;  /* 0x000200ff26007388 */ /* 0x000fe80000000800 */
[----:B------:R-:W-:Y:S04]  /*0ac0*/  STS [R38+0x280], RZ ;  /* 0x000280ff26007388 */ /* 0x000fe80000000800 */
[----:B------:R-:W-:Y:S04]  /*0ad0*/  STS [R38+0x300], RZ ;  /* 0x000300ff26007388 */ /* 0x000fe80000000800 */
[----:B------:R0:W-:Y:S02]  /*0ae0*/  STS [R38+0x380], RZ ;  /* 0x000380ff26007388 */ /* 0x0001e40000000800 */
[----:B0-----:R-:W-:Y:S01]  /*0af0*/  VIADD R38, R38, 0x800 ;  /* 0x0000080026267836 */ /* 0x001fe20000000000 */
[----:B------:R-:W-:Y:S06]  /*0b00*/  @P0 BRA `(.L_x_6) ;  /* 0xfffffffc00ac0947 */ /* 0x000fec000383ffff */
.L_x_5:
[----:B------:R-:W-:Y:S05]  /*0b10*/  BSYNC.RECONVERGENT B0 ;  /* 0x0000000000007941 */ /* 0x000fea0003800200 */
.L_x_4:
[----:B------:R-:W-:Y:S01]  /*0b20*/  BSSY.RECONVERGENT B0, `(.L_x_7) ;  /* 0x0000027000007945 */ /* 0x000fe20003800200 */
[----:B------:R-:W-:Y:S01]  /*0b30*/  LOP3.LUT R67, R17, 0x80000000, RZ, 0x3c, !PT ;  /* 0x8000000011437812 */ /* 0x000fe200078e3cff */
[----:B------:R-:W-:Y:S02]  /*0b40*/  VIADD R58, R21, UR6 ;  /* 0x00000006153a7c36 */ /* 0x000fe40008000000 */
[----:B------:R-:W-:Y:S05]  /*0b50*/  @!P1 BRA `(.L_x_8) ;  /* 0x00000000008c9947 */ /* 0x000fea0003800000 */
[----:B------:R-:W-:Y:S01]  /*0b60*/  ISETP.GE.U32.AND P0, PT, R40, 0x8, PT ;  /* 0x000000082800780c */ /* 0x000fe20003f06070 */
[----:B------:R-:W-:Y:S01]  /*0b70*/  BSSY.RECONVERGENT B1, `(.L_x_9) ;  /* 0x000000e000017945 */ /* 0x000fe20003800200 */
[----:B------:R-:W-:-:S04]  /*0b80*/  LOP3.LUT R38, R22, 0x7, RZ, 0xc0, !PT ;  /* 0x0000000716267812 */ /* 0x000fc800078ec0ff */
[----:B------:R-:W-:-:S07]  /*0b90*/  ISETP.NE.AND P1, PT, R38, RZ, PT ;  /* 0x000000ff2600720c */ /* 0x000fce0003f25270 */
[----:B------:R-:W-:Y:S06]  /*0ba0*/  @!P0 BRA `(.L_x_10) ;  /* 0x0000000000288947 */ /* 0x000fec0003800000 */
[C---:B------:R-:W-:Y:S02]  /*0bb0*/  IMAD R20, R23.reuse, 0x4, R58 ;  /* 0x0000000417147824 */ /* 0x040fe400078e023a */
[----:B------:R-:W-:-:S03]  /*0bc0*/  VIADD R23, R23, 0x100 ;  /* 0x0000010017177836 */ /* 0x000fc60000000000 */
[----:B------:R0:W-:Y:S04]  /*0bd0*/  STS [R20], RZ ;  /* 0x000000ff14007388 */ /* 0x0001e80000000800 */
[----:B------:R0:W-:Y:S04]  /*0be0*/  STS [R20+0x80], RZ ;  /* 0x000080ff14007388 */ /* 0x0001e80000000800 */
[----:B------:R0:W-:Y:S04]  /*0bf0*/  STS [R20+0x100], RZ ;  /* 0x000100ff14007388 */ /* 0x0001e80000000800 */
[----:B------:R0:W-:Y:S04]  /*0c00*/  STS [R20+0x180], RZ ;  /* 0x000180ff14007388 */ /* 0x0001e80000000800 */
[----:B------:R0:W-:Y:S04]  /*0c10*/  STS [R20+0x200], RZ ;  /* 0x000200ff14007388 */ /* 0x0001e80000000800 */
[----:B------:R0:W-:Y:S04]  /*0c20*/  STS [R20+0x280], RZ ;  /* 0x000280ff14007388 */ /* 0x0001e80000000800 */
[----:B------:R0:W-:Y:S04]  /*0c30*/  STS [R20+0x300], RZ ;  /* 0x000300ff14007388 */ /* 0x0001e80000000800 */
[----:B------:R0:W-:Y:S02]  /*0c40*/  STS [R20+0x380], RZ ;  /* 0x000380ff14007388 */ /* 0x0001e40000000800 */
.L_x_10:
[----:B------:R-:W-:Y:S05]  /*0c50*/  BSYNC.RECONVERGENT B1 ;  /* 0x0000000000017941 */ /* 0x000fea0003800200 */
.L_x_9:
[----:B------:R-:W-:Y:S05]  /*0c60*/  @!P1 BRA `(.L_x_8) ;  /* 0x0000000000489947 */ /* 0x000fea0003800000 */
[----:B------:R-:W-:Y:S02]  /*0c70*/  ISETP.GE.U32.AND P0, PT, R38, 0x4, PT ;  /* 0x000000042600780c */ /* 0x000fe40003f06070 */
[----:B------:R-:W-:-:S04]  /*0c80*/  LOP3.LUT R22, R22, 0x3, RZ, 0xc0, !PT ;  /* 0x0000000316167812 */ /* 0x000fc800078ec0ff */
[----:B------:R-:W-:-:S07]  /*0c90*/  ISETP.NE.AND P1, PT, R22, RZ, PT ;  /* 0x000000ff1600720c */ /* 0x000fce0003f25270 */
[C---:B0-----:R-:W-:Y:S02]  /*0ca0*/  @P0 IMAD R20, R23.reuse, 0x4, R58 ;  /* 0x0000000417140824 */ /* 0x041fe400078e023a */
[----:B------:R-:W-:-:S03]  /*0cb0*/  @P0 VIADD R23, R23, 0x80 ;  /* 0x0000008017170836 */ /* 0x000fc60000000000 */
[----:B------:R1:W-:Y:S04]  /*0cc0*/  @P0 STS [R20], RZ ;  /* 0x000000ff14000388 */ /* 0x0003e80000000800 */
[----:B------:R1:W-:Y:S04]  /*0cd0*/  @P0 STS [R20+0x80], RZ ;  /* 0x000080ff14000388 */ /* 0x0003e80000000800 */
[----:B------:R1:W-:Y:S04]  /*0ce0*/  @P0 STS [R20+0x100], RZ ;  /* 0x000100ff14000388 */ /* 0x0003e80000000800 */
[----:B------:R1:W-:Y:S01]  /*0cf0*/  @P0 STS [R20+0x180], RZ ;  /* 0x000180ff14000388 */ /* 0x0003e20000000800 */
[----:B------:R-:W-:Y:S05]  /*0d00*/  @!P1 BRA `(.L_x_8) ;  /* 0x0000000000209947 */ /* 0x000fea0003800000 */
[----:B------:R-:W-:Y:S02]  /*0d10*/  IMAD R21, R23, 0x4, R21 ;  /* 0x0000000417157824 */ /* 0x000fe400078e0215 */
[----:B------:R-:W-:Y:S02]  /*0d20*/  IMAD.MOV R22, RZ, RZ, -R22 ;  /* 0x000000ffff167224 */ /* 0x000fe400078e0a16 */
[----:B------:R-:W-:-:S07]  /*0d30*/  VIADD R21, R21, UR6 ;  /* 0x0000000615157c36 */ /* 0x000fce0008000000 */
.L_x_11:
[----:B------:R-:W-:Y:S01]  /*0d40*/  VIADD R22, R22, 0x1 ;  /* 0x0000000116167836 */ /* 0x000fe20000000000 */
[----:B------:R0:W-:Y:S04]  /*0d50*/  STS [R21], RZ ;  /* 0x000000ff15007388 */ /* 0x0001e80000000800 */
[----:B------:R-:W-:Y:S01]  /*0d60*/  ISETP.NE.AND P0, PT, R22, RZ, PT ;  /* 0x000000ff1600720c */ /* 0x000fe20003f05270 */
[----:B0-----:R-:W-:-:S12]  /*0d70*/  VIADD R21, R21, 0x80 ;  /* 0x0000008015157836 */ /* 0x001fd80000000000 */
[----:B------:R-:W-:Y:S05]  /*0d80*/  @P0 BRA `(.L_x_11) ;  /* 0xfffffffc00ec0947 */ /* 0x000fea000383ffff */
.L_x_8:
[----:B------:R-:W-:Y:S05]  /*0d90*/  BSYNC.RECONVERGENT B0 ;  /* 0x0000000000007941 */ /* 0x000fea0003800200 */
.L_x_7:
[----:B------:R-:W2:Y:S01]  /*0da0*/  LDCU UR5, c[0x0][0x3c4] ;  /* 0x00007880ff0577ac */ /* 0x000ea20008000800 */
[----:B------:R-:W-:Y:S01]  /*0db0*/  LOP3.LUT R39, R37, 0x80000000, RZ, 0x3c, !PT ;  /* 0x8000000025277812 */ /* 0x000fe200078e3cff */
[----:B------:R-:W-:Y:S01]  /*0dc0*/  BSSY.RECONVERGENT B0, `(.L_x_12) ;  /* 0x0000074000007945 */ /* 0x000fe20003800200 */
[----:B------:R-:W-:Y:S01]  /*0dd0*/  LOP3.LUT R41, R35, 0x80000000, RZ, 0x3c, !PT ;  /* 0x8000000023297812 */ /* 0x000fe200078e3cff */
[----:B------:R-:W-:Y:S01]  /*0de0*/  IMAD.U32 R91, RZ, RZ, UR7 ;  /* 0x00000007ff5b7e24 */ /* 0x000fe2000f8e00ff */
[----:B------:R-:W-:Y:S02]  /*0df0*/  LOP3.LUT R43, R33, 0x80000000, RZ, 0x3c, !PT ;  /* 0x80000000212b7812 */ /* 0x000fe400078e3cff */
[----:B------:R-:W-:Y:S02]  /*0e00*/  LOP3.LUT R45, R31, 0x80000000, RZ, 0x3c, !PT ;  /* 0x800000001f2d7812 */ /* 0x000fe400078e3cff */
[----:B------:R-:W-:Y:S02]  /*0e10*/  LOP3.LUT R47, R29, 0x80000000, RZ, 0x3c, !PT ;  /* 0x800000001d2f7812 */ /* 0x000fe400078e3cff */
[----:B------:R-:W-:-:S02]  /*0e20*/  LOP3.LUT R49, R27, 0x80000000, RZ, 0x3c, !PT ;  /* 0x800000001b317812 */ /* 0x000fc400078e3cff */
[----:B------:R-:W-:Y:S02]  /*0e30*/  LOP3.LUT R61, R11, 0x80000000, RZ, 0x3c, !PT ;  /* 0x800000000b3d7812 */ /* 0x000fe400078e3cff */
[----:B------:R-:W-:Y:S02]  /*0e40*/  LOP3.LUT R65, R9, 0x80000000, RZ, 0x3c, !PT ;  /* 0x8000000009417812 */ /* 0x000fe400078e3cff */
[----:B------:R-:W-:Y:S02]  /*0e50*/  LOP3.LUT R63, R7, 0x80000000, RZ, 0x3c, !PT ;  /* 0x80000000073f7812 */ /* 0x000fe400078e3cff */
[----:B--2---:R-:W-:Y:S02]  /*0e60*/  SHF.R.U64 R73, R36, UR5, R39 ;  /* 0x0000000524497c19 */ /* 0x004fe40008001227 */
[----:B------:R-:W-:Y:S02]  /*0e70*/  SHF.R.U64 R21, R34, UR5, R41 ;  /* 0x0000000522157c19 */ /* 0x000fe40008001229 */
[----:B------:R-:W-:-:S02]  /*0e80*/  LOP3.LUT R73, R73, UR4, RZ, 0x30, !PT ;  /* 0x0000000449497c12 */ /* 0x000fc4000f8e30ff */
[----:B------:R-:W-:Y:S02]  /*0e90*/  SHF.R.U64 R23, R32, UR5, R43 ;  /* 0x0000000520177c19 */ /* 0x000fe4000800122b */
[----:B------:R-:W-:Y:S01]  /*0ea0*/  SHF.R.U64 R51, R30, UR5, R45 ;  /* 0x000000051e337c19 */ /* 0x000fe2000800122d */
[----:B01----:R-:W-:Y:S01]  /*0eb0*/  IMAD R20, R73, 0x4, R58 ;  /* 0x0000000449147824 */ /* 0x003fe200078e023a */
[----:B------:R-:W-:Y:S01]  /*0ec0*/  LOP3.LUT R21, R21, UR4, RZ, 0x30, !PT ;  /* 0x0000000415157c12 */ /* 0x000fe2000f8e30ff */
[----:B------:R-:W-:Y:S01]  /*0ed0*/  NOP ;  /* 0x0000000000007918 */ /* 0x000fe20000000000 */
[----:B------:R-:W-:-:S03]  /*0ee0*/  LOP3.LUT R23, R23, UR4, RZ, 0x30, !PT ;  /* 0x0000000417177c12 */ /* 0x000fc6000f8e30ff */
[--C-:B------:R-:W-:Y:S01]  /*0ef0*/  IMAD R21, R21, 0x4, R58.reuse ;  /* 0x0000000415157824 */ /* 0x100fe200078e023a */
[----:B------:R-:W-:Y:S01]  /*0f00*/  LOP3.LUT R51, R51, UR4, RZ, 0x30, !PT ;  /* 0x0000000433337c12 */ /* 0x000fe2000f8e30ff */
[----:B------:R0:W-:Y:S01]  /*0f10*/  ATOMS.POPC.INC.32 RZ, [R20+URZ] ;  /* 0x0000000014ff7f8c */ /* 0x0001e2000d8000ff */
[----:B------:R-:W-:Y:S01]  /*0f20*/  SHF.R.U64 R53, R28, UR5, R47 ;  /* 0x000000051c357c19 */ /* 0x000fe2000800122f */
[--C-:B------:R-:W-:Y:S01]  /*0f30*/  IMAD R23, R23, 0x4, R58.reuse ;  /* 0x0000000417177824 */ /* 0x100fe200078e023a */
[----:B------:R-:W-:Y:S01]  /*0f40*/  SHF.R.U64 R55, R26, UR5, R49 ;  /* 0x000000051a377c19 */ /* 0x000fe20008001231 */
[----:B------:R-:W-:Y:S01]  /*0f50*/  ATOMS.POPC.INC.32 RZ, [R21+URZ] ;  /* 0x0000000015ff7f8c */ /* 0x000fe2000d8000ff */
[----:B------:R-:W-:Y:S02]  /*0f60*/  SHF.R.U64 R71, R14, UR5, R71 ;  /* 0x000000050e477c19 */ /* 0x000fe40008001247 */
[----:B------:R-:W-:Y:S01]  /*0f70*/  LOP3.LUT R53, R53, UR4, RZ, 0x30, !PT ;  /* 0x0000000435357c12 */ /* 0x000fe2000f8e30ff */
[--C-:B0-----:R-:W-:Y:S01]  /*0f80*/  IMAD R20, R51, 0x4, R58.reuse ;  /* 0x0000000433147824 */ /* 0x101fe200078e023a */
[----:B------:R-:W-:Y:S01]  /*0f90*/  LOP3.LUT R51, R25, 0x80000000, RZ, 0x3c, !PT ;  /* 0x8000000019337812 */ /* 0x000fe200078e3cff */
[----:B------:R0:W-:Y:S01]  /*0fa0*/  ATOMS.POPC.INC.32 RZ, [R23+URZ] ;  /* 0x0000000017ff7f8c */ /* 0x0001e2000d8000ff */
[----:B------:R-:W-:Y:S01]  /*0fb0*/  SHF.R.U64 R69, R18, UR5, R69 ;  /* 0x0000000512457c19 */ /* 0x000fe20008001245 */
[----:B------:R-:W-:Y:S01]  /*0fc0*/  IMAD R53, R53, 0x4, R58 ;  /* 0x0000000435357824 */ /* 0x000fe200078e023a */
[----:B------:R-:W-:Y:S01]  /*0fd0*/  LOP3.LUT R55, R55, UR4, RZ, 0x30, !PT ;  /* 0x0000000437377c12 */ /* 0x000fe2000f8e30ff */
[----:B------:R1:W-:Y:S01]  /*0fe0*/  ATOMS.POPC.INC.32 RZ, [R20+URZ] ;  /* 0x0000000014ff7f8c */ /* 0x0003e2000d8000ff */
[----:B------:R-:W-:-:S02]  /*0ff0*/  SHF.R.U64 R67, R16, UR5, R67 ;  /* 0x0000000510437c19 */ /* 0x000fc40008001243 */
[----:B------:R-:W-:Y:S01]  /*1000*/  LOP3.LUT R71, R71, UR4, RZ, 0x30, !PT ;  /* 0x0000000447477c12 */ /* 0x000fe2000f8e30ff */
[--C-:B------:R-:W-:Y:S01]  /*1010*/  IMAD R55, R55, 0x4, R58.reuse ;  /* 0x0000000437377824 */ /* 0x100fe200078e023a */
[----:B0-----:R-:W-:Y:S01]  /*1020*/  SHF.R.U64 R23, R24, UR5, R51 ;  /* 0x0000000518177c19 */ /* 0x001fe20008001233 */
[----:B------:R0:W-:Y:S01]  /*1030*/  ATOMS.POPC.INC.32 RZ, [R53+URZ] ;  /* 0x0000000035ff7f8c */ /* 0x0001e2000d8000ff */
[----:B------:R-:W-:Y:S01]  /*1040*/  LOP3.LUT R69, R69, UR4, RZ, 0x30, !PT ;  /* 0x0000000445457c12 */ /* 0x000fe2000f8e30ff */
[--C-:B-1----:R-:W-:Y:S01]  /*1050*/  IMAD R20, R71, 0x4, R58.reuse ;  /* 0x0000000447147824 */ /* 0x102fe200078e023a */
[----:B------:R-:W-:Y:S01]  /*1060*/  SHF.R.U64 R61, R10, UR5, R61 ;  /* 0x000000050a3d7c19 */ /* 0x000fe2000800123d */
[----:B------:R1:W-:Y:S01]  /*1070*/  ATOMS.POPC.INC.32 RZ, [R55+URZ] ;  /* 0x0000000037ff7f8c */ /* 0x0003e2000d8000ff */
[----:B------:R-:W-:Y:S01]  /*1080*/  LOP3.LUT R67, R67, UR4, RZ, 0x30, !PT ;  /* 0x0000000443437c12 */ /* 0x000fe2000f8e30ff */
[--C-:B------:R-:W-:Y:S01]  /*1090*/  IMAD R21, R69, 0x4, R58.reuse ;  /* 0x0000000445157824 */ /* 0x100fe200078e023a */
[----:B------:R-:W-:Y:S01]  /*10a0*/  LOP3.LUT R23, R23, UR4, RZ, 0x30, !PT ;  /* 0x0000000417177c12 */ /* 0x000fe2000f8e30ff */
[----:B------:R2:W-:Y:S01]  /*10b0*/  ATOMS.POPC.INC.32 RZ, [R20+URZ] ;  /* 0x0000000014ff7f8c */ /* 0x0005e2000d8000ff */
[----:B------:R-:W-:Y:S01]  /*10c0*/  LOP3.LUT R61, R61, UR4, RZ, 0x30, !PT ;  /* 0x000000043d3d7c12 */ /* 0x000fe2000f8e30ff */
[--C-:B------:R-:W-:Y:S01]  /*10d0*/  IMAD R56, R67, 0x4, R58.reuse ;  /* 0x0000000443387824 */ /* 0x100fe200078e023a */
[----:B0-----:R-:W-:Y:S01]  /*10e0*/  LOP3.LUT R53, R5, 0x80000000, RZ, 0x3c, !PT ;  /* 0x8000000005357812 */ /* 0x001fe200078e3cff */
[--C-:B------:R-:W-:Y:S01]  /*10f0*/  IMAD R57, R23, 0x4, R58.reuse ;  /* 0x0000000417397824 */ /* 0x100fe200078e023a */
[----:B-1----:R-:W-:Y:S01]  /*1100*/  LOP3.LUT R55, R13, 0x80000000, RZ, 0x3c, !PT ;  /* 0x800000000d377812 */ /* 0x002fe200078e3cff */
[----:B------:R0:W-:Y:S01]  /*1110*/  ATOMS.POPC.INC.32 RZ, [R21+URZ] ;  /* 0x0000000015ff7f8c */ /* 0x0001e2000d8000ff */
[----:B------:R-:W-:Y:S01]  /*1120*/  SHF.R.U64 R65, R8, UR5, R65 ;  /* 0x0000000508417c19 */ /* 0x000fe20008001241 */
[----:B------:R-:W-:Y:S01]  /*1130*/  IMAD R59, R61, 0x4, R58 ;  /* 0x000000043d3b7824 */ /* 0x000fe200078e023a */
[----:B------:R-:W1:Y:S01]  /*1140*/  LDC.64 R22, c[0x0][0x380] ;  /* 0x0000e000ff167b82 */ /* 0x000e620000000a00 */
[----:B------:R-:W-:Y:S01]  /*1150*/  SHF.R.U64 R63, R6, UR5, R63 ;  /* 0x00000005063f7c19 */ /* 0x000fe2000800123f */
[----:B------:R-:W-:Y:S01]  /*1160*/  ATOMS.POPC.INC.32 RZ, [R56+URZ] ;  /* 0x0000000038ff7f8c */ /* 0x000fe2000d8000ff */
[----:B--2---:R-:W-:-:S02]  /*1170*/  SHF.R.U64 R20, R12, UR5, R55 ;  /* 0x000000050c147c19 */ /* 0x004fc40008001237 */
[----:B0-----:R-:W-:Y:S01]  /*1180*/  SHF.R.U64 R21, R4, UR5, R53 ;  /* 0x0000000504157c19 */ /* 0x001fe20008001235 */
[----:B------:R0:W-:Y:S01]  /*1190*/  ATOMS.POPC.INC.32 RZ, [R57+URZ] ;  /* 0x0000000039ff7f8c */ /* 0x0001e2000d8000ff */
[----:B------:R-:W-:Y:S02]  /*11a0*/  LOP3.LUT R65, R65, UR4, RZ, 0x30, !PT ;  /* 0x0000000441417c12 */ /* 0x000fe4000f8e30ff */
[----:B------:R-:W-:Y:S01]  /*11b0*/  LOP3.LUT R63, R63, UR4, RZ, 0x30, !PT ;  /* 0x000000043f3f7c12 */ /* 0x000fe2000f8e30ff */
[----:B------:R2:W-:Y:S01]  /*11c0*/  ATOMS.POPC.INC.32 RZ, [R59+URZ] ;  /* 0x000000003bff7f8c */ /* 0x0005e2000d8000ff */
[C---:B------:R-:W-:Y:S02]  /*11d0*/  ISETP.GT.U32.AND P1, PT, R3.reuse, 0xff, PT ;  /* 0x000000ff0300780c */ /* 0x040fe40003f24070 */
[----:B------:R-:W-:Y:S02]  /*11e0*/  LEA R62, R3, UR6, 0x2 ;  /* 0x00000006033e7c11 */ /* 0x000fe4000f8e10ff */
[----:B0-----:R-:W-:Y:S01]  /*11f0*/  LOP3.LUT R57, R21, UR4, RZ, 0x30, !PT ;  /* 0x0000000415397c12 */ /* 0x001fe2000f8e30ff */
[----:B------:R-:W-:Y:S01]  /*1200*/  IMAD R21, R63, 0x4, R58 ;  /* 0x000000043f157824 */ /* 0x000fe200078e023a */
[----:B------:R-:W-:-:S02]  /*1210*/  P2R R84, PR, RZ, 0x2 ;  /* 0x00000002ff547803 */ /* 0x000fc40000000000 */
[----:B--2---:R-:W-:Y:S01]  /*1220*/  LOP3.LUT R59, R20, UR4, RZ, 0x30, !PT ;  /* 0x00000004143b7c12 */ /* 0x004fe2000f8e30ff */
[--C-:B------:R-:W-:Y:S02]  /*1230*/  IMAD R20, R65, 0x4, R58.reuse ;  /* 0x0000000441147824 */ /* 0x100fe400078e023a */
[--C-:B------:R-:W-:Y:S02]  /*1240*/  IMAD R57, R57, 0x4, R58.reuse ;  /* 0x0000000439397824 */ /* 0x100fe400078e023a */
[----:B------:R-:W-:Y:S01]  /*1250*/  IMAD R56, R59, 0x4, R58 ;  /* 0x000000043b387824 */ /* 0x000fe200078e023a */
[----:B------:R0:W-:Y:S01]  /*1260*/  ATOMS.POPC.INC.32 RZ, [R20+URZ] ;  /* 0x0000000014ff7f8c */ /* 0x0001e2000d8000ff */
[----:B------:R-:W-:-:S03]  /*1270*/  IMAD.MOV.U32 R59, RZ, RZ, RZ ;  /* 0x000000ffff3b7224 */ /* 0x000fc600078e00ff */
[----:B------:R0:W-:Y:S04]  /*1280*/  ATOMS.POPC.INC.32 RZ, [R21+URZ] ;  /* 0x0000000015ff7f8c */ /* 0x0001e8000d8000ff */
[----:B------:R0:W-:Y:S04]  /*1290*/  ATOMS.POPC.INC.32 RZ, [R57+URZ] ;  /* 0x0000000039ff7f8c */ /* 0x0001e8000d8000ff */
[----:B------:R0:W-:Y:S01]  /*12a0*/  ATOMS.POPC.INC.32 RZ, [R56+URZ] ;  /* 0x0000000038ff7f8c */ /* 0x0001e2000d8000ff */
[----:B------:R-:W-:Y:S06]  /*12b0*/  BAR.SYNC.DEFER_BLOCKING 0x0 ;  /* 0x0000000000007b1d */ /* 0x000fec0000010000 */
[----:B------:R-:W-:Y:S05]  /*12c0*/  @P1 BRA `(.L_x_13) ;  /* 0x00000000008c1947 */ /* 0x000fea0003800000 */
[----:B0-----:R-:W-:Y:S04]  /*12d0*/  LDS R21, [R62] ;  /* 0x000000003e157984 */ /* 0x001fe80000000800 */
[----:B------:R-:W0:Y:S04]  /*12e0*/  LDS R20, [R62+0x400] ;  /* 0x000400003e147984 */ /* 0x000e280000000800 */
[----:B------:R-:W2:Y:S04]  /*12f0*/  LDS R56, [R62+0x800] ;  /* 0x000800003e387984 */ /* 0x000ea80000000800 */
[----:B------:R-:W3:Y:S04]  /*1300*/  LDS R60, [R62+0xc00] ;  /* 0x000c00003e3c7984 */ /* 0x000ee80000000800 */
[----:B------:R-:W4:Y:S04]  /*1310*/  LDS R64, [R62+0x1000] ;  /* 0x001000003e407984 */ /* 0x000f280000000800 */
[----:B------:R-:W5:Y:S04]  /*1320*/  LDS R66, [R62+0x1400] ;  /* 0x001400003e427984 */ /* 0x000f680000000800 */
[----:B------:R-:W1:Y:S04]  /*1330*/  LDS R68, [R62+0x1800] ;  /* 0x001800003e447984 */ /* 0x000e680000000800 */
[----:B------:R-:W1:Y:S04]  /*1340*/  LDS R70, [R62+0x1c00] ;  /* 0x001c00003e467984 */ /* 0x000e680000000800 */
[----:B------:R-:W1:Y:S04]  /*1350*/  LDS R72, [R62+0x2000] ;  /* 0x002000003e487984 */ /* 0x000e680000000800 */
[----:B------:R-:W1:Y:S04]  /*1360*/  LDS R74, [R62+0x2400] ;  /* 0x002400003e4a7984 */ /* 0x000e680000000800 */
[----:B------:R-:W1:Y:S01]  /*1370*/  LDS R76, [R62+0x2800] ;  /* 0x002800003e4c7984 */ /* 0x000e620000000800 */
[----:B0-----:R-:W-:-:S03]  /*1380*/  IMAD.IADD R57, R21, 0x1, R20 ;  /* 0x0000000115397824 */ /* 0x001fc600078e0214 */
[----:B------:R-:W-:Y:S01]  /*1390*/  STS [R62+0x400], R21 ;  /* 0x000400153e007388 */ /* 0x000fe20000000800 */
[----:B--2---:R-:W-:-:S03]  /*13a0*/  IMAD.IADD R59, R57, 0x1, R56 ;  /* 0x00000001393b7824 */ /* 0x004fc600078e0238 */
[----:B------:R-:W0:Y:S01]  /*13b0*/  LDS R20, [R62+0x2c00] ;  /* 0x002c00003e147984 */ /* 0x000e220000000800 */
[----:B---3--:R-:W-:-:S03]  /*13c0*/  IMAD.IADD R75, R59, 0x1, R60 ;  /* 0x000000013b4b7824 */ /* 0x008fc600078e023c */
[----:B------:R-:W-:Y:S01]  /*13d0*/  STS [R62+0x800], R57 ;  /* 0x000800393e007388 */ /* 0x000fe20000000800 */
[----:B----4-:R-:W-:-:S03]  /*13e0*/  IMAD.IADD R77, R75, 0x1, R64 ;  /* 0x000000014b4d7824 */ /* 0x010fc600078e0240 */
[----:B------:R-:W-:Y:S01]  /*13f0*/  STS [R62+0x1000], R75 ;  /* 0x0010004b3e007388 */ /* 0x000fe20000000800 */
[----:B-----5:R-:W-:-:S03]  /*1400*/  IMAD.IADD R79, R77, 0x1, R66 ;  /* 0x000000014d4f7824 */ /* 0x020fc600078e0242 */
[----:B------:R-:W-:Y:S01]  /*1410*/  STS [R62+0x1400], R77 ;  /* 0x0014004d3e007388 */ /* 0x000fe20000000800 */
[----:B-1----:R-:W-:-:S03]  /*1420*/  IMAD.IADD R81, R79, 0x1, R68 ;  /* 0x000000014f517824 */ /* 0x002fc600078e0244 */
[----:B------:R-:W-:Y:S01]  /*1430*/  STS [R62+0x1800], R79 ;  /* 0x0018004f3e007388 */ /* 0x000fe20000000800 */
[----:B------:R-:W-:-:S03]  /*1440*/  IMAD.IADD R83, R81, 0x1, R70 ;  /* 0x0000000151537824 */ /* 0x000fc600078e0246 */
[----:B------:R-:W-:Y:S01]  /*1450*/  STS [R62+0x1c00], R81 ;  /* 0x001c00513e007388 */ /* 0x000fe20000000800 */
[----:B------:R-:W-:-:S03]  /*1460*/  IMAD.IADD R85, R83, 0x1, R72 ;  /* 0x0000000153557824 */ /* 0x000fc600078e0248 */
[----:B------:R-:W-:Y:S01]  /*1470*/  STS [R62+0x2000], R83 ;  /* 0x002000533e007388 */ /* 0x000fe20000000800 */
[----:B------:R-:W-:-:S03]  /*1480*/  IMAD.IADD R87, R85, 0x1, R74 ;  /* 0x0000000155577824 */ /* 0x000fc600078e024a */
[----:B------:R-:W-:Y:S01]  /*1490*/  STS [R62+0x2400], R85 ;  /* 0x002400553e007388 */ /* 0x000fe20000000800 */
[----:B------:R-:W-:-:S03]  /*14a0*/  IMAD.IADD R89, R87, 0x1, R76 ;  /* 0x0000000157597824 */ /* 0x000fc600078e024c */
[----:B------:R-:W-:Y:S04]  /*14b0*/  STS [R62+0x2800], R87 ;  /* 0x002800573e007388 */ /* 0x000fe80000000800 */
[----:B------:R-:W-:Y:S04]  /*14c0*/  STS [R62], RZ ;  /* 0x000000ff3e007388 */ /* 0x000fe80000000800 */
[----:B------:R-:W-:Y:S04]  /*14d0*/  STS [R62+0x2c00], R89 ;  /* 0x002c00593e007388 */ /* 0x000fe80000000800 */
[----:B------:R0:W-:Y:S02]  /*14e0*/  STS [R62+0xc00], R59 ;  /* 0x000c003b3e007388 */ /* 0x0001e40000000800 */
[----:B0-----:R-:W-:-:S07]  /*14f0*/  IMAD.IADD R59, R89, 0x1, R20 ;  /* 0x00000001593b7824 */ /* 0x001fce00078e0214 */
.L_x_13:
[----:B------:R-:W-:Y:S05]  /*1500*/  BSYNC.RECONVERGENT B0 ;  /* 0x0000000000007941 */ /* 0x000fea0003800200 */
.L_x_12:
[----:B------:R-:W-:Y:S01]  /*1510*/  ISETP.NE.AND P0, PT, R59, 0x1680, PT ;  /* 0x000016803b00780c */ /* 0x000fe20003f05270 */
[----:B0-----:R-:W-:Y:S01]  /*1520*/  IMAD R57, R91, 0x100, R3 ;  /* 0x000001005b397824 */ /* 0x001fe200078e0203 */
[----:B------:R-:W-:Y:S01]  /*1530*/  @!P1 LOP3.LUT R75, R59, 0x40000000, RZ, 0xfc, !PT ;  /* 0x400000003b4b9812 */ /* 0x000fe200078efcff */
[----:B------:R-:W0:Y:S01]  /*1540*/  LDC.64 R20, c[0x0][0x390] ;  /* 0x0000e400ff147b82 */ /* 0x000e220000000a00 */
[----:B------:R-:W-:Y:S01]  /*1550*/  ISETP.LT.U32.AND P0, PT, R3, 0x100, !P0 ;  /* 0x000001000300780c */ /* 0x000fe20004701070 */
[----:B-1----:R-:W-:-:S05]  /*1560*/  IMAD.WIDE R22, R57, 0x4, R22 ;  /* 0x0000000439167825 */ /* 0x002fca00078e0216 */
[----:B------:R1:W-:Y:S01]  /*1570*/  @!P1 STG.E.STRONG.SYS desc[UR8][R22.64], R75 ;  /* 0x0000004b16009986 */ /* 0x0003e2000c115908 */
[----:B------:R-:W2:Y:S01]  /*1580*/  LDC.64 R56, c[0x0][0x398] ;  /* 0x0000e600ff387b82 */ /* 0x000ea20000000a00 */
[----:B0-----:R-:W-:-:S04]  /*1590*/  IMAD.WIDE.U32 R20, R3, 0x8, R20 ;  /* 0x0000000803147825 */ /* 0x001fc800078e0014 */
[----:B--2---:R-:W-:-:S03]  /*15a0*/  IMAD.WIDE.U32 R56, R3, 0x8, R56 ;  /* 0x0000000803387825 */ /* 0x004fc600078e0038 */
[----:B------:R-:W-:Y:S06]  /*15b0*/  BAR.RED.OR.DEFER_BLOCKING 0x0, P0 ;  /* 0x0000000000007b1d */ /* 0x000fec0000014800 */
[----:B------:R-:W0:Y:S02]  /*15c0*/  B2R.RESULT RZ, P0 ;  /* 0x0000000000ff731c */ /* 0x000e240000004000 */
[----:B01----:R-:W-:Y:S05]  /*15d0*/  @!P0 BRA `(.L_x_14) ;  /* 0x00000008003c8947 */ /* 0x003fea0003800000 */
[C---:B------:R-:W-:Y:S01]  /*15e0*/  ISETP.GT.U32.AND P0, PT, R3.reuse, R73, PT ;  /* 0x000000490300720c */ /* 0x040fe20003f04070 */
[----:B------:R-:W-:Y:S01]  /*15f0*/  BSSY B1, `(.L_x_15) ;  /* 0x000002c000017945 */ /* 0x000fe20003800000 */
[----:B------:R-:W-:Y:S02]  /*1600*/  LEA R41, R3, UR6, 0x3 ;  /* 0x0000000603297c11 */ /* 0x000fe4000f8e18ff */
[----:B------:R-:W-:Y:S01]  /*1610*/  SEL R47, RZ, 0x1680, !P0 ;  /* 0x00001680ff2f7807 */ /* 0x000fe20004000000 */
[----:B------:R-:W-:Y:S08]  /*1620*/  @P1 BRA `(.L_x_16) ;  /* 0x0000000000a01947 */ /* 0x000ff00003800000 */
[----:B------:R-:W2:Y:S01]  /*1630*/  LDG.E.64 R56, desc[UR8][R56.64] ;  /* 0x0000000838387981 */ /* 0x000ea2000c1e1b00 */
[----:B------:R-:W-:Y:S01]  /*1640*/  UISETP.GE.AND UP0, UPT, UR7, 0x1, UPT ;  /* 0x000000010700788c */ /* 0x000fe2000bf06270 */
[----:B------:R-:W-:Y:S01]  /*1650*/  IMAD.MOV.U32 R0, RZ, RZ, R59 ;  /* 0x000000ffff007224 */ /* 0x000fe200078e003b */
[----:B--2---:R-:W-:-:S04]  /*1660*/  IADD3 R38, P0, PT, -R47, R56, RZ ;  /* 0x000000382f267210 */ /* 0x004fc80007f1e1ff */
[----:B------:R-:W-:-:S05]  /*1670*/  IADD3.X R39, PT, PT, R57, -0x1, RZ, P0, !PT ;  /* 0xffffffff39277810 */ /* 0x000fca00007fe4ff */
[----:B------:R0:W-:Y:S01]  /*1680*/  STS.64 [R41+0xb400], R38 ;  /* 0x00b4002629007388 */ /* 0x0001e20000000a00 */
[----:B------:R-:W-:Y:S05]  /*1690*/  BRA.U !UP0, `(.L_x_17) ;  /* 0x00000001086c7547 */ /* 0x000fea000b800000 */
[----:B------:R-:W-:Y:S01]  /*16a0*/  BSSY B0, `(.L_x_18) ;  /* 0x0000019000007945 */ /* 0x000fe20003800000 */
[----:B------:R-:W-:Y:S02]  /*16b0*/  IMAD.MOV.U32 R40, RZ, RZ, -0x1 ;  /* 0xffffffffff287424 */ /* 0x000fe400078e00ff */
[----:B------:R-:W-:Y:S02]  /*16c0*/  IMAD.U32 R42, RZ, RZ, UR7 ;  /* 0x00000007ff2a7e24 */ /* 0x000fe4000f8e00ff */
[----:B------:R-:W-:-:S07]  /*16d0*/  IMAD.MOV.U32 R0, RZ, RZ, R59 ;  /* 0x000000ffff007224 */ /* 0x000fce00078e003b */
.L_x_22:
[----:B0-----:R-:W0:Y:S01]  /*16e0*/  LDC.64 R38, c[0x0][0x380] ;  /* 0x0000e000ff267b82 */ /* 0x001e220000000a00 */
[----:B------:R-:W-:Y:S01]  /*16f0*/  VIADD R45, R42, 0xffffffff ;  /* 0xffffffff2a2d7836 */ /* 0x000fe20000000000 */
[----:B------:R-:W-:Y:S03]  /*1700*/  BSSY B2, `(.L_x_19) ;  /* 0x0000008000027945 */ /* 0x000fe60003800000 */
[----:B------:R-:W-:-:S04]  /*1710*/  IMAD R43, R45, 0x100, R3 ;  /* 0x000001002d2b7824 */ /* 0x000fc800078e0203 */
[----:B0-----:R-:W-:-:S07]  /*1720*/  IMAD.WIDE R38, R43, 0x4, R38 ;  /* 0x000000042b267825 */ /* 0x001fce00078e0226 */
.L_x_20:
[----:B------:R-:W-:Y:S05]  /*1730*/  YIELD ;  /* 0x0000000000007946 */ /* 0x000fea0003800000 */
[----:B------:R0:W-:Y:S06]  /*1740*/  MEMBAR.SC.CTA ;  /* 0x0000000000007992 */ /* 0x0001ec0000000000 */
[----:B0-----:R-:W2:Y:S02]  /*1750*/  LDG.E.STRONG.SYS R43, desc[UR8][R38.64] ;  /* 0x00000008262b7981 */ /* 0x001ea4000c1f5900 */
[----:B--2---:R-:W-:-:S13]  /*1760*/  ISETP.NE.AND P0, PT, R43, RZ, PT ;  /* 0x000000ff2b00720c */ /* 0x004fda0003f05270 */
[----:B------:R-:W-:Y:S05]  /*1770*/  @!P0 BRA `(.L_x_20) ;  /* 0xfffffffc00ec8947 */ /* 0x000fea000383ffff */
[----:B------:R-:W-:Y:S05]  /*1780*/  BSYNC B2 ;  /* 0x0000000000027941 */ /* 0x000fea0003800000 */
.L_x_19:
[----:B------:R-:W-:Y:S01]  /*1790*/  BSSY.RECONVERGENT B2, `(.L_x_21) ;  /* 0x0000006000027945 */ /* 0x000fe20003800200 */
[C---:B------:R-:W-:Y:S02]  /*17a0*/  ISETP.GT.AND P0, PT, R43.reuse, -0x1, PT ;  /* 0xffffffff2b00780c */ /* 0x040fe40003f04270 */
[----:B------:R-:W-:Y:S01]  /*17b0*/  LOP3.LUT R43, R43, 0x3fffffff, RZ, 0xc0, !PT ;  /* 0x3fffffff2b2b7812 */ /* 0x000fe200078ec0ff */
[----:B------:R-:W-:Y:S05]  /*17c0*/  WARPSYNC.EXCLUSIVE R40 ;  /* 0x0000000028007348 */ /* 0x000fea0003a00000 */
[----:B------:R-:W-:-:S05]  /*17d0*/  IMAD.IADD R0, R43, 0x1, R0 ;  /* 0x000000012b007824 */ /* 0x000fca00078e0200 */
[----:B------:R-:W-:-:S07]  /*17e0*/  VOTE.ANY R40, PT, P0 ;  /* 0x0000000000287806 */ /* 0x000fce00000e0100 */
[----:B------:R-:W-:Y:S05]  /*17f0*/  BSYNC.RECONVERGENT B2 ;  /* 0x0000000000027941 */ /* 0x000fea0003800200 */
.L_x_21:
[----:B------:R-:W-:Y:S01]  /*1800*/  ISETP.GT.U32.AND P1, PT, R42, 0x1, PT ;  /* 0x000000012a00780c */ /* 0x000fe20003f24070 */
[----:B------:R-:W-:-:S12]  /*1810*/  IMAD.MOV.U32 R42, RZ, RZ, R45 ;  /* 0x000000ffff2a7224 */ /* 0x000fd800078e002d */
[----:B------:R-:W-:Y:S05]  /*1820*/  @P0 BRA P1, `(.L_x_22) ;  /* 0xfffffffc00ac0947 */ /* 0x000fea000083ffff */
[----:B------:R-:W-:Y:S05]  /*1830*/  BSYNC B0 ;  /* 0x0000000000007941 */ /* 0x000fea0003800000 */
.L_x_18:
[----:B------:R1:W2:Y:S02]  /*1840*/  LDS.64 R38, [R41+0xb400] ;  /* 0x00b4000029267984 */ /* 0x0002a40000000a00 */
.L_x_17:
[C---:B------:R-:W-:Y:S01]  /*1850*/  IMAD.IADD R45, R0.reuse, 0x1, -R59 ;  /* 0x00000001002d7824 */ /* 0x040fe200078e0a3b */
[----:B------:R-:W-:-:S04]  /*1860*/  LOP3.LUT R43, R0, 0x80000000, RZ, 0xfc, !PT ;  /* 0x80000000002b7812 */ /* 0x000fc800078efcff */
[C---:B0-2---:R-:W-:Y:S01]  /*1870*/  IADD3 R38, P0, PT, R45.reuse, R38, RZ ;  /* 0x000000262d267210 */ /* 0x045fe20007f1e0ff */
[----:B------:R0:W-:Y:S03]  /*1880*/  STG.E.STRONG.SYS desc[UR8][R22.64], R43 ;  /* 0x0000002b16007986 */ /* 0x0001e6000c115908 */
[----:B------:R-:W-:-:S05]  /*1890*/  LEA.HI.X.SX32 R39, R45, R39, 0x1, P0 ;  /* 0x000000272d277211 */ /* 0x000fca00000f0eff */
[----:B------:R0:W-:Y:S04]  /*18a0*/  STS.64 [R41+0xb400], R38 ;  /* 0x00b4002629007388 */ /* 0x0001e80000000a00 */
.L_x_16:
[----:B------:R-:W-:Y:S05]  /*18b0*/  BSYNC B1 ;  /* 0x0000000000017941 */ /* 0x000fea0003800000 */
.L_x_15:
[----:B0-----:R-:W0:Y:S01]  /*18c0*/  LDC.64 R22, c[0x0][0x390] ;  /* 0x0000e400ff167b82 */ /* 0x001e220000000a00 */
[----:B------:R-:W-:Y:S05]  /*18d0*/  WARPSYNC.ALL ;  /* 0x0000000000007948 */ /* 0x000fea0003800000 */
[----:B------:R-:W-:Y:S02]  /*18e0*/  LEA R38, R73, UR6, 0x3 ;  /* 0x0000000649267c11 */ /* 0x000fe4000f8e18ff */
[----:B------:R-:W2:Y:S01]  /*18f0*/  LDC R0, c[0x0][0x3c0] ;  /* 0x0000f000ff007b82 */ /* 0x000ea20000000800 */
[----:B0-----:R-:W-:Y:S02]  /*1900*/  ISETP.EQ.U32.AND P1, PT, R22, RZ, PT ;  /* 0x000000ff1600720c */ /* 0x001fe40003f22070 */
[----:B--2---:R-:W-:-:S04]  /*1910*/  ISETP.LE.AND P0, PT, R0, UR10, PT ;  /* 0x0000000a00007c0c */ /* 0x004fc8000bf03270 */
[----:B------:R-:W-:-:S04]  /*1920*/  ISETP.EQ.OR.EX P0, PT, R23, RZ, !P0, P1 ;  /* 0x000000ff1700720c */ /* 0x000fc80004702710 */
[----:B------:R-:W-:-:S13]  /*1930*/  ISETP.GT.U32.OR P0, PT, R3, 0xff, P0 ;  /* 0x000000ff0300780c */ /* 0x000fda0000704470 */
[----:B------:R-:W0:Y:S01]  /*1940*/  @!P0 LDS.64 R22, [R41+0xb400] ;  /* 0x00b4000029168984 */ /* 0x000e220000000a00 */
[--C-:B------:R-:W-:Y:S02]  /*1950*/  @!P0 SHF.R.S32.HI R39, RZ, 0x1f, R59.reuse ;  /* 0x0000001fff278819 */ /* 0x100fe4000001143b */
[----:B0-----:R-:W-:-:S04]  /*1960*/  @!P0 IADD3 R22, P1, P2, R22, R47, R59 ;  /* 0x0000002f16168210 */ /* 0x001fc80007a3e03b */
[----:B------:R-:W-:-:S05]  /*1970*/  @!P0 IADD3.X R23, PT, PT, R23, RZ, R39, P1, P2 ;  /* 0x000000ff17178210 */ /* 0x000fca0000fe4427 */
[----:B------:R0:W-:Y:S01]  /*1980*/  @!P0 STG.E.64 desc[UR8][R20.64], R22 ;  /* 0x0000001614008986 */ /* 0x0001e2000c101b08 */
[----:B------:R-:W-:Y:S01]  /*1990*/  BAR.SYNC.DEFER_BLOCKING 0x0 ;  /* 0x0000000000007b1d */ /* 0x000fe20000010000 */
[----:B------:R-:W-:-:S05]  /*19a0*/  ISETP.LT.AND P0, PT, R0, UR10, PT ;  /* 0x0000000a00007c0c */ /* 0x000fca000bf01270 */
[----:B------:R-:W2:Y:S08]  /*19b0*/  LDS.64 R38, [R38+0xb400] ;  /* 0x00b4000026267984 */ /* 0x000eb00000000a00 */
[----:B0-----:R-:W-:Y:S05]  /*19c0*/  @P0 BRA `(.L_x_23) ;  /* 0x0000000000600947 */ /* 0x001fea0003800000 */
[----:B------:R-:W0:Y:S01]  /*19d0*/  LDCU.64 UR12, c[0x0][0x3a0] ;  /* 0x00007400ff0c77ac */ /* 0x000e220008000a00 */
[C---:B------:R-:W-:Y:S02]  /*19e0*/  LOP3.LUT R21, R3.reuse, 0x3e0, RZ, 0xc0, !PT ;  /* 0x000003e003157812 */ /* 0x040fe400078ec0ff */
[----:B------:R-:W-:-:S05]  /*19f0*/  LOP3.LUT R2, R3, 0x1f, RZ, 0xc0, !PT ;  /* 0x0000001f03027812 */ /* 0x000fca00078ec0ff */
[----:B------:R-:W-:-:S05]  /*1a00*/  IMAD R21, R21, 0xf, R2 ;  /* 0x0000000f15157824 */ /* 0x000fca00078e0202 */
[----:B--2---:R-:W-:-:S05]  /*1a10*/  IADD3 R0, P0, PT, R21, R38, RZ ;  /* 0x0000002615007210 */ /* 0x004fca0007f1e0ff */
[----:B------:R-:W-:Y:S01]  /*1a20*/  IMAD.X R39, RZ, RZ, R39, P0 ;  /* 0x000000ffff277224 */ /* 0x000fe200000e0627 */
[----:B0-----:R-:W-:-:S04]  /*1a30*/  LEA R2, P0, R0, UR12, 0x3 ;  /* 0x0000000c00027c11 */ /* 0x001fc8000f8018ff */
[----:B------:R-:W-:-:S05]  /*1a40*/  LEA.HI.X R3, R0, UR13, R39, 0x3, P0 ;  /* 0x0000000d00037c11 */ /* 0x000fca00080f1c27 */
[----:B------:R-:W-:Y:S04]  /*1a50*/  STG.E.64 desc[UR8][R2.64], R36 ;  /* 0x0000002402007986 */ /* 0x000fe8000c101b08 */
        /* <DEDUP_REMOVED lines=13> */
[----:B------:R-:W-:Y:S01]  /*1b30*/  STG.E.64 desc[UR8][R2.64+0xe00], R12 ;  /* 0x000e000c02007986 */ /* 0x000fe2000c101b08 */
[----:B------:R-:W-:Y:S05]  /*1b40*/  EXIT ;  /* 0x000000000000794d */ /* 0x000fea0003800000 */
.L_x_23:
[----:B------:R-:W0:Y:S01]  /*1b50*/  LDCU.64 UR12, c[0x0][0x3a0] ;  /* 0x00007400ff0c77ac */ /* 0x000e220008000a00 */
[C---:B------:R-:W-:Y:S01]  /*1b60*/  LOP3.LUT R21, R3.reuse, 0x3e0, RZ, 0xc0, !PT ;  /* 0x000003e003157812 */ /* 0x040fe200078ec0ff */
[----:B------:R-:W-:Y:S01]  /*1b70*/  IMAD.U32 R23, RZ, RZ, UR7 ;  /* 0x00000007ff177e24 */ /* 0x000fe2000f8e00ff */
[----:B------:R-:W-:-:S03]  /*1b80*/  LOP3.LUT R2, R3, 0x1f, RZ, 0xc0, !PT ;  /* 0x0000001f03027812 */ /* 0x000fc600078ec0ff */
[----:B------:R-:W-:Y:S02]  /*1b90*/  IMAD R0, R23, -0x1680, R0 ;  /* 0xffffe98017007824 */ /* 0x000fe400078e0200 */
[----:B------:R-:W-:-:S04]  /*1ba0*/  IMAD R21, R21, 0xf, R2 ;  /* 0x0000000f15157824 */ /* 0x000fc800078e0202 */
[C---:B------:R-:W-:Y:S01]  /*1bb0*/  VIADD R23, R21.reuse, 0x20 ;  /* 0x0000002015177836 */ /* 0x040fe20000000000 */
[C---:B--2---:R-:W-:Y:S01]  /*1bc0*/  IADD3 R3, P0, PT, R21.reuse, R38, RZ ;  /* 0x0000002615037210 */ /* 0x044fe20007f1e0ff */
[C---:B-1----:R-:W-:Y:S01]  /*1bd0*/  VIADD R41, R21.reuse, 0x60 ;  /* 0x0000006015297836 */ /* 0x042fe20000000000 */
[-C--:B------:R-:W-:Y:S02]  /*1be0*/  ISETP.GE.AND P3, PT, R21, R0.reuse, PT ;  /* 0x000000001500720c */ /* 0x080fe40003f66270 */
[-C--:B------:R-:W-:Y:S01]  /*1bf0*/  ISETP.GE.AND P4, PT, R23, R0.reuse, PT ;  /* 0x000000001700720c */ /* 0x080fe20003f86270 */
[----:B------:R-:W-:Y:S01]  /*1c00*/  IMAD.X R38, RZ, RZ, R39, P0 ;  /* 0x000000ffff267224 */ /* 0x000fe200000e0627 */
[----:B0-----:R-:W-:Y:S01]  /*1c10*/  LEA R2, P1, R3, UR12, 0x3 ;  /* 0x0000000c03027c11 */ /* 0x001fe2000f8218ff */
[----:B------:R-:W-:Y:S01]  /*1c20*/  VIADD R23, R21, 0x80 ;  /* 0x0000008015177836 */ /* 0x000fe20000000000 */
[-C--:B------:R-:W-:Y:S01]  /*1c30*/  ISETP.GE.AND P6, PT, R41, R0.reuse, PT ;  /* 0x000000002900720c */ /* 0x080fe20003fc6270 */
[----:B------:R-:W-:Y:S01]  /*1c40*/  VIADD R39, R21, 0x40 ;  /* 0x0000004015277836 */ /* 0x000fe20000000000 */
[----:B------:R-:W-:Y:S01]  /*1c50*/  LEA.HI.X R3, R3, UR13, R38, 0x3, P1 ;  /* 0x0000000d03037c11 */ /* 0x000fe200088f1c26 */
[----:B------:R-:W-:Y:S01]  /*1c60*/  VIADD R41, R21, 0xc0 ;  /* 0x000000c015297836 */ /* 0x000fe20000000000 */
[-C--:B------:R-:W-:Y:S01]  /*1c70*/  ISETP.GE.AND P0, PT, R23, R0.reuse, PT ;  /* 0x000000001700720c */ /* 0x080fe20003f06270 */
[----:B------:R-:W-:Y:S01]  /*1c80*/  VIADD R23, R21, 0xe0 ;  /* 0x000000e015177836 */ /* 0x000fe20000000000 */
[-C--:B------:R-:W-:Y:S01]  /*1c90*/  ISETP.GE.AND P5, PT, R39, R0.reuse, PT ;  /* 0x000000002700720c */ /* 0x080fe20003fa6270 */
[----:B------:R-:W-:Y:S01]  /*1ca0*/  VIADD R39, R21, 0xa0 ;  /* 0x000000a015277836 */ /* 0x000fe20000000000 */
[----:B------:R0:W-:Y:S01]  /*1cb0*/  @!P3 STG.E.64 desc[UR8][R2.64], R36 ;  /* 0x000000240200b986 */ /* 0x0001e2000c101b08 */
[----:B------:R-:W-:-:S02]  /*1cc0*/  ISETP.GE.AND P2, PT, R41, R0, PT ;  /* 0x000000002900720c */ /* 0x000fc40003f46270 */
[-C--:B------:R-:W-:Y:S01]  /*1cd0*/  ISETP.GE.AND P3, PT, R23, R0.reuse, PT ;  /* 0x000000001700720c */ /* 0x080fe20003f66270 */
[----:B------:R-:W-:Y:S01]  /*1ce0*/  VIADD R23, R21, 0x100 ;  /* 0x0000010015177836 */ /* 0x000fe20000000000 */
[-C--:B------:R-:W-:Y:S01]  /*1cf0*/  ISETP.GE.AND P1, PT, R39, R0.reuse, PT ;  /* 0x000000002700720c */ /* 0x080fe20003f26270 */
[----:B------:R-:W-:Y:S01]  /*1d00*/  @!P4 STG.E.64 desc[UR8][R2.64+0x100], R34 ;  /* 0x000100220200c986 */ /* 0x000fe2000c101b08 */
[----:B------:R-:W-:Y:S02]  /*1d10*/  VIADD R39, R21, 0x120 ;  /* 0x0000012015277836 */ /* 0x000fe40000000000 */
[----:B------:R-:W-:Y:S01]  /*1d20*/  ISETP.GE.AND P4, PT, R23, R0, PT ;  /* 0x000000001700720c */ /* 0x000fe20003f86270 */
[C---:B------:R-:W-:Y:S01]  /*1d30*/  VIADD R23, R21.reuse, 0x140 ;  /* 0x0000014015177836 */ /* 0x040fe20000000000 */
[----:B------:R-:W-:Y:S01]  /*1d40*/  @!P6 STG.E.64 desc[UR8][R2.64+0x300], R30 ;  /* 0x0003001e0200e986 */ /* 0x000fe2000c101b08 */
[----:B0-----:R-:W-:-:S03]  /*1d50*/  VIADD R37, R21, 0x160 ;  /* 0x0000016015257836 */ /* 0x001fc60000000000 */
[----:B------:R0:W-:Y:S01]  /*1d60*/  @!P5 STG.E.64 desc[UR8][R2.64+0x200], R32 ;  /* 0x000200200200d986 */ /* 0x0001e2000c101b08 */
[-C--:B------:R-:W-:Y:S01]  /*1d70*/  ISETP.GE.AND P6, PT, R23, R0.reuse, PT ;  /* 0x000000001700720c */ /* 0x080fe20003fc6270 */
[----:B------:R-:W-:Y:S01]  /*1d80*/  VIADD R23, R21, 0x180 ;  /* 0x0000018015177836 */ /* 0x000fe20000000000 */
[-C--:B------:R-:W-:Y:S01]  /*1d90*/  ISETP.GE.AND P5, PT, R39, R0.reuse, PT ;  /* 0x000000002700720c */ /* 0x080fe20003fa6270 */
[----:B------:R1:W-:Y:S01]  /*1da0*/  @!P0 STG.E.64 desc[UR8][R2.64+0x400], R28 ;  /* 0x0004001c02008986 */ /* 0x0003e2000c101b08 */
[----:B------:R-:W-:-:S03]  /*1db0*/  ISETP.GE.AND P0, PT, R37, R0, PT ;  /* 0x000000002500720c */ /* 0x000fc60003f06270 */
[----:B------:R1:W-:Y:S01]  /*1dc0*/  @!P1 STG.E.64 desc[UR8][R2.64+0x500], R26 ;  /* 0x0005001a02009986 */ /* 0x0003e2000c101b08 */
[----:B------:R-:W-:-:S03]  /*1dd0*/  ISETP.GE.AND P1, PT, R23, R0, PT ;  /* 0x000000001700720c */ /* 0x000fc60003f26270 */
[----:B------:R1:W-:Y:S01]  /*1de0*/  @!P2 STG.E.64 desc[UR8][R2.64+0x600], R14 ;  /* 0x0006000e0200a986 */ /* 0x0003e2000c101b08 */
[C---:B0-----:R-:W-:Y:S02]  /*1df0*/  VIADD R33, R21.reuse, 0x1a0 ;  /* 0x000001a015217836 */ /* 0x041fe40000000000 */
[----:B------:R-:W-:Y:S01]  /*1e00*/  VIADD R21, R21, 0x1c0 ;  /* 0x000001c015157836 */ /* 0x000fe20000000000 */
[----:B------:R1:W-:Y:S02]  /*1e10*/  @!P3 STG.E.64 desc[UR8][R2.64+0x700], R18 ;  /* 0x000700120200b986 */ /* 0x0003e4000c101b08 */
[-C--:B------:R-:W-:Y:S02]  /*1e20*/  ISETP.GE.AND P2, PT, R33, R0.reuse, PT ;  /* 0x000000002100720c */ /* 0x080fe40003f46270 */
[----:B------:R-:W-:Y:S01]  /*1e30*/  ISETP.GE.AND P3, PT, R21, R0, PT ;  /* 0x000000001500720c */ /* 0x000fe20003f66270 */
[----:B------:R1:W-:Y:S04]  /*1e40*/  @!P4 STG.E.64 desc[UR8][R2.64+0x800], R16 ;  /* 0x000800100200c986 */ /* 0x0003e8000c101b08 */
[----:B------:R1:W-:Y:S04]  /*1e50*/  @!P5 STG.E.64 desc[UR8][R2.64+0x900], R24 ;  /* 0x000900180200d986 */ /* 0x0003e8000c101b08 */
[----:B------:R1:W-:Y:S04]  /*1e60*/  @!P6 STG.E.64 desc[UR8][R2.64+0xa00], R10 ;  /* 0x000a000a0200e986 */ /* 0x0003e8000c101b08 */
[----:B------:R1:W-:Y:S04]  /*1e70*/  @!P0 STG.E.64 desc[UR8][R2.64+0xb00], R8 ;  /* 0x000b000802008986 */ /* 0x0003e8000c101b08 */
[----:B------:R1:W-:Y:S04]  /*1e80*/  @!P1 STG.E.64 desc[UR8][R2.64+0xc00], R6 ;  /* 0x000c000602009986 */ /* 0x0003e8000c101b08 */
[----:B------:R1:W-:Y:S01]  /*1e90*/  @!P2 STG.E.64 desc[UR8][R2.64+0xd00], R4 ;  /* 0x000d00040200a986 */ /* 0x0003e2000c101b08 */
[----:B------:R-:W-:Y:S05]  /*1ea0*/  @P3 EXIT ;  /* 0x000000000000394d */ /* 0x000fea0003800000 */
[----:B------:R-:W-:Y:S01]  /*1eb0*/  STG.E.64 desc[UR8][R2.64+0xe00], R12 ;  /* 0x000e000c02007986 */ /* 0x000fe2000c101b08 */
[----:B------:R-:W-:Y:S05]  /*1ec0*/  EXIT ;  /* 0x000000000000794d */ /* 0x000fea0003800000 */
.L_x_14:
[----:B------:R-:W-:Y:S01]  /*1ed0*/  IMAD.MOV.U32 R2, RZ, RZ, RZ ;  /* 0x000000ffff027224 */ /* 0x000fe200078e00ff */
[C---:B------:R-:W-:Y:S01]  /*1ee0*/  ISETP.GT.U32.AND P0, PT, R3.reuse, 0x1f, PT ;  /* 0x0000001f0300780c */ /* 0x040fe20003f04070 */
[----:B------:R-:W-:Y:S05]  /*1ef0*/  WARPSYNC.ALL ;  /* 0x0000000000007948 */ /* 0x000fea0003800000 */
[----:B------:R-:W-:-:S05]  /*1f00*/  IMAD.HI.U32 R60, R3, 0x15555556, R2 ;  /* 0x15555556033c7827 */ /* 0x000fca00078e0002 */
[----:B------:R-:W-:-:S05]  /*1f10*/  LEA R60, R60, UR6, 0x2 ;  /* 0x000000063c3c7c11 */ /* 0x000fca000f8e10ff */
[----:B------:R0:W-:Y:S01]  /*1f20*/  STS [R60+0x3410], R59 ;  /* 0x0034103b3c007388 */ /* 0x0001e20000000800 */
[----:B------:R-:W-:Y:S06]  /*1f30*/  BAR.SYNC.DEFER_BLOCKING 0x0 ;  /* 0x0000000000007b1d */ /* 0x000fec0000010000 */
[----:B------:R-:W-:Y:S05]  /*1f40*/  @P0 BRA `(.L_x_24) ;  /* 0x0000000000e00947 */ /* 0x000fea0003800000 */
[----:B------:R-:W-:Y:S01]  /*1f50*/  IMAD.MOV.U32 R73, RZ, RZ, 0x34 ;  /* 0x00000034ff497424 */ /* 0x000fe200078e00ff */
[----:B------:R-:W-:-:S03]  /*1f60*/  UMOV UR11, 0xffffffff ;  /* 0xffffffff000b7882 */ /* 0x000fc60000000000 */
[----:B------:R-:W-:-:S05]  /*1f70*/  IMAD R64, R3, R73, UR6 ;  /* 0x0000000603407e24 */ /* 0x000fca000f8e0249 */
[----:B------:R-:W-:Y:S04]  /*1f80*/  LDS R66, [R64+0x3410] ;  /* 0x0034100040427984 */ /* 0x000fe80000000800 */
[----:B------:R-:W-:Y:S04]  /*1f90*/  LDS R73, [R64+0x3414] ;  /* 0x0034140040497984 */ /* 0x000fe80000000800 */
[----:B------:R-:W1:Y:S04]  /*1fa0*/  LDS R68, [R64+0x3418] ;  /* 0x0034180040447984 */ /* 0x000e680000000800 */
[----:B------:R-:W-:Y:S04]  /*1fb0*/  LDS R70, [R64+0x341c] ;  /* 0x00341c0040467984 */ /* 0x000fe80000000800 */
[----:B------:R-:W2:Y:S04]  /*1fc0*/  LDS R75, [R64+0x3420] ;  /* 0x00342000404b7984 */ /* 0x000ea80000000800 */
[----:B------:R-:W-:Y:S04]  /*1fd0*/  LDS R72, [R64+0x3424] ;  /* 0x0034240040487984 */ /* 0x000fe80000000800 */
[----:B------:R-:W3:Y:S04]  /*1fe0*/  LDS R77, [R64+0x3428] ;  /* 0x00342800404d7984 */ /* 0x000ee80000000800 */
[----:B------:R-:W-:Y:S04]  /*1ff0*/  LDS R74, [R64+0x342c] ;  /* 0x00342c00404a7984 */ /* 0x000fe80000000800 */
[----:B------:R-:W4:Y:S04]  /*2000*/  LDS R79, [R64+0x3430] ;  /* 0x00343000404f7984 */ /* 0x000f280000000800 */
[----:B------:R-:W-:Y:S04]  /*2010*/  LDS R76, [R64+0x3434] ;  /* 0x00343400404c7984 */ /* 0x000fe80000000800 */
[----:B------:R-:W5:Y:S04]  /*2020*/  LDS R81, [R64+0x3438] ;  /* 0x0034380040517984 */ /* 0x000f680000000800 */
[----:B------:R-:W0:Y:S01]  /*2030*/  LDS R78, [R64+0x343c] ;  /* 0x00343c00404e7984 */ /* 0x000e220000000800 */
[----:B-1----:R-:W-:-:S04]  /*2040*/  IADD3 R80, PT, PT, R68, R73, R66 ;  /* 0x0000004944507210 */ /* 0x002fc80007ffe042 */
[----:B--2---:R-:W-:-:S04]  /*2050*/  IADD3 R80, PT, PT, R75, R80, R70 ;  /* 0x000000504b507210 */ /* 0x004fc80007ffe046 */
[----:B---3--:R-:W-:-:S04]  /*2060*/  IADD3 R80, PT, PT, R77, R80, R72 ;  /* 0x000000504d507210 */ /* 0x008fc80007ffe048 */
[----:B----4-:R-:W-:-:S04]  /*2070*/  IADD3 R80, PT, PT, R79, R80, R74 ;  /* 0x000000504f507210 */ /* 0x010fc80007ffe04a */
[----:B-----5:R-:W-:-:S05]  /*2080*/  IADD3 R83, PT, PT, R81, R80, R76 ;  /* 0x0000005051537210 */ /* 0x020fca0007ffe04c */
[----:B0-----:R-:W-:Y:S01]  /*2090*/  IMAD.IADD R78, R78, 0x1, R83 ;  /* 0x000000014e4e7824 */ /* 0x001fe200078e0253 */
[----:B------:R-:W-:Y:S06]  /*20a0*/  BRA.DIV UR11, `(.L_x_25) ;  /* 0x0000004e0b6c7947 */ /* 0x000fec000b800000 */
[----:B------:R-:W0:Y:S02]  /*20b0*/  SHFL.UP P0, R83, R78, 0x1, RZ ;  /* 0x042000004e537989 */ /* 0x000e2400000000ff */
[----:B0-----:R-:W-:-:S05]  /*20c0*/  @P0 IMAD.IADD R83, R78, 0x1, R83 ;  /* 0x000000014e530824 */ /* 0x001fca00078e0253 */
[----:B------:R-:W0:Y:S02]  /*20d0*/  SHFL.UP P0, R80, R83, 0x2, RZ ;  /* 0x0440000053507989 */ /* 0x000e2400000000ff */
[----:B0-----:R-:W-:-:S05]  /*20e0*/  @P0 IMAD.IADD R80, R83, 0x1, R80 ;  /* 0x0000000153500824 */ /* 0x001fca00078e0250 */
[----:B------:R-:W0:Y:S02]  /*20f0*/  SHFL.UP P0, R85, R80, 0x4, RZ ;  /* 0x0480000050557989 */ /* 0x000e2400000000ff */
[----:B0-----:R-:W-:-:S05]  /*2100*/  @P0 IMAD.IADD R85, R80, 0x1, R85 ;  /* 0x0000000150550824 */ /* 0x001fca00078e0255 */
[----:B------:R-:W0:Y:S02]  /*2110*/  SHFL.UP P0, R82, R85, 0x8, RZ ;  /* 0x0500000055527989 */ /* 0x000e2400000000ff */
[----:B0-----:R-:W-:-:S05]  /*2120*/  @P0 IMAD.IADD R82, R85, 0x1, R82 ;  /* 0x0000000155520824 */ /* 0x001fca00078e0252 */
[----:B------:R0:W1:Y:S02]  /*2130*/  SHFL.UP P0, R87, R82, 0x10, RZ ;  /* 0x0600000052577989 */ /* 0x00006400000000ff */
.L_x_100:
[----:B-1----:R-:W-:-:S04]  /*2140*/  @P0 IMAD.IADD R87, R82, 0x1, R87 ;  /* 0x0000000152570824 */ /* 0x002fc800078e0257 */
[----:B------:R-:W-:-:S04]  /*2150*/  IMAD.IADD R87, R87, 0x1, -R78 ;  /* 0x0000000157577824 */ /* 0x000fc800078e0a4e */
[----:B------:R-:W-:Y:S01]  /*2160*/  IMAD.IADD R66, R66, 0x1, R87 ;  /* 0x0000000142427824 */ /* 0x000fe200078e0257 */
[----:B------:R1:W-:Y:S03]  /*2170*/  STS [R64+0x3410], R87 ;  /* 0x0034105740007388 */ /* 0x0003e60000000800 */
        /* <DEDUP_REMOVED lines=19> */
[----:B------:R1:W-:Y:S04]  /*22b0*/  STS [R64+0x3438], R76 ;  /* 0x0034384c40007388 */ /* 0x0003e80000000800 */
[----:B------:R1:W-:Y:S02]  /*22c0*/  STS [R64+0x343c], R81 ;  /* 0x00343c5140007388 */ /* 0x0003e40000000800 */
.L_x_24:
[----:B------:R-:W-:Y:S05]  /*22d0*/  WARPSYNC.ALL ;  /* 0x0000000000007948 */ /* 0x000fea0003800000 */
[----:B------:R-:W-:Y:S01]  /*22e0*/  BAR.SYNC.DEFER_BLOCKING 0x0 ;  /* 0x0000000000007b1d */ /* 0x000fe20000010000 */
[----:B------:R-:W-:Y:S02]  /*22f0*/  ISETP.NE.AND P0, PT, R84, RZ, PT ;  /* 0x000000ff5400720c */ /* 0x000fe40003f05270 */
[----:B-1----:R-:W-:-:S03]  /*2300*/  SHF.R.U64 R64, R36, UR5, R39 ;  /* 0x0000000524407c19 */ /* 0x002fc60008001227 */
[----:B------:R-:W-:Y:S01]  /*2310*/  BSSY.RECONVERGENT B0, `(.L_x_26) ;  /* 0x0000028000007945 */ /* 0x000fe20003800200 */
[----:B------:R-:W-:Y:S01]  /*2320*/  LOP3.LUT R97, R64, UR4, RZ, 0x30, !PT ;  /* 0x0000000440617c12 */ /* 0x000fe2000f8e30ff */
[----:B0-----:R-:W0:Y:S06]  /*2330*/  LDS R60, [R60+0x3410] ;  /* 0x003410003c3c7984 */ /* 0x001e2c0000000800 */
[----:B------:R-:W-:Y:S05]  /*2340*/  @P0 BRA `(.L_x_27) ;  /* 0x0000000000900947 */ /* 0x000fea0003800000 */
[----:B------:R-:W0:Y:S04]  /*2350*/  LDS R73, [R62] ;  /* 0x000000003e497984 */ /* 0x000e280000000800 */
[----:B------:R-:W1:Y:S04]  /*2360*/  LDS R75, [R62+0x400] ;  /* 0x000400003e4b7984 */ /* 0x000e680000000800 */
[----:B------:R-:W2:Y:S04]  /*2370*/  LDS R77, [R62+0x800] ;  /* 0x000800003e4d7984 */ /* 0x000ea80000000800 */
[----:B------:R-:W3:Y:S04]  /*2380*/  LDS R79, [R62+0xc00] ;  /* 0x000c00003e4f7984 */ /* 0x000ee80000000800 */
[----:B------:R-:W4:Y:S04]  /*2390*/  LDS R81, [R62+0x1000] ;  /* 0x001000003e517984 */ /* 0x000f280000000800 */
[----:B------:R-:W5:Y:S04]  /*23a0*/  LDS R83, [R62+0x1400] ;  /* 0x001400003e537984 */ /* 0x000f680000000800 */
[----:B------:R-:W5:Y:S04]  /*23b0*/  LDS R85, [R62+0x1800] ;  /* 0x001800003e557984 */ /* 0x000f680000000800 */
[----:B------:R-:W5:Y:S04]  /*23c0*/  LDS R87, [R62+0x1c00] ;  /* 0x001c00003e577984 */ /* 0x000f680000000800 */
[----:B------:R-:W5:Y:S04]  /*23d0*/  LDS R89, [R62+0x2000] ;  /* 0x002000003e597984 */ /* 0x000f680000000800 */
[----:B------:R-:W5:Y:S04]  /*23e0*/  LDS R91, [R62+0x2400] ;  /* 0x002400003e5b7984 */ /* 0x000f680000000800 */
[----:B------:R-:W5:Y:S01]  /*23f0*/  LDS R93, [R62+0x2800] ;  /* 0x002800003e5d7984 */ /* 0x000f620000000800 */
[----:B0-----:R-:W-:-:S03]  /*2400*/  IMAD.IADD R73, R60, 0x1, R73 ;  /* 0x000000013c497824 */ /* 0x001fc600078e0249 */
[----:B------:R-:W0:Y:S01]  /*2410*/  LDS R95, [R62+0x2c00] ;  /* 0x002c00003e5f7984 */ /* 0x000e220000000800 */
[C---:B-1----:R-:W-:Y:S02]  /*2420*/  IMAD.IADD R75, R60.reuse, 0x1, R75 ;  /* 0x000000013c4b7824 */ /* 0x042fe400078e024b */
[C---:B--2---:R-:W-:Y:S01]  /*2430*/  IMAD.IADD R77, R60.reuse, 0x1, R77 ;  /* 0x000000013c4d7824 */ /* 0x044fe200078e024d */
[----:B------:R1:W-:Y:S01]  /*2440*/  STS [R62], R73 ;  /* 0x000000493e007388 */ /* 0x0003e20000000800 */
[----:B---3--:R-:W-:-:S03]  /*2450*/  IMAD.IADD R79, R60, 0x1, R79 ;  /* 0x000000013c4f7824 */ /* 0x008fc600078e024f */
[----:B------:R1:W-:Y:S01]  /*2460*/  STS [R62+0x400], R75 ;  /* 0x0004004b3e007388 */ /* 0x0003e20000000800 */
[----:B----4-:R-:W-:-:S03]  /*2470*/  IMAD.IADD R81, R60, 0x1, R81 ;  /* 0x000000013c517824 */ /* 0x010fc600078e0251 */
[----:B------:R1:W-:Y:S01]  /*2480*/  STS [R62+0x800], R77 ;  /* 0x0008004d3e007388 */ /* 0x0003e20000000800 */
[----:B-----5:R-:W-:-:S03]  /*2490*/  IMAD.IADD R83, R60, 0x1, R83 ;  /* 0x000000013c537824 */ /* 0x020fc600078e0253 */
[----:B------:R1:W-:Y:S01]  /*24a0*/  STS [R62+0xc00], R79 ;  /* 0x000c004f3e007388 */ /* 0x0003e20000000800 */
[----:B------:R-:W-:-:S03]  /*24b0*/  IMAD.IADD R85, R60, 0x1, R85 ;  /* 0x000000013c557824 */ /* 0x000fc600078e0255 */
        /* <DEDUP_REMOVED lines=9> */
[----:B0-----:R-:W-:-:S03]  /*2550*/  IMAD.IADD R95, R60, 0x1, R95 ;  /* 0x000000013c5f7824 */ /* 0x001fc600078e025f */
[----:B------:R1:W-:Y:S04]  /*2560*/  STS [R62+0x2400], R91 ;  /* 0x0024005b3e007388 */ /* 0x0003e80000000800 */
[----:B------:R1:W-:Y:S04]  /*2570*/  STS [R62+0x2800], R93 ;  /* 0x0028005d3e007388 */ /* 0x0003e80000000800 */
[----:B------:R1:W-:Y:S02]  /*2580*/  STS [R62+0x2c00], R95 ;  /* 0x002c005f3e007388 */ /* 0x0003e40000000800 */
.L_x_27:
[----:B------:R-:W-:Y:S05]  /*2590*/  BSYNC.RECONVERGENT B0 ;  /* 0x0000000000007941 */ /* 0x000fea0003800200 */
.L_x_26:
[----:B------:R-:W-:Y:S01]  /*25a0*/  BAR.SYNC.DEFER_BLOCKING 0x0 ;  /* 0x0000000000007b1d */ /* 0x000fe20000010000 */
[----:B------:R-:W-:-:S05]  /*25b0*/  R2P PR, R97, 0x7f ;  /* 0x0000007f61007804 */ /* 0x000fca0000000000 */
[----:B------:R-:W-:Y:S08]  /*25c0*/  BSSY.RECONVERGENT B0, `(.L_x_28) ;  /* 0x0000024000007945 */ /* 0x000ff00003800200 */
[----:B-1----:R-:W-:Y:S02]  /*25d0*/  VOTE.ANY R62, PT, P0 ;  /* 0x00000000003e7806 */ /* 0x002fe400000e0100 */
[----:B------:R-:W-:-:S02]  /*25e0*/  VOTE.ANY R73, PT, P1 ;  /* 0x0000000000497806 */ /* 0x000fc400008e0100 */
[----:B------:R-:W-:Y:S02]  /*25f0*/  @!P0 LOP3.LUT R62, RZ, R62, RZ, 0x33, !PT ;  /* 0x0000003eff3e8212 */ /* 0x000fe400078e33ff */
[----:B------:R-:W-:Y:S02]  /*2600*/  VOTE.ANY R75, PT, P2 ;  /* 0x00000000004b7806 */ /* 0x000fe400010e0100 */
[----:B------:R-:W-:Y:S02]  /*2610*/  @!P1 LOP3.LUT R73, RZ, R73, RZ, 0x33, !PT ;  /* 0x00000049ff499212 */ /* 0x000fe400078e33ff */
[----:B------:R-:W-:Y:S02]  /*2620*/  VOTE.ANY R77, PT, P3 ;  /* 0x00000000004d7806 */ /* 0x000fe400018e0100 */
[----:B------:R-:W-:Y:S02]  /*2630*/  @!P2 LOP3.LUT R75, RZ, R75, RZ, 0x33, !PT ;  /* 0x0000004bff4ba212 */ /* 0x000fe400078e33ff */
[----:B------:R-:W-:-:S02]  /*2640*/  LOP3.LUT R62, R73, R62, RZ, 0xc0, !PT ;  /* 0x0000003e493e7212 */ /* 0x000fc400078ec0ff */
[----:B------:R-:W-:Y:S02]  /*2650*/  @!P3 LOP3.LUT R77, RZ, R77, RZ, 0x33, !PT ;  /* 0x0000004dff4db212 */ /* 0x000fe400078e33ff */
[----:B------:R-:W-:Y:S02]  /*2660*/  LOP3.LUT R62, R75, R62, RZ, 0xc0, !PT ;  /* 0x0000003e4b3e7212 */ /* 0x000fe400078ec0ff */
[----:B------:R-:W-:Y:S02]  /*2670*/  VOTE.ANY R73, PT, P4 ;  /* 0x0000000000497806 */ /* 0x000fe400020e0100 */
[----:B------:R-:W-:Y:S02]  /*2680*/  LOP3.LUT R62, R77, R62, RZ, 0xc0, !PT ;  /* 0x0000003e4d3e7212 */ /* 0x000fe400078ec0ff */
[----:B------:R-:W-:Y:S02]  /*2690*/  @!P4 LOP3.LUT R73, RZ, R73, RZ, 0x33, !PT ;  /* 0x00000049ff49c212 */ /* 0x000fe400078e33ff */
[----:B------:R-:W-:-:S02]  /*26a0*/  VOTE.ANY R75, PT, P5 ;  /* 0x00000000004b7806 */ /* 0x000fc400028e0100 */
[----:B------:R-:W-:Y:S01]  /*26b0*/  LOP3.LUT R62, R73, R62, RZ, 0xc0, !PT ;  /* 0x0000003e493e7212 */ /* 0x000fe200078ec0ff */
[----:B------:R-:W-:Y:S01]  /*26c0*/  IMAD.MOV.U32 R73, RZ, RZ, RZ ;  /* 0x000000ffff497224 */ /* 0x000fe200078e00ff */
[----:B------:R-:W-:Y:S02]  /*26d0*/  LOP3.LUT P0, RZ, R97, 0x80, RZ, 0xc0, !PT ;  /* 0x0000008061ff7812 */ /* 0x000fe4000780c0ff */
[----:B------:R-:W-:Y:S02]  /*26e0*/  @!P5 LOP3.LUT R75, RZ, R75, RZ, 0x33, !PT ;  /* 0x0000004bff4bd212 */ /* 0x000fe400078e33ff */
[----:B------:R-:W-:Y:S02]  /*26f0*/  VOTE.ANY R64, PT, P6 ;  /* 0x0000000000407806 */ /* 0x000fe400030e0100 */
[----:B------:R-:W-:Y:S02]  /*2700*/  LOP3.LUT R75, R75, R62, RZ, 0xc0, !PT ;  /* 0x0000003e4b4b7212 */ /* 0x000fe400078ec0ff */
[----:B------:R-:W1:Y:S01]  /*2710*/  S2R R62, SR_LEMASK ;  /* 0x00000000003e7919 */ /* 0x000e620000003a00 */
[----:B------:R-:W-:-:S04]  /*2720*/  @!P6 LOP3.LUT R64, RZ, R64, RZ, 0x33, !PT ;  /* 0x00000040ff40e212 */ /* 0x000fc800078e33ff */
[----:B------:R-:W-:Y:S02]  /*2730*/  VOTE.ANY R66, PT, P0 ;  /* 0x0000000000427806 */ /* 0x000fe400000e0100 */
[----:B------:R-:W-:Y:S02]  /*2740*/  LOP3.LUT R75, R64, R75, RZ, 0xc0, !PT ;  /* 0x0000004b404b7212 */ /* 0x000fe400078ec0ff */
[----:B------:R-:W-:-:S04]  /*2750*/  @!P0 LOP3.LUT R66, RZ, R66, RZ, 0x33, !PT ;  /* 0x00000042ff428212 */ /* 0x000fc800078e33ff */
[----:B------:R-:W-:Y:S02]  /*2760*/  LOP3.LUT R75, R66, R75, RZ, 0xc0, !PT ;  /* 0x0000004b424b7212 */ /* 0x000fe400078ec0ff */
[----:B------:R-:W-:Y:S02]  /*2770*/  SHF.R.U64 R66, R34, UR5, R41 ;  /* 0x0000000522427c19 */ /* 0x000fe40008001229 */
[----:B------:R-:W2:Y:S02]  /*2780*/  FLO.U32 R70, R75 ;  /* 0x0000004b00467300 */ /* 0x000ea400000e0000 */
[----:B------:R-:W-:Y:S02]  /*2790*/  LOP3.LUT R81, R66, UR4, RZ, 0x30, !PT ;  /* 0x0000000442517c12 */ /* 0x000fe4000f8e30ff */
[----:B-1----:R-:W-:Y:S02]  /*27a0*/  LOP3.LUT R64, R62, R75, RZ, 0xc0, !PT ;  /* 0x0000004b3e407212 */ /* 0x002fe400078ec0ff */
[----:B--2---:R-:W-:-:S04]  /*27b0*/  ISETP.NE.AND P0, PT, R0, R70, PT ;  /* 0x000000460000720c */ /* 0x004fc80003f05270 */
[----:B------:R-:W1:Y:S09]  /*27c0*/  POPC R64, R64 ;  /* 0x0000004000407309 */ /* 0x000e720000000000 */
[----:B------:R-:W-:Y:S05]  /*27d0*/  @P0 BRA `(.L_x_29) ;  /* 0x0000000000080947 */ /* 0x000fea0003800000 */
[----:B------:R-:W-:-:S06]  /*27e0*/  IMAD R73, R97, 0x4, R58 ;  /* 0x0000000461497824 */ /* 0x000fcc00078e023a */
[----:B-1----:R2:W3:Y:S02]  /*27f0*/  ATOMS.ADD R73, [R73], R64 ;  /* 0x000000404949738c */ /* 0x0024e40000000000 */
.L_x_29:
[----:B------:R-:W-:Y:S05]  /*2800*/  BSYNC.RECONVERGENT B0 ;  /* 0x0000000000007941 */ /* 0x000fea0003800200 */
.L_x_28:
[----:B------:R-:W-:Y:S01]  /*2810*/  R2P PR, R81, 0x7f ;  /* 0x0000007f51007804 */ /* 0x000fe20000000000 */
[----:B---3--:R3:W4:Y:S01]  /*2820*/  SHFL.IDX PT, R73, R73, R70, 0x1f ;  /* 0x00001f4649497589 */ /* 0x00872200000e0000 */
[----:B------:R-:W-:Y:S01]  /*2830*/  SHF.R.U64 R68, R32, UR5, R43 ;  /* 0x0000000520447c19 */ /* 0x000fe2000800122b */
[----:B------:R-:W-:Y:S03]  /*2840*/  BSSY.RECONVERGENT B0, `(.L_x_30) ;  /* 0x0000022000007945 */ /* 0x000fe60003800200 */
[----:B------:R-:W-:-:S07]  /*2850*/  LOP3.LUT R83, R68, UR4, RZ, 0x30, !PT ;  /* 0x0000000444537c12 */ /* 0x000fce000f8e30ff */
[----:B------:R-:W-:Y:S02]  /*2860*/  VOTE.ANY R66, PT, P0 ;  /* 0x0000000000427806 */ /* 0x000fe400000e0100 */
[----:B------:R-:W-:Y:S02]  /*2870*/  VOTE.ANY R75, PT, P1 ;  /* 0x00000000004b7806 */ /* 0x000fe400008e0100 */
[----:B------:R-:W-:Y:S02]  /*2880*/  @!P0 LOP3.LUT R66, RZ, R66, RZ, 0x33, !PT ;  /* 0x00000042ff428212 */ /* 0x000fe400078e33ff */
[----:B------:R-:W-:Y:S02]  /*2890*/  VOTE.ANY R77, PT, P2 ;  /* 0x00000000004d7806 */ /* 0x000fe400010e0100 */
[----:B------:R-:W-:Y:S02]  /*28a0*/  @!P1 LOP3.LUT R75, RZ, R75, RZ, 0x33, !PT ;  /* 0x0000004bff4b9212 */ /* 0x000fe400078e33ff */
[----:B------:R-:W-:-:S02]  /*28b0*/  @!P2 LOP3.LUT R77, RZ, R77, RZ, 0x33, !PT ;  /* 0x0000004dff4da212 */ /* 0x000fc400078e33ff */
[----:B------:R-:W-:Y:S02]  /*28c0*/  LOP3.LUT R66, R75, R66, RZ, 0xc0, !PT ;  /* 0x000000424b427212 */ /* 0x000fe400078ec0ff */
[----:B------:R-:W-:Y:S02]  /*28d0*/  VOTE.ANY R75, PT, P3 ;  /* 0x00000000004b7806 */ /* 0x000fe400018e0100 */
[----:B------:R-:W-:Y:S02]  /*28e0*/  LOP3.LUT R66, R77, R66, RZ, 0xc0, !PT ;  /* 0x000000424d427212 */ /* 0x000fe400078ec0ff */
[----:B------:R-:W-:Y:S02]  /*28f0*/  LOP3.LUT P0, RZ, R81, 0x80, RZ, 0xc0, !PT ;  /* 0x0000008051ff7812 */ /* 0x000fe4000780c0ff */
[----:B------:R-:W-:Y:S02]  /*2900*/  VOTE.ANY R77, PT, P4 ;  /* 0x00000000004d7806 */ /* 0x000fe400020e0100 */
[----:B------:R-:W-:-:S02]  /*2910*/  @!P3 LOP3.LUT R75, RZ, R75, RZ, 0x33, !PT ;  /* 0x0000004bff4bb212 */ /* 0x000fc400078e33ff */
[----:B------:R-:W-:Y:S02]  /*2920*/  @!P4 LOP3.LUT R77, RZ, R77, RZ, 0x33, !PT ;  /* 0x0000004dff4dc212 */ /* 0x000fe400078e33ff */
[----:B------:R-:W-:Y:S02]  /*2930*/  LOP3.LUT R66, R75, R66, RZ, 0xc0, !PT ;  /* 0x000000424b427212 */ /* 0x000fe400078ec0ff */
[----:B------:R-:W-:Y:S02]  /*2940*/  VOTE.ANY R75, PT, P5 ;  /* 0x00000000004b7806 */ /* 0x000fe400028e0100 */
[----:B------:R-:W-:Y:S02]  /*2950*/  LOP3.LUT R66, R77, R66, RZ, 0xc0, !PT ;  /* 0x000000424d427212 */ /* 0x000fe400078ec0ff */
[----:B------:R-:W-:Y:S02]  /*2960*/  VOTE.ANY R77, PT, P6 ;  /* 0x00000000004d7806 */ /* 0x000fe400030e0100 */
[----:B------:R-:W-:-:S02]  /*2970*/  @!P5 LOP3.LUT R75, RZ, R75, RZ, 0x33, !PT ;  /* 0x0000004bff4bd212 */ /* 0x000fc400078e33ff */
[----:B------:R-:W-:Y:S02]  /*2980*/  VOTE.ANY R79, PT, P0 ;  /* 0x00000000004f7806 */ /* 0x000fe400000e0100 */
[----:B------:R-:W-:Y:S02]  /*2990*/  @!P6 LOP3.LUT R77, RZ, R77, RZ, 0x33, !PT ;  /* 0x0000004dff4de212 */ /* 0x000fe400078e33ff */
[----:B------:R-:W-:Y:S01]  /*29a0*/  LOP3.LUT R66, R75, R66, RZ, 0xc0, !PT ;  /* 0x000000424b427212 */ /* 0x000fe200078ec0ff */
[----:B------:R-:W-:Y:S01]  /*29b0*/  IMAD.MOV.U32 R75, RZ, RZ, RZ ;  /* 0x000000ffff4b7224 */ /* 0x000fe200078e00ff */
[----:B------:R-:W-:Y:S02]  /*29c0*/  @!P0 LOP3.LUT R79, RZ, R79, RZ, 0x33, !PT ;  /* 0x0000004fff4f8212 */ /* 0x000fe400078e33ff */
[----:B------:R-:W-:-:S04]  /*29d0*/  LOP3.LUT R66, R77, R66, RZ, 0xc0, !PT ;  /* 0x000000424d427212 */ /* 0x000fc800078ec0ff */
[----:B------:R-:W-:-:S04]  /*29e0*/  LOP3.LUT R79, R79, R66, RZ, 0xc0, !PT ;  /* 0x000000424f4f7212 */ /* 0x000fc800078ec0ff */
[----:B------:R-:W5:Y:S01]  /*29f0*/  FLO.U32 R72, R79 ;  /* 0x0000004f00487300 */ /* 0x000f6200000e0000 */
[----:B------:R-:W-:-:S07]  /*2a00*/  LOP3.LUT R66, R62, R79, RZ, 0xc0, !PT ;  /* 0x0000004f3e427212 */ /* 0x000fce00078ec0ff */
[----:B------:R-:W0:Y:S01]  /*2a10*/  POPC R66, R66 ;  /* 0x0000004200427309 */ /* 0x000e220000000000 */
[----:B-----5:R-:W-:-:S13]  /*2a20*/  ISETP.NE.AND P0, PT, R0, R72, PT ;  /* 0x000000480000720c */ /* 0x020fda0003f05270 */
[----:B0--34-:R-:W-:Y:S05]  /*2a30*/  @P0 BRA `(.L_x_31) ;  /* 0x0000000000080947 */ /* 0x019fea0003800000 */
[----:B------:R-:W-:-:S06]  /*2a40*/  IMAD R75, R81, 0x4, R58 ;  /* 0x00000004514b7824 */ /* 0x000fcc00078e023a */
[----:B------:R0:W3:Y:S02]  /*2a50*/  ATOMS.ADD R75, [R75], R66 ;  /* 0x000000424b4b738c */ /* 0x0000e40000000000 */
.L_x_31:
[----:B------:R-:W-:Y:S05]  /*2a60*/  BSYNC.RECONVERGENT B0 ;  /* 0x0000000000007941 */ /* 0x000fea0003800200 */
.L_x_30:
        /* <DEDUP_REMOVED lines=37> */
.L_x_33:
[----:B------:R-:W-:Y:S05]  /*2cc0*/  BSYNC.RECONVERGENT B0 ;  /* 0x0000000000007941 */ /* 0x000fea0003800200 */
.L_x_32:
[----:B------:R-:W-:Y:S01]  /*2cd0*/  R2P PR, R85, 0x7f ;  /* 0x0000007f55007804 */ /* 0x000fe20000000000 */
[----:B---3--:R3:W4:Y:S01]  /*2ce0*/  SHFL.IDX PT, R77, R77, R76, 0x1f ;  /* 0x00001f4c4d4d7589 */ /* 0x00872200000e0000 */
[----:B------:R-:W-:Y:S01]  /*2cf0*/  SHF.R.U64 R72, R28, UR5, R47 ;  /* 0x000000051c487c19 */ /* 0x000fe2000800122f */
[----:B------:R-:W-:Y:S01]  /*2d00*/  BSSY.RECONVERGENT B0, `(.L_x_34) ;  /* 0x0000022000007945 */ /* 0x000fe20003800200 */
[----:B------:R-:W-:Y:S02]  /*2d10*/  IMAD.MOV.U32 R74, RZ, RZ, RZ ;  /* 0x000000ffff4a7224 */ /* 0x000fe400078e00ff */
[----:B------:R-:W-:-:S07]  /*2d20*/  LOP3.LUT R87, R72, UR4, RZ, 0x30, !PT ;  /* 0x0000000448577c12 */ /* 0x000fce000f8e30ff */
[----:B------:R-:W-:Y:S02]  /*2d30*/  VOTE.ANY R70, PT, P0 ;  /* 0x0000000000467806 */ /* 0x000fe400000e0100 */
[----:B------:R-:W-:Y:S02]  /*2d40*/  VOTE.ANY R79, PT, P1 ;  /* 0x00000000004f7806 */ /* 0x000fe400008e0100 */
[----:B------:R-:W-:Y:S02]  /*2d50*/  @!P0 LOP3.LUT R70, RZ, R70, RZ, 0x33, !PT ;  /* 0x00000046ff468212 */ /* 0x000fe400078e33ff */
[----:B------:R-:W-:Y:S02]  /*2d60*/  @!P1 LOP3.LUT R79, RZ, R79, RZ, 0x33, !PT ;  /* 0x0000004fff4f9212 */ /* 0x000fe400078e33ff */
[----:B------:R-:W-:Y:S02]  /*2d70*/  VOTE.ANY R81, PT, P2 ;  /* 0x0000000000517806 */ /* 0x000fe400010e0100 */
[----:B------:R-:W-:-:S02]  /*2d80*/  LOP3.LUT R70, R79, R70, RZ, 0xc0, !PT ;  /* 0x000000464f467212 */ /* 0x000fc400078ec0ff */
[----:B------:R-:W-:Y:S02]  /*2d90*/  VOTE.ANY R79, PT, P3 ;  /* 0x00000000004f7806 */ /* 0x000fe400018e0100 */
[----:B------:R-:W-:Y:S02]  /*2da0*/  @!P2 LOP3.LUT R81, RZ, R81, RZ, 0x33, !PT ;  /* 0x00000051ff51a212 */ /* 0x000fe400078e33ff */
[----:B------:R-:W-:Y:S02]  /*2db0*/  @!P3 LOP3.LUT R79, RZ, R79, RZ, 0x33, !PT ;  /* 0x0000004fff4fb212 */ /* 0x000fe400078e33ff */
[----:B------:R-:W-:Y:S02]  /*2dc0*/  LOP3.LUT R70, R81, R70, RZ, 0xc0, !PT ;  /* 0x0000004651467212 */ /* 0x000fe400078ec0ff */
[----:B------:R-:W-:Y:S02]  /*2dd0*/  LOP3.LUT P0, RZ, R85, 0x80, RZ, 0xc0, !PT ;  /* 0x0000008055ff7812 */ /* 0x000fe4000780c0ff */
[----:B------:R-:W-:-:S02]  /*2de0*/  VOTE.ANY R81, PT, P4 ;  /* 0x0000000000517806 */ /* 0x000fc400020e0100 */
[----:B------:R-:W-:Y:S02]  /*2df0*/  LOP3.LUT R70, R79, R70, RZ, 0xc0, !PT ;  /* 0x000000464f467212 */ /* 0x000fe400078ec0ff */
[----:B------:R-:W-:Y:S02]  /*2e00*/  VOTE.ANY R79, PT, P5 ;  /* 0x00000000004f7806 */ /* 0x000fe400028e0100 */
[----:B------:R-:W-:Y:S02]  /*2e10*/  @!P4 LOP3.LUT R81, RZ, R81, RZ, 0x33, !PT ;  /* 0x00000051ff51c212 */ /* 0x000fe400078e33ff */
[----:B------:R-:W-:Y:S02]  /*2e20*/  @!P5 LOP3.LUT R79, RZ, R79, RZ, 0x33, !PT ;  /* 0x0000004fff4fd212 */ /* 0x000fe400078e33ff */
[----:B------:R-:W-:Y:S02]  /*2e30*/  LOP3.LUT R70, R81, R70, RZ, 0xc0, !PT ;  /* 0x0000004651467212 */ /* 0x000fe400078ec0ff */
[----:B------:R-:W-:-:S02]  /*2e40*/  VOTE.ANY R81, PT, P6 ;  /* 0x0000000000517806 */ /* 0x000fc400030e0100 */
[----:B------:R-:W-:Y:S02]  /*2e50*/  LOP3.LUT R70, R79, R70, RZ, 0xc0, !PT ;  /* 0x000000464f467212 */ /* 0x000fe400078ec0ff */
[----:B------:R-:W-:Y:S02]  /*2e60*/  VOTE.ANY R79, PT, P0 ;  /* 0x00000000004f7806 */ /* 0x000fe400000e0100 */
[----:B------:R-:W-:Y:S02]  /*2e70*/  @!P6 LOP3.LUT R81, RZ, R81, RZ, 0x33, !PT ;  /* 0x00000051ff51e212 */ /* 0x000fe400078e33ff */
        /* <DEDUP_REMOVED lines=8> */
[----:B------:R-:W-:-:S05]  /*2f00*/  IMAD R79, R85, 0x4, R58 ;  /* 0x00000004554f7824 */ /* 0x000fca00078e023a */
[----:B------:R0:W3:Y:S02]  /*2f10*/  ATOMS.ADD R74, [R79], R70 ;  /* 0x000000464f4a738c */ /* 0x0000e40000000000 */
.L_x_35:
[----:B------:R-:W-:Y:S05]  /*2f20*/  BSYNC.RECONVERGENT B0 ;  /* 0x0000000000007941 */ /* 0x000fea0003800200 */
.L_x_34:
[----:B------:R-:W-:Y:S01]  /*2f30*/  R2P PR, R87, 0x7f ;  /* 0x0000007f57007804 */ /* 0x000fe20000000000 */
[----:B------:R-:W-:Y:S01]  /*2f40*/  BSSY.RECONVERGENT B0, `(.L_x_36) ;  /* 0x0000024000007945 */ /* 0x000fe20003800200 */
[----:B------:R-:W-:-:S04]  /*2f50*/  SHF.R.U64 R76, R26, UR5, R49 ;  /* 0x000000051a4c7c19 */ /* 0x000fc80008001231 */
[----:B------:R-:W-:Y:S01]  /*2f60*/  LOP3.LUT R89, R76, UR4, RZ, 0x30, !PT ;  /* 0x000000044c597c12 */ /* 0x000fe2000f8e30ff */
[----:B------:R-:W-:-:S06]  /*2f70*/  IMAD.MOV.U32 R76, RZ, RZ, RZ ;  /* 0x000000ffff4c7224 */ /* 0x000fcc00078e00ff */
[----:B------:R-:W-:Y:S02]  /*2f80*/  VOTE.ANY R72, PT, P0 ;  /* 0x0000000000487806 */ /* 0x000fe400000e0100 */
[----:B0-----:R-:W-:Y:S02]  /*2f90*/  VOTE.ANY R79, PT, P1 ;  /* 0x00000000004f7806 */ /* 0x001fe400008e0100 */
[----:B------:R-:W-:Y:S02]  /*2fa0*/  @!P0 LOP3.LUT R72, RZ, R72, RZ, 0x33, !PT ;  /* 0x00000048ff488212 */ /* 0x000fe400078e33ff */
[----:B------:R-:W-:Y:S02]  /*2fb0*/  @!P1 LOP3.LUT R79, RZ, R79, RZ, 0x33, !PT ;  /* 0x0000004fff4f9212 */ /* 0x000fe400078e33ff */
[----:B------:R-:W-:Y:S02]  /*2fc0*/  LOP3.LUT P0, RZ, R87, 0x80, RZ, 0xc0, !PT ;  /* 0x0000008057ff7812 */ /* 0x000fe4000780c0ff */
[----:B------:R-:W-:-:S02]  /*2fd0*/  LOP3.LUT R72, R79, R72, RZ, 0xc0, !PT ;  /* 0x000000484f487212 */ /* 0x000fc400078ec0ff */
[----:B------:R-:W-:-:S04]  /*2fe0*/  VOTE.ANY R79, PT, P2 ;  /* 0x00000000004f7806 */ /* 0x000fc800010e0100 */
[----:B------:R-:W-:-:S04]  /*2ff0*/  @!P2 LOP3.LUT R79, RZ, R79, RZ, 0x33, !PT ;  /* 0x0000004fff4fa212 */ /* 0x000fc800078e33ff */
[----:B------:R-:W-:Y:S02]  /*3000*/  LOP3.LUT R72, R79, R72, RZ, 0xc0, !PT ;  /* 0x000000484f487212 */ /* 0x000fe400078ec0ff */
        /* <DEDUP_REMOVED lines=15> */
[----:B---3--:R0:W3:Y:S02]  /*3100*/  SHFL.IDX PT, R79, R74, R83, 0x1f ;  /* 0x00001f534a4f7589 */ /* 0x0080e400000e0000 */
[----:B------:R-:W4:Y:S01]  /*3110*/  FLO.U32 R85, R81 ;  /* 0x0000005100557300 */ /* 0x000f2200000e0000 */
[----:B------:R-:W-:-:S07]  /*3120*/  LOP3.LUT R72, R62, R81, RZ, 0xc0, !PT ;  /* 0x000000513e487212 */ /* 0x000fce00078ec0ff */
[----:B------:R-:W0:Y:S01]  /*3130*/  POPC R72, R72 ;  /* 0x0000004800487309 */ /* 0x000e220000000000 */
[----:B----4-:R-:W-:-:S13]  /*3140*/  ISETP.NE.AND P0, PT, R0, R85, PT ;  /* 0x000000550000720c */ /* 0x010fda0003f05270 */
[----:B0--3--:R-:W-:Y:S05]  /*3150*/  @P0 BRA `(.L_x_37) ;  /* 0x0000000000080947 */ /* 0x009fea0003800000 */
[----:B------:R-:W-:-:S05]  /*3160*/  IMAD R81, R87, 0x4, R58 ;  /* 0x0000000457517824 */ /* 0x000fca00078e023a */
[----:B------:R0:W3:Y:S02]  /*3170*/  ATOMS.ADD R76, [R81], R72 ;  /* 0x00000048514c738c */ /* 0x0000e40000000000 */
.L_x_37:
[----:B------:R-:W-:Y:S05]  /*3180*/  BSYNC.RECONVERGENT B0 ;  /* 0x0000000000007941 */ /* 0x000fea0003800200 */
.L_x_36:
[----:B------:R-:W-:Y:S01]  /*3190*/  R2P PR, R89, 0x7f ;  /* 0x0000007f59007804 */ /* 0x000fe20000000000 */
[----:B------:R-:W-:Y:S01]  /*31a0*/  BSSY.RECONVERGENT B0, `(.L_x_38) ;  /* 0x0000022000007945 */ /* 0x000fe20003800200 */
[----:B------:R-:W-:-:S11]  /*31b0*/  IMAD.MOV.U32 R78, RZ, RZ, RZ ;  /* 0x000000ffff4e7224 */ /* 0x000fd600078e00ff */
        /* <DEDUP_REMOVED lines=32> */
.L_x_39:
[----:B------:R-:W-:Y:S05]  /*33c0*/  BSYNC.RECONVERGENT B0 ;  /* 0x0000000000007941 */ /* 0x000fea0003800200 */
.L_x_38:
        /* <DEDUP_REMOVED lines=35> */
.L_x_41:
[----:B------:R-:W-:Y:S05]  /*3600*/  BSYNC.RECONVERGENT B0 ;  /* 0x0000000000007941 */ /* 0x000fea0003800200 */
.L_x_40:
[----:B------:R-:W-:Y:S01]  /*3610*/  R2P PR, R69, 0x7f ;  /* 0x0000007f45007804 */ /* 0x000fe20000000000 */
[----:B------:R-:W-:Y:S01]  /*3620*/  BSSY.RECONVERGENT B0, `(.L_x_42) ;  /* 0x0000022000007945 */ /* 0x000fe20003800200 */
[----:B------:R-:W-:-:S11]  /*3630*/  IMAD.MOV.U32 R82, RZ, RZ, RZ ;  /* 0x000000ffff527224 */ /* 0x000fd600078e00ff */
[----:B0-----:R-:W-:Y:S02]  /*3640*/  VOTE.ANY R71, PT, P0 ;  /* 0x0000000000477806 */ /* 0x001fe400000e0100 */
[----:B------:R-:W-:Y:S02]  /*3650*/  VOTE.ANY R78, PT, P1 ;  /* 0x00000000004e7806 */ /* 0x000fe400008e0100 */
        /* <DEDUP_REMOVED lines=30> */
.L_x_43:
[----:B------:R-:W-:Y:S05]  /*3840*/  BSYNC.RECONVERGENT B0 ;  /* 0x0000000000007941 */ /* 0x000fea0003800200 */
.L_x_42:
[----:B------:R-:W-:Y:S01]  /*3850*/  R2P PR, R67, 0x7f ;  /* 0x0000007f43007804 */ /* 0x000fe20000000000 */
[----:B-1----:R-:W-:Y:S01]  /*3860*/  IMAD.IADD R73, R64, 0x1, R73 ;  /* 0x0000000140497824 */ /* 0x002fe200078e0249 */
[----:B------:R-:W-:Y:S01]  /*3870*/  BSSY.RECONVERGENT B0, `(.L_x_44) ;  /* 0x0000025000007945 */ /* 0x000fe20003800200 */
[----:B------:R-:W-:Y:S01]  /*3880*/  IMAD.IADD R75, R66, 0x1, R75 ;  /* 0x00000001424b7824 */ /* 0x000fe200078e024b */
[----:B------:R-:W-:Y:S01]  /*3890*/  SHF.R.U64 R66, R24, UR5, R51 ;  /* 0x0000000518427c19 */ /* 0x000fe20008001233 */
[----:B------:R-:W-:-:S03]  /*38a0*/  IMAD.MOV.U32 R80, RZ, RZ, RZ ;  /* 0x000000ffff507224 */ /* 0x000fc600078e00ff */
[----:B------:R-:W-:-:S05]  /*38b0*/  LOP3.LUT R91, R66, UR4, RZ, 0x30, !PT ;  /* 0x00000004425b7c12 */ /* 0x000fca000f8e30ff */
[----:B0-----:R-:W-:Y:S02]  /*38c0*/  VOTE.ANY R69, PT, P0 ;  /* 0x0000000000457806 */ /* 0x001fe400000e0100 */
[----:B--2---:R-:W-:Y:S02]  /*38d0*/  VOTE.ANY R64, PT, P1 ;  /* 0x0000000000407806 */ /* 0x004fe400008e0100 */
        /* <DEDUP_REMOVED lines=22> */
[----:B---3--:R0:W1:Y:S02]  /*3a40*/  SHFL.IDX PT, R69, R82, R87, 0x1f ;  /* 0x00001f5752457589 */ /* 0x00806400000e0000 */
[----:B------:R-:W2:Y:S01]  /*3a50*/  FLO.U32 R89, R85 ;  /* 0x0000005500597300 */ /* 0x000ea200000e0000 */
[----:B------:R-:W-:-:S07]  /*3a60*/  LOP3.LUT R64, R62, R85, RZ, 0xc0, !PT ;  /* 0x000000553e407212 */ /* 0x000fce00078ec0ff */
[----:B------:R-:W3:Y:S01]  /*3a70*/  POPC R64, R64 ;  /* 0x0000004000407309 */ /* 0x000ee20000000000 */
[----:B--2---:R-:W-:-:S13]  /*3a80*/  ISETP.NE.AND P0, PT, R0, R89, PT ;  /* 0x000000590000720c */ /* 0x004fda0003f05270 */
[----:B01-3--:R-:W-:Y:S05]  /*3a90*/  @P0 BRA `(.L_x_45) ;  /* 0x0000000000080947 */ /* 0x00bfea0003800000 */
[----:B------:R-:W-:-:S05]  /*3aa0*/  IMAD R67, R67, 0x4, R58 ;  /* 0x0000000443437824 */ /* 0x000fca00078e023a */
[----:B------:R0:W1:Y:S02]  /*3ab0*/  ATOMS.ADD R80, [R67], R64 ;  /* 0x000000404350738c */ /* 0x0000640000000000 */
.L_x_45:
[----:B------:R-:W-:Y:S05]  /*3ac0*/  BSYNC.RECONVERGENT B0 ;  /* 0x0000000000007941 */ /* 0x000fea0003800200 */
.L_x_44:
[----:B------:R-:W-:Y:S01]  /*3ad0*/  R2P PR, R91, 0x7f ;  /* 0x0000007f5b007804 */ /* 0x000fe20000000000 */
[----:B-1----:R1:W2:Y:S01]  /*3ae0*/  SHFL.IDX PT, R85, R80, R89, 0x1f ;  /* 0x00001f5950557589 */ /* 0x0022a200000e0000 */
[----:B------:R-:W-:Y:S01]  /*3af0*/  BSSY.RECONVERGENT B0, `(.L_x_46) ;  /* 0x0000022000007945 */ /* 0x000fe20003800200 */
[----:B------:R-:W-:Y:S02]  /*3b00*/  IMAD.IADD R77, R68, 0x1, R77 ;  /* 0x00000001444d7824 */ /* 0x000fe400078e024d */
[----:B------:R-:W-:-:S08]  /*3b10*/  IMAD.MOV.U32 R82, RZ, RZ, RZ ;  /* 0x000000ffff527224 */ /* 0x000fd000078e00ff */
        /* <DEDUP_REMOVED lines=23> */
[----:B------:R-:W-:-:S04]  /*3c90*/  LOP3.LUT R67, R67, R66, RZ, 0xc0, !PT ;  /* 0x0000004243437212 */ /* 0x000fc800078ec0ff */
[----:B------:R-:W0:Y:S01]  /*3ca0*/  FLO.U32 R93, R67 ;  /* 0x00000043005d7300 */ /* 0x000e2200000e0000 */
[----:B------:R-:W-:-:S07]  /*3cb0*/  LOP3.LUT R66, R62, R67, RZ, 0xc0, !PT ;  /* 0x000000433e427212 */ /* 0x000fce00078ec0ff */
[----:B------:R-:W3:Y:S01]  /*3cc0*/  POPC R66, R66 ;  /* 0x0000004200427309 */ /* 0x000ee20000000000 */
[----:B0-----:R-:W-:-:S13]  /*3cd0*/  ISETP.NE.AND P0, PT, R0, R93, PT ;  /* 0x0000005d0000720c */ /* 0x001fda0003f05270 */
[----:B-123--:R-:W-:Y:S05]  /*3ce0*/  @P0 BRA `(.L_x_47) ;  /* 0x0000000000080947 */ /* 0x00efea0003800000 */
[----:B------:R-:W-:-:S05]  /*3cf0*/  IMAD R67, R91, 0x4, R58 ;  /* 0x000000045b437824 */ /* 0x000fca00078e023a */
[----:B------:R0:W1:Y:S02]  /*3d00*/  ATOMS.ADD R82, [R67], R66 ;  /* 0x000000424352738c */ /* 0x0000640000000000 */
.L_x_47:
[----:B------:R-:W-:Y:S05]  /*3d10*/  BSYNC.RECONVERGENT B0 ;  /* 0x0000000000007941 */ /* 0x000fea0003800200 */
.L_x_46:
[----:B------:R-:W-:Y:S01]  /*3d20*/  R2P PR, R61, 0x7f ;  /* 0x0000007f3d007804 */ /* 0x000fe20000000000 */
[----:B------:R-:W-:Y:S01]  /*3d30*/  BSSY.RECONVERGENT B0, `(.L_x_48) ;  /* 0x0000023000007945 */ /* 0x000fe20003800200 */
[----:B------:R-:W-:Y:S02]  /*3d40*/  IMAD.IADD R79, R70, 0x1, R79 ;  /* 0x00000001464f7824 */ /* 0x000fe400078e024f */
[----:B------:R-:W-:-:S09]  /*3d50*/  IMAD.MOV.U32 R70, RZ, RZ, RZ ;  /* 0x000000ffff467224 */ /* 0x000fd200078e00ff */
        /* <DEDUP_REMOVED lines=24> */
[----:B-1----:R0:W1:Y:S02]  /*3ee0*/  SHFL.IDX PT, R67, R82, R93, 0x1f ;  /* 0x00001f5d52437589 */ /* 0x00206400000e0000 */
[----:B------:R-:W2:Y:S01]  /*3ef0*/  FLO.U32 R91, R87 ;  /* 0x00000057005b7300 */ /* 0x000ea200000e0000 */
[----:B------:R-:W-:-:S07]  /*3f00*/  LOP3.LUT R68, R62, R87, RZ, 0xc0, !PT ;  /* 0x000000573e447212 */ /* 0x000fce00078ec0ff */
[----:B------:R-:W3:Y:S01]  /*3f10*/  POPC R68, R68 ;  /* 0x0000004400447309 */ /* 0x000ee20000000000 */
[----:B--2---:R-:W-:-:S13]  /*3f20*/  ISETP.NE.AND P0, PT, R0, R91, PT ;  /* 0x0000005b0000720c */ /* 0x004fda0003f05270 */
[----:B01-3--:R-:W-:Y:S05]  /*3f30*/  @P0 BRA `(.L_x_49) ;  /* 0x0000000000080947 */ /* 0x00bfea0003800000 */
[----:B------:R-:W-:-:S05]  /*3f40*/  IMAD R61, R61, 0x4, R58 ;  /* 0x000000043d3d7824 */ /* 0x000fca00078e023a */
[----:B------:R0:W1:Y:S02]  /*3f50*/  ATOMS.ADD R70, [R61], R68 ;  /* 0x000000443d46738c */ /* 0x0000640000000000 */
.L_x_49:
[----:B------:R-:W-:Y:S05]  /*3f60*/  BSYNC.RECONVERGENT B0 ;  /* 0x0000000000007941 */ /* 0x000fea0003800200 */
.L_x_48:
[----:B------:R-:W-:Y:S01]  /*3f70*/  R2P PR, R65, 0x7f ;  /* 0x0000007f41007804 */ /* 0x000fe20000000000 */
[----:B------:R-:W-:Y:S01]  /*3f80*/  IMAD.IADD R81, R72, 0x1, R81 ;  /* 0x0000000148517824 */ /* 0x000fe200078e0251 */
[----:B-1----:R1:W2:Y:S01]  /*3f90*/  SHFL.IDX PT, R87, R70, R91, 0x1f ;  /* 0x00001f5b46577589 */ /* 0x0022a200000e0000 */
[----:B------:R-:W-:Y:S10]  /*3fa0*/  BSSY.RECONVERGENT B0, `(.L_x_50) ;  /* 0x0000021000007945 */ /* 0x000ff40003800200 */
[----:B0-----:R-:W-:-:S02]  /*3fb0*/  VOTE.ANY R61, PT, P0 ;  /* 0x00000000003d7806 */ /* 0x001fc400000e0100 */
[----:B------:R-:W-:Y:S02]  /*3fc0*/  VOTE.ANY R72, PT, P1 ;  /* 0x0000000000487806 */ /* 0x000fe400008e0100 */
[----:B------:R-:W-:Y:S02]  /*3fd0*/  @!P0 LOP3.LUT R61, RZ, R61, RZ, 0x33, !PT ;  /* 0x0000003dff3d8212 */ /* 0x000fe400078e33ff */
[----:B------:R-:W-:Y:S02]  /*3fe0*/  @!P1 LOP3.LUT R72, RZ, R72, RZ, 0x33, !PT ;  /* 0x00000048ff489212 */ /* 0x000fe400078e33ff */
[----:B------:R-:W-:Y:S02]  /*3ff0*/  LOP3.LUT P0, RZ, R65, 0x80, RZ, 0xc0, !PT ;  /* 0x0000008041ff7812 */ /* 0x000fe4000780c0ff */
        /* <DEDUP_REMOVED lines=18> */
[----:B------:R-:W-:Y:S01]  /*4120*/  LOP3.LUT R89, R72, R61, RZ, 0xc0, !PT ;  /* 0x0000003d48597212 */ /* 0x000fe200078ec0ff */
[----:B------:R-:W-:-:S03]  /*4130*/  IMAD.MOV.U32 R72, RZ, RZ, RZ ;  /* 0x000000ffff487224 */ /* 0x000fc600078e00ff */
[----:B------:R-:W0:Y:S01]  /*4140*/  FLO.U32 R93, R89 ;  /* 0x00000059005d7300 */ /* 0x000e2200000e0000 */
[----:B------:R-:W-:-:S07]  /*4150*/  LOP3.LUT R61, R62, R89, RZ, 0xc0, !PT ;  /* 0x000000593e3d7212 */ /* 0x000fce00078ec0ff */
[----:B------:R-:W3:Y:S01]  /*4160*/  POPC R61, R61 ;  /* 0x0000003d003d7309 */ /* 0x000ee20000000000 */
[----:B0-----:R-:W-:-:S13]  /*4170*/  ISETP.NE.AND P0, PT, R0, R93, PT ;  /* 0x0000005d0000720c */ /* 0x001fda0003f05270 */
[----:B-123--:R-:W-:Y:S05]  /*4180*/  @P0 BRA `(.L_x_51) ;  /* 0x0000000000080947 */ /* 0x00efea0003800000 */
[----:B------:R-:W-:-:S06]  /*4190*/  IMAD R72, R65, 0x4, R58 ;  /* 0x0000000441487824 */ /* 0x000fcc00078e023a */
[----:B------:R0:W1:Y:S02]  /*41a0*/  ATOMS.ADD R72, [R72], R61 ;  /* 0x0000003d4848738c */ /* 0x0000640000000000 */
.L_x_51:
[----:B------:R-:W-:Y:S05]  /*41b0*/  BSYNC.RECONVERGENT B0 ;  /* 0x0000000000007941 */ /* 0x000fea0003800200 */
.L_x_50:
[----:B------:R-:W-:Y:S01]  /*41c0*/  R2P PR, R63, 0x7f ;  /* 0x0000007f3f007804 */ /* 0x000fe20000000000 */
[----:B------:R-:W-:Y:S01]  /*41d0*/  IMAD.IADD R83, R74, 0x1, R83 ;  /* 0x000000014a537824 */ /* 0x000fe200078e0253 */
[----:B-1----:R1:W2:Y:S01]  /*41e0*/  SHFL.IDX PT, R72, R72, R93, 0x1f ;  /* 0x00001f5d48487589 */ /* 0x0022a200000e0000 */
[----:B------:R-:W-:Y:S01]  /*41f0*/  IMAD.IADD R76, R76, 0x1, R71 ;  /* 0x000000014c4c7824 */ /* 0x000fe200078e0247 */
[----:B------:R-:W-:Y:S01]  /*4200*/  SHF.R.U64 R71, R4, UR5, R53 ;  /* 0x0000000504477c19 */ /* 0x000fe20008001235 */
[----:B------:R-:W-:Y:S03]  /*4210*/  BSSY.RECONVERGENT B0, `(.L_x_52) ;  /* 0x0000022000007945 */ /* 0x000fe60003800200 */
[----:B------:R-:W-:Y:S01]  /*4220*/  LOP3.LUT R89, R71, UR4, RZ, 0x30, !PT ;  /* 0x0000000447597c12 */ /* 0x000fe2000f8e30ff */
[----:B------:R-:W-:-:S04]  /*4230*/  IMAD.MOV.U32 R71, RZ, RZ, RZ ;  /* 0x000000ffff477224 */ /* 0x000fc800078e00ff */
[----:B------:R-:W-:Y:S02]  /*4240*/  VOTE.ANY R65, PT, P0 ;  /* 0x0000000000417806 */ /* 0x000fe400000e0100 */
        /* <DEDUP_REMOVED lines=23> */
[----:B------:R-:W3:Y:S01]  /*43c0*/  FLO.U32 R74, R65 ;  /* 0x00000041004a7300 */ /* 0x000ee200000e0000 */
[----:B------:R-:W-:-:S07]  /*43d0*/  LOP3.LUT R70, R62, R65, RZ, 0xc0, !PT ;  /* 0x000000413e467212 */ /* 0x000fce00078ec0ff */
[----:B------:R1:W4:Y:S01]  /*43e0*/  POPC R80, R70 ;  /* 0x0000004600507309 */ /* 0x0003220000000000 */
[----:B---3--:R-:W-:-:S13]  /*43f0*/  ISETP.NE.AND P0, PT, R0, R74, PT ;  /* 0x0000004a0000720c */ /* 0x008fda0003f05270 */
[----:B-12-4-:R-:W-:Y:S05]  /*4400*/  @P0 BRA `(.L_x_53) ;  /* 0x0000000000080947 */ /* 0x016fea0003800000 */
[----:B------:R-:W-:-:S05]  /*4410*/  IMAD R63, R63, 0x4, R58 ;  /* 0x000000043f3f7824 */ /* 0x000fca00078e023a */
[----:B------:R1:W2:Y:S02]  /*4420*/  ATOMS.ADD R71, [R63], R80 ;  /* 0x000000503f47738c */ /* 0x0002a40000000000 */
.L_x_53:
[----:B------:R-:W-:Y:S05]  /*4430*/  BSYNC.RECONVERGENT B0 ;  /* 0x0000000000007941 */ /* 0x000fea0003800200 */
.L_x_52:
[----:B------:R-:W-:Y:S01]  /*4440*/  R2P PR, R89, 0x7f ;  /* 0x0000007f59007804 */ /* 0x000fe20000000000 */
[----:B------:R-:W-:Y:S01]  /*4450*/  IMAD.IADD R85, R64, 0x1, R85 ;  /* 0x0000000140557824 */ /* 0x000fe200078e0255 */
[----:B------:R-:W-:Y:S01]  /*4460*/  SHF.R.U64 R65, R12, UR5, R55 ;  /* 0x000000050c417c19 */ /* 0x000fe20008001237 */
[----:B--2---:R2:W3:Y:S01]  /*4470*/  SHFL.IDX PT, R71, R71, R74, 0x1f ;  /* 0x00001f4a47477589 */ /* 0x0044e200000e0000 */
[----:B------:R-:W-:Y:S01]  /*4480*/  BSSY.RECONVERGENT B0, `(.L_x_54) ;  /* 0x0000023000007945 */ /* 0x000fe20003800200 */
[----:B------:R-:W-:Y:S01]  /*4490*/  IMAD.IADD R69, R78, 0x1, R69 ;  /* 0x000000014e457824 */ /* 0x000fe200078e0245 */
[----:B------:R-:W-:Y:S01]  /*44a0*/  LOP3.LUT R91, R65, UR4, RZ, 0x30, !PT ;  /* 0x00000004415b7c12 */ /* 0x000fe2000f8e30ff */
[----:B------:R-:W-:-:S06]  /*44b0*/  IMAD.MOV.U32 R65, RZ, RZ, RZ ;  /* 0x000000ffff417224 */ /* 0x000fcc00078e00ff */
[----:B-1----:R-:W-:Y:S02]  /*44c0*/  VOTE.ANY R63, PT, P0 ;  /* 0x00000000003f7806 */ /* 0x002fe400000e0100 */
        /* <DEDUP_REMOVED lines=23> */
[----:B------:R-:W1:Y:S01]  /*4640*/  FLO.U32 R70, R63 ;  /* 0x0000003f00467300 */ /* 0x000e6200000e0000 */
[----:B------:R-:W-:-:S07]  /*4650*/  LOP3.LUT R64, R62, R63, RZ, 0xc0, !PT ;  /* 0x0000003f3e407212 */ /* 0x000fce00078ec0ff */
[----:B------:R-:W4:Y:S01]  /*4660*/  POPC R64, R64 ;  /* 0x0000004000407309 */ /* 0x000f220000000000 */
[----:B-1----:R-:W-:-:S13]  /*4670*/  ISETP.NE.AND P0, PT, R0, R70, PT ;  /* 0x000000460000720c */ /* 0x002fda0003f05270 */
[----:B--234-:R-:W-:Y:S05]  /*4680*/  @P0 BRA `(.L_x_55) ;  /* 0x0000000000080947 */ /* 0x01cfea0003800000 */
[----:B------:R-:W-:-:S06]  /*4690*/  IMAD R65, R89, 0x4, R58 ;  /* 0x0000000459417824 */ /* 0x000fcc00078e023a */
[----:B------:R1:W2:Y:S02]  /*46a0*/  ATOMS.ADD R65, [R65], R64 ;  /* 0x000000404141738c */ /* 0x0002a40000000000 */
.L_x_55:
[----:B------:R-:W-:Y:S05]  /*46b0*/  BSYNC.RECONVERGENT B0 ;  /* 0x0000000000007941 */ /* 0x000fea0003800200 */
.L_x_54:
[----:B------:R-:W-:Y:S01]  /*46c0*/  R2P PR, R91, 0x7f ;  /* 0x0000007f5b007804 */ /* 0x000fe20000000000 */
[----:B--2---:R2:W3:Y:S01]  /*46d0*/  SHFL.IDX PT, R65, R65, R70, 0x1f ;  /* 0x00001f4641417589 */ /* 0x0044e200000e0000 */
[----:B------:R-:W-:Y:S01]  /*46e0*/  BSSY.RECONVERGENT B0, `(.L_x_56) ;  /* 0x000002b000007945 */ /* 0x000fe20003800200 */
[----:B------:R-:W-:Y:S02]  /*46f0*/  IMAD.MOV.U32 R40, RZ, RZ, R34 ;  /* 0x000000ffff287224 */ /* 0x000fe400078e0022 */
[----:B------:R-:W-:Y:S02]  /*4700*/  IMAD.MOV.U32 R42, RZ, RZ, R32 ;  /* 0x000000ffff2a7224 */ /* 0x000fe400078e0020 */
[----:B------:R-:W-:Y:S02]  /*4710*/  IMAD.MOV.U32 R44, RZ, RZ, R30 ;  /* 0x000000ffff2c7224 */ /* 0x000fe400078e001e */
[----:B------:R-:W-:Y:S02]  /*4720*/  IMAD.MOV.U32 R46, RZ, RZ, R28 ;  /* 0x000000ffff2e7224 */ /* 0x000fe400078e001c */
[----:B------:R-:W-:-:S02]  /*4730*/  IMAD.MOV.U32 R48, RZ, RZ, R26 ;  /* 0x000000ffff307224 */ /* 0x000fc400078e001a */
[----:B------:R-:W-:Y:S01]  /*4740*/  VOTE.ANY R5, PT, P0 ;  /* 0x0000000000057806 */ /* 0x000fe200000e0100 */
[----:B------:R-:W-:Y:S01]  /*4750*/  IMAD.MOV.U32 R50, RZ, RZ, R24 ;  /* 0x000000ffff327224 */ /* 0x000fe200078e0018 */
[----:B------:R-:W-:Y:S01]  /*4760*/  VOTE.ANY R38, PT, P1 ;  /* 0x0000000000267806 */ /* 0x000fe200008e0100 */
[----:B------:R-:W-:Y:S01]  /*4770*/  IMAD.MOV.U32 R52, RZ, RZ, R4 ;  /* 0x000000ffff347224 */ /* 0x000fe200078e0004 */
[----:B------:R-:W-:Y:S01]  /*4780*/  @!P0 LOP3.LUT R5, RZ, R5, RZ, 0x33, !PT ;  /* 0x00000005ff058212 */ /* 0x000fe200078e33ff */
[----:B------:R-:W-:Y:S01]  /*4790*/  IMAD.MOV.U32 R54, RZ, RZ, R12 ;  /* 0x000000ffff367224 */ /* 0x000fe200078e000c */
        /* <DEDUP_REMOVED lines=21> */
[----:B------:R-:W-:-:S03]  /*48f0*/  IMAD.MOV.U32 R38, RZ, RZ, R36 ;  /* 0x000000ffff267224 */ /* 0x000fc600078e0024 */
[----:B------:R4:W5:Y:S01]  /*4900*/  FLO.U32 R13, R5 ;  /* 0x00000005000d7300 */ /* 0x00096200000e0000 */
[----:B------:R-:W-:-:S07]  /*4910*/  LOP3.LUT R62, R62, R5, RZ, 0xc0, !PT ;  /* 0x000000053e3e7212 */ /* 0x000fce00078ec0ff */
[----:B------:R2:W0:Y:S01]  /*4920*/  POPC R25, R62 ;  /* 0x0000003e00197309 */ /* 0x0004220000000000 */
[----:B----4-:R-:W-:Y:S02]  /*4930*/  LOP3.LUT R5, R15, 0x80000000, RZ, 0x3c, !PT ;  /* 0x800000000f057812 */ /* 0x010fe400078e3cff */
[----:B-----5:R-:W-:Y:S01]  /*4940*/  ISETP.NE.AND P0, PT, R0, R13, PT ;  /* 0x0000000d0000720c */ /* 0x020fe20003f05270 */
[----:B------:R-:W-:-:S12]  /*4950*/  IMAD.MOV.U32 R0, RZ, RZ, RZ ;  /* 0x000000ffff007224 */ /* 0x000fd800078e00ff */
[----:B0-23--:R-:W-:Y:S05]  /*4960*/  @P0 BRA `(.L_x_57) ;  /* 0x0000000000080947 */ /* 0x00dfea0003800000 */
[----:B------:R-:W-:-:S06]  /*4970*/  IMAD R0, R91, 0x4, R58 ;  /* 0x000000045b007824 */ /* 0x000fcc00078e023a */
[----:B------:R0:W2:Y:S02]  /*4980*/  ATOMS.ADD R0, [R0], R25 ;  /* 0x000000190000738c */ /* 0x0000a40000000000 */
.L_x_57:
[----:B------:R-:W-:Y:S05]  /*4990*/  BSYNC.RECONVERGENT B0 ;  /* 0x0000000000007941 */ /* 0x000fea0003800200 */
.L_x_56:
[----:B------:R-:W-:Y:S01]  /*49a0*/  BAR.SYNC.DEFER_BLOCKING 0x0 ;  /* 0x0000000000007b1d */ /* 0x000fe20000010000 */
[----:B------:R-:W-:Y:S01]  /*49b0*/  LEA R73, R73, UR6, 0x3 ;  /* 0x0000000649497c11 */ /* 0x000fe2000f8e18ff */
[----:B------:R-:W-:Y:S01]  /*49c0*/  IMAD.IADD R27, R66, 0x1, R67 ;  /* 0x00000001421b7824 */ /* 0x000fe200078e0243 */
[----:B------:R-:W-:Y:S01]  /*49d0*/  LEA R75, R75, UR6, 0x3 ;  /* 0x000000064b4b7c11 */ /* 0x000fe2000f8e18ff */
[----:B------:R-:W-:Y:S01]  /*49e0*/  IMAD.IADD R29, R68, 0x1, R87 ;  /* 0x00000001441d7824 */ /* 0x000fe200078e0257 */
[----:B------:R-:W-:Y:S01]  /*49f0*/  LEA R77, R77, UR6, 0x3 ;  /* 0x000000064d4d7c11 */ /* 0x000fe2000f8e18ff */
[----:B------:R-:W-:Y:S01]  /*4a00*/  IMAD.MOV.U32 R4, RZ, RZ, R14 ;  /* 0x000000ffff047224 */ /* 0x000fe200078e000e */
[----:B------:R-:W-:Y:S01]  /*4a10*/  LEA R79, R79, UR6, 0x3 ;  /* 0x000000064f4f7c11 */ /* 0x000fe2000f8e18ff */
[----:B--2---:R2:W3:Y:S01]  /*4a20*/  SHFL.IDX PT, R0, R0, R13, 0x1f ;  /* 0x00001f0d00007589 */ /* 0x0044e200000e0000 */
[----:B------:R-:W-:Y:S01]  /*4a30*/  LEA R81, R81, UR6, 0x3 ;  /* 0x0000000651517c11 */ /* 0x000fe2000f8e18ff */
[----:B------:R-:W-:Y:S01]  /*4a40*/  IMAD.IADD R31, R61, 0x1, R72 ;  /* 0x000000013d1f7824 */ /* 0x000fe200078e0248 */
[----:B------:R-:W-:Y:S01]  /*4a50*/  LEA R83, R83, UR6, 0x3 ;  /* 0x0000000653537c11 */ /* 0x000fe2000f8e18ff */
[----:B------:R-:W-:Y:S01]  /*4a60*/  IMAD.IADD R33, R80, 0x1, R71 ;  /* 0x0000000150217824 */ /* 0x000fe200078e0247 */
[----:B------:R-:W-:Y:S01]  /*4a70*/  LOP3.LUT R19, R19, 0x80000000, RZ, 0x3c, !PT ;  /* 0x8000000013137812 */ /* 0x000fe200078e3cff */
[----:B------:R-:W-:Y:S01]  /*4a80*/  IMAD.IADD R35, R64, 0x1, R65 ;  /* 0x0000000140237824 */ /* 0x000fe200078e0241 */
[----:B------:R-:W-:Y:S01]  /*4a90*/  LEA R15, R69, UR6, 0x3 ;  /* 0x00000006450f7c11 */ /* 0x000fe2000f8e18ff */
[----:B------:R-:W-:Y:S01]  /*4aa0*/  BSSY B1, `(.L_x_58) ;  /* 0x0000049000017945 */ /* 0x000fe20003800000 */
[----:B------:R-:W-:-:S02]  /*4ab0*/  LOP3.LUT R17, R17, 0x80000000, RZ, 0x3c, !PT ;  /* 0x8000000011117812 */ /* 0x000fc400078e3cff */
[----:B--2---:R-:W-:Y:S02]  /*4ac0*/  LEA R13, R76, UR6, 0x3 ;  /* 0x000000064c0d7c11 */ /* 0x004fe4000f8e18ff */
[----:B------:R-:W-:Y:S02]  /*4ad0*/  LEA R27, R27, UR6, 0x3 ;  /* 0x000000061b1b7c11 */ /* 0x000fe4000f8e18ff */
[----:B------:R-:W-:Y:S01]  /*4ae0*/  LOP3.LUT R11, R11, 0x80000000, RZ, 0x3c, !PT ;  /* 0x800000000b0b7812 */ /* 0x000fe200078e3cff */
[----:B------:R-:W-:Y:S01]  /*4af0*/  STS.64 [R73+-0x8], R38 ;  /* 0xfffff82649007388 */ /* 0x000fe20000000a00 */
[----:B------:R-:W-:Y:S02]  /*4b00*/  LEA R29, R29, UR6, 0x3 ;  /* 0x000000061d1d7c11 */ /* 0x000fe4000f8e18ff */
[----:B------:R-:W-:Y:S01]  /*4b10*/  LOP3.LUT R9, R9, 0x80000000, RZ, 0x3c, !PT ;  /* 0x8000000009097812 */ /* 0x000fe200078e3cff */
[----:B------:R-:W-:Y:S01]  /*4b20*/  STS.64 [R75+-0x8], R40 ;  /* 0xfffff8284b007388 */ /* 0x000fe20000000a00 */
[----:B------:R-:W-:-:S02]  /*4b30*/  LEA R31, R31, UR6, 0x3 ;  /* 0x000000061f1f7c11 */ /* 0x000fc4000f8e18ff */
[----:B------:R-:W-:Y:S01]  /*4b40*/  LOP3.LUT R7, R7, 0x80000000, RZ, 0x3c, !PT ;  /* 0x8000000007077812 */ /* 0x000fe200078e3cff */
[----:B---3--:R-:W-:Y:S01]  /*4b50*/  IMAD.IADD R0, R25, 0x1, R0 ;  /* 0x0000000119007824 */ /* 0x008fe200078e0200 */
[----:B------:R-:W-:Y:S01]  /*4b60*/  STS.64 [R77+-0x8], R42 ;  /* 0xfffff82a4d007388 */ /* 0x000fe20000000a00 */
[----:B0-----:R-:W-:Y:S02]  /*4b70*/  LEA R25, R85, UR6, 0x3 ;  /* 0x0000000655197c11 */ /* 0x001fe4000f8e18ff */
[----:B------:R-:W-:Y:S01]  /*4b80*/  LEA R33, R33, UR6, 0x3 ;  /* 0x0000000621217c11 */ /* 0x000fe2000f8e18ff */
[----:B------:R-:W-:Y:S01]  /*4b90*/  STS.64 [R79+-0x8], R44 ;  /* 0xfffff82c4f007388 */ /* 0x000fe20000000a00 */
[----:B------:R-:W-:Y:S02]  /*4ba0*/  LEA R35, R35, UR6, 0x3 ;  /* 0x0000000623237c11 */ /* 0x000fe4000f8e18ff */
[----:B------:R-:W-:Y:S01]  /*4bb0*/  LEA R37, R0, UR6, 0x3 ;  /* 0x0000000600257c11 */ /* 0x000fe2000f8e18ff */
[----:B------:R-:W-:Y:S01]  /*4bc0*/  STS.64 [R81+-0x8], R46 ;  /* 0xfffff82e51007388 */ /* 0x000fe20000000a00 */
[----:B------:R-:W-:-:S02]  /*4bd0*/  ISETP.NE.AND P0, PT, R84, RZ, PT ;  /* 0x000000ff5400720c */ /* 0x000fc40003f05270 */
[----:B------:R-:W-:Y:S01]  /*4be0*/  LEA R0, R3, UR6, 0x3 ;  /* 0x0000000603007c11 */ /* 0x000fe2000f8e18ff */
[----:B------:R-:W-:Y:S04]  /*4bf0*/  STS.64 [R83+-0x8], R48 ;  /* 0xfffff83053007388 */ /* 0x000fe80000000a00 */
[----:B------:R0:W-:Y:S04]  /*4c00*/  STS.64 [R13+-0x8], R4 ;  /* 0xfffff8040d007388 */ /* 0x0001e80000000a00 */
[----:B------:R2:W-:Y:S04]  /*4c10*/  STS.64 [R15+-0x8], R18 ;  /* 0xfffff8120f007388 */ /* 0x0005e80000000a00 */
[----:B------:R2:W-:Y:S04]  /*4c20*/  STS.64 [R25+-0x8], R16 ;  /* 0xfffff81019007388 */ /* 0x0005e80000000a00 */
[----:B------:R2:W-:Y:S01]  /*4c30*/  STS.64 [R27+-0x8], R50 ;  /* 0xfffff8321b007388 */ /* 0x0005e20000000a00 */
[----:B0-----:R-:W-:-:S03]  /*4c40*/  SHF.R.S32.HI R13, RZ, 0x1f, R60 ;  /* 0x0000001fff0d7819 */ /* 0x001fc6000001143c */
[----:B------:R2:W-:Y:S04]  /*4c50*/  STS.64 [R29+-0x8], R10 ;  /* 0xfffff80a1d007388 */ /* 0x0005e80000000a00 */
[----:B------:R2:W-:Y:S04]  /*4c60*/  STS.64 [R31+-0x8], R8 ;  /* 0xfffff8081f007388 */ /* 0x0005e80000000a00 */
[----:B------:R2:W-:Y:S04]  /*4c70*/  STS.64 [R33+-0x8], R6 ;  /* 0xfffff80621007388 */ /* 0x0005e80000000a00 */
[----:B------:R2:W-:Y:S04]  /*4c80*/  STS.64 [R35+-0x8], R52 ;  /* 0xfffff83423007388 */ /* 0x0005e80000000a00 */
[----:B------:R2:W-:Y:S01]  /*4c90*/  STS.64 [R37+-0x8], R54 ;  /* 0xfffff83625007388 */ /* 0x0005e20000000a00 */
[----:B------:R-:W-:Y:S05]  /*4ca0*/  @P0 BRA `(.L_x_59) ;  /* 0x0000000000a00947 */ /* 0x000fea0003800000 */
[----:B------:R-:W3:Y:S01]  /*4cb0*/  LDG.E.64 R56, desc[UR8][R56.64] ;  /* 0x0000000838387981 */ /* 0x000ee2000c1e1b00 */
[----:B------:R-:W-:Y:S01]  /*4cc0*/  UISETP.GE.AND UP0, UPT, UR7, 0x1, UPT ;  /* 0x000000010700788c */ /* 0x000fe2000bf06270 */
[----:B--2---:R-:W-:Y:S01]  /*4cd0*/  IMAD.MOV.U32 R6, RZ, RZ, R59 ;  /* 0x000000ffff067224 */ /* 0x004fe200078e003b */
[----:B---3--:R-:W-:-:S05]  /*4ce0*/  IADD3 R4, P0, PT, -R60, R56, RZ ;  /* 0x000000383c047210 */ /* 0x008fca0007f1e1ff */
[----:B------:R-:W-:-:S05]  /*4cf0*/  IMAD.X R5, R57, 0x1, ~R13, P0 ;  /* 0x0000000139057824 */ /* 0x000fca00000e0e0d */
[----:B------:R0:W-:Y:S01]  /*4d00*/  STS.64 [R0+0xb400], R4 ;  /* 0x00b4000400007388 */ /* 0x0001e20000000a00 */
[----:B------:R-:W-:Y:S05]  /*4d10*/  BRA.U !UP0, `(.L_x_60) ;  /* 0x00000001086c7547 */ /* 0x000fea000b800000 */
[----:B------:R-:W-:Y:S01]  /*4d20*/  BSSY B0, `(.L_x_61) ;  /* 0x0000019000007945 */ /* 0x000fe20003800000 */
[----:B------:R-:W-:Y:S02]  /*4d30*/  IMAD.MOV.U32 R7, RZ, RZ, -0x1 ;  /* 0xffffffffff077424 */ /* 0x000fe400078e00ff */
[----:B------:R-:W-:Y:S02]  /*4d40*/  IMAD.U32 R8, RZ, RZ, UR7 ;  /* 0x00000007ff087e24 */ /* 0x000fe4000f8e00ff */
[----:B------:R-:W-:-:S07]  /*4d50*/  IMAD.MOV.U32 R6, RZ, RZ, R59 ;  /* 0x000000ffff067224 */ /* 0x000fce00078e003b */
.L_x_65:
[----:B0-----:R-:W0:Y:S01]  /*4d60*/  LDC.64 R4, c[0x0][0x380] ;  /* 0x0000e000ff047b82 */ /* 0x001e220000000a00 */
[----:B------:R-:W-:Y:S01]  /*4d70*/  VIADD R11, R8, 0xffffffff ;  /* 0xffffffff080b7836 */ /* 0x000fe20000000000 */
[----:B------:R-:W-:Y:S03]  /*4d80*/  BSSY B2, `(.L_x_62) ;  /* 0x0000008000027945 */ /* 0x000fe60003800000 */
[----:B------:R-:W-:-:S04]  /*4d90*/  IMAD R9, R11, 0x100, R3 ;  /* 0x000001000b097824 */ /* 0x000fc800078e0203 */
[----:B0-----:R-:W-:-:S07]  /*4da0*/  IMAD.WIDE R4, R9, 0x4, R4 ;  /* 0x0000000409047825 */ /* 0x001fce00078e0204 */
.L_x_63:
[----:B------:R-:W-:Y:S05]  /*4db0*/  YIELD ;  /* 0x0000000000007946 */ /* 0x000fea0003800000 */
[----:B------:R0:W-:Y:S06]  /*4dc0*/  MEMBAR.SC.CTA ;  /* 0x0000000000007992 */ /* 0x0001ec0000000000 */
[----:B0-----:R-:W2:Y:S02]  /*4dd0*/  LDG.E.STRONG.SYS R9, desc[UR8][R4.64] ;  /* 0x0000000804097981 */ /* 0x001ea4000c1f5900 */
[----:B--2---:R-:W-:-:S13]  /*4de0*/  ISETP.NE.AND P0, PT, R9, RZ, PT ;  /* 0x000000ff0900720c */ /* 0x004fda0003f05270 */
[----:B------:R-:W-:Y:S05]  /*4df0*/  @!P0 BRA `(.L_x_63) ;  /* 0xfffffffc00ec8947 */ /* 0x000fea000383ffff */
[----:B------:R-:W-:Y:S05]  /*4e00*/  BSYNC B2 ;  /* 0x0000000000027941 */ /* 0x000fea0003800000 */
.L_x_62:
[----:B------:R-:W-:Y:S01]  /*4e10*/  BSSY.RECONVERGENT B2, `(.L_x_64) ;  /* 0x0000006000027945 */ /* 0x000fe20003800200 */
[C---:B------:R-:W-:Y:S02]  /*4e20*/  ISETP.GT.AND P0, PT, R9.reuse, -0x1, PT ;  /* 0xffffffff0900780c */ /* 0x040fe40003f04270 */
[----:B------:R-:W-:Y:S01]  /*4e30*/  LOP3.LUT R9, R9, 0x3fffffff, RZ, 0xc0, !PT ;  /* 0x3fffffff09097812 */ /* 0x000fe200078ec0ff */
[----:B------:R-:W-:Y:S05]  /*4e40*/  WARPSYNC.EXCLUSIVE R7 ;  /* 0x0000000007007348 */ /* 0x000fea0003a00000 */
[----:B------:R-:W-:-:S05]  /*4e50*/  IMAD.IADD R6, R9, 0x1, R6 ;  /* 0x0000000109067824 */ /* 0x000fca00078e0206 */
[----:B------:R-:W-:-:S07]  /*4e60*/  VOTE.ANY R7, PT, P0 ;  /* 0x0000000000077806 */ /* 0x000fce00000e0100 */
[----:B------:R-:W-:Y:S05]  /*4e70*/  BSYNC.RECONVERGENT B2 ;  /* 0x0000000000027941 */ /* 0x000fea0003800200 */
.L_x_64:
[----:B------:R-:W-:Y:S01]  /*4e80*/  ISETP.GT.U32.AND P1, PT, R8, 0x1, PT ;  /* 0x000000010800780c */ /* 0x000fe20003f24070 */
[----:B------:R-:W-:-:S12]  /*4e90*/  IMAD.MOV.U32 R8, RZ, RZ, R11 ;  /* 0x000000ffff087224 */ /* 0x000fd800078e000b */
[----:B------:R-:W-:Y:S05]  /*4ea0*/  @P0 BRA P1, `(.L_x_65) ;  /* 0xfffffffc00ac0947 */ /* 0x000fea000083ffff */
[----:B------:R-:W-:Y:S05]  /*4eb0*/  BSYNC B0 ;  /* 0x0000000000007941 */ /* 0x000fea0003800000 */
.L_x_61:
[----:B------:R2:W3:Y:S02]  /*4ec0*/  LDS.64 R4, [R0+0xb400] ;  /* 0x00b4000000047984 */ /* 0x0004e40000000a00 */
.L_x_60:
[C---:B------:R-:W-:Y:S01]  /*4ed0*/  IMAD.IADD R9, R6.reuse, 0x1, -R59 ;  /* 0x0000000106097824 */ /* 0x040fe200078e0a3b */
[----:B------:R-:W-:-:S04]  /*4ee0*/  LOP3.LUT R7, R6, 0x80000000, RZ, 0xfc, !PT ;  /* 0x8000000006077812 */ /* 0x000fc800078efcff */
[C---:B0--3--:R-:W-:Y:S01]  /*4ef0*/  IADD3 R4, P0, PT, R9.reuse, R4, RZ ;  /* 0x0000000409047210 */ /* 0x049fe20007f1e0ff */
[----:B------:R0:W-:Y:S03]  /*4f00*/  STG.E.STRONG.SYS desc[UR8][R22.64], R7 ;  /* 0x0000000716007986 */ /* 0x0001e6000c115908 */
[----:B------:R-:W-:-:S05]  /*4f10*/  LEA.HI.X.SX32 R5, R9, R5, 0x1, P0 ;  /* 0x0000000509057211 */ /* 0x000fca00000f0eff */
[----:B------:R0:W-:Y:S04]  /*4f20*/  STS.64 [R0+0xb400], R4 ;  /* 0x00b4000400007388 */ /* 0x0001e80000000a00 */
.L_x_59:
[----:B------:R-:W-:Y:S05]  /*4f30*/  BSYNC B1 ;  /* 0x0000000000017941 */ /* 0x000fea0003800000 */
.L_x_58:
[----:B0-----:R-:W0:Y:S01]  /*4f40*/  LDC.64 R4, c[0x0][0x390] ;  /* 0x0000e400ff047b82 */ /* 0x001e220000000a00 */
[----:B------:R-:W-:-:S04]  /*4f50*/  UIMAD UR5, UR7, 0x1680, URZ ;  /* 0x00001680070578a4 */ /* 0x000fc8000f8e02ff */
[----:B------:R-:W-:-:S03]  /*4f60*/  UIADD3 UR5, UPT, UPT, UR5, 0x1680, URZ ;  /* 0x0000168005057890 */ /* 0x000fc6000fffe0ff */
[----:B--2---:R-:W2:Y:S01]  /*4f70*/  LDC R6, c[0x0][0x3c0] ;  /* 0x0000f000ff067b82 */ /* 0x004ea20000000800 */
[----:B0-----:R-:W-:Y:S02]  /*4f80*/  ISETP.EQ.U32.AND P1, PT, R4, RZ, PT ;  /* 0x000000ff0400720c */ /* 0x001fe40003f22070 */
[C---:B--2---:R-:W-:Y:S02]  /*4f90*/  ISETP.LE.AND P0, PT, R6.reuse, UR5, PT ;  /* 0x0000000506007c0c */ /* 0x044fe4000bf03270 */
[----:B------:R-:W-:Y:S01]  /*4fa0*/  ISETP.LT.AND P3, PT, R6, UR5, PT ;  /* 0x0000000506007c0c */ /* 0x000fe2000bf61270 */
[----:B------:R-:W-:Y:S05]  /*4fb0*/  WARPSYNC.ALL ;  /* 0x0000000000007948 */ /* 0x000fea0003800000 */
[----:B------:R-:W-:-:S04]  /*4fc0*/  ISETP.EQ.OR.EX P0, PT, R5, RZ, !P0, P1 ;  /* 0x000000ff0500720c */ /* 0x000fc80004702710 */
[----:B------:R-:W-:-:S13]  /*4fd0*/  ISETP.GT.U32.OR P0, PT, R3, 0xff, P0 ;  /* 0x000000ff0300780c */ /* 0x000fda0000704470 */
[----:B------:R-:W0:Y:S01]  /*4fe0*/  @!P0 LDS.64 R4, [R0+0xb400] ;  /* 0x00b4000000048984 */ /* 0x000e220000000a00 */
[--C-:B------:R-:W-:Y:S02]  /*4ff0*/  @!P0 SHF.R.S32.HI R7, RZ, 0x1f, R59.reuse ;  /* 0x0000001fff078819 */ /* 0x100fe4000001143b */
[----:B0-----:R-:W-:-:S04]  /*5000*/  @!P0 IADD3 R60, P1, P2, R4, R60, R59 ;  /* 0x0000003c043c8210 */ /* 0x001fc80007a3e03b */
[----:B------:R-:W-:-:S05]  /*5010*/  @!P0 IADD3.X R61, PT, PT, R5, R13, R7, P1, P2 ;  /* 0x0000000d053d8210 */ /* 0x000fca0000fe4407 */
[----:B------:R0:W-:Y:S01]  /*5020*/  @!P0 STG.E.64 desc[UR8][R20.64], R60 ;  /* 0x0000003c14008986 */ /* 0x0001e2000c101b08 */
[----:B------:R-:W-:Y:S06]  /*5030*/  BAR.SYNC.DEFER_BLOCKING 0x0 ;  /* 0x0000000000007b1d */ /* 0x000fec0000010000 */
[----:B------:R-:W-:Y:S05]  /*5040*/  @P3 BRA `(.L_x_66) ;  /* 0x0000000c00143947 */ /* 0x000fea0003800000 */
[----:B------:R-:W2:Y:S01]  /*5050*/  LDS.64 R4, [R0] ;  /* 0x0000000000047984 */ /* 0x000ea20000000a00 */
[----:B------:R-:W2:Y:S01]  /*5060*/  LDCU UR5, c[0x0][0x3c4] ;  /* 0x00007880ff0577ac */ /* 0x000ea20008000800 */
[----:B------:R-:W3:Y:S01]  /*5070*/  LDCU.64 UR10, c[0x0][0x3a0] ;  /* 0x00007400ff0a77ac */ /* 0x000ee20008000a00 */
[----:B--2---:R-:W-:Y:S01]  /*5080*/  SHF.R.U64 R2, R4, UR5, R5 ;  /* 0x0000000504027c19 */ /* 0x004fe20008001205 */
[----:B------:R-:W-:Y:S01]  /*5090*/  IMAD.MOV.U32 R8, RZ, RZ, R4 ;  /* 0x000000ffff087224 */ /* 0x000fe200078e0004 */
[----:B------:R-:W-:Y:S02]  /*50a0*/  LOP3.LUT R9, R5, 0x80000000, RZ, 0x3c, !PT ;  /* 0x8000000005097812 */ /* 0x000fe400078e3cff */
[----:B------:R-:W-:-:S04]  /*50b0*/  LOP3.LUT R2, R2, UR4, RZ, 0x30, !PT ;  /* 0x0000000402027c12 */ /* 0x000fc8000f8e30ff */
[----:B------:R-:W-:-:S05]  /*50c0*/  LEA R2, R2, UR6, 0x3 ;  /* 0x0000000602027c11 */ /* 0x000fca000f8e18ff */
[----:B------:R-:W2:Y:S02]  /*50d0*/  LDS.64 R6, [R2+0xb400] ;  /* 0x00b4000002067984 */ /* 0x000ea40000000a00 */
[----:B--2---:R-:W-:-:S05]  /*50e0*/  IADD3 R6, P0, PT, R6, R3, RZ ;  /* 0x0000000306067210 */ /* 0x004fca0007f1e0ff */
[----:B------:R-:W-:Y:S01]  /*50f0*/  IMAD.X R7, RZ, RZ, R7, P0 ;  /* 0x000000ffff077224 */ /* 0x000fe200000e0607 */
[----:B---3--:R-:W-:-:S04]  /*5100*/  LEA R10, P0, R6, UR10, 0x3 ;  /* 0x0000000a060a7c11 */ /* 0x008fc8000f8018ff */
[----:B------:R-:W-:-:S05]  /*5110*/  LEA.HI.X R11, R6, UR11, R7, 0x3, P0 ;  /* 0x0000000b060b7c11 */ /* 0x000fca00080f1c07 */
[----:B------:R-:W-:Y:S01]  /*5120*/  STG.E.64 desc[UR8][R10.64], R8 ;  /* 0x000000080a007986 */ /* 0x000fe2000c101b08 */
[----:B------:R-:W-:-:S03]  /*5130*/  NOP ;  /* 0x0000000000007918 */ /* 0x000fc60000000000 */
[----:B------:R-:W2:Y:S02]  /*5140*/  LDS.64 R4, [R0+0xc00] ;  /* 0x000c000000047984 */ /* 0x000ea40000000a00 */
        /* <DEDUP_REMOVED lines=8> */
[----:B------:R-:W-:-:S04]  /*51d0*/  LEA R14, P0, R6, UR10, 0x3 ;  /* 0x0000000a060e7c11 */ /* 0x000fc8000f8018ff */
        /* <DEDUP_REMOVED lines=160> */
[----:B--2---:R-:W-:Y:S02]  /*5be0*/  SHF.R.U64 R6, R4, UR5, R5 ;  /* 0x0000000504067c19 */ /* 0x004fe40008001205 */
[----:B------:R-:W-:Y:S02]  /*5bf0*/  LOP3.LUT R5, R5, 0x80000000, RZ, 0x3c, !PT ;  /* 0x8000000005057812 */ /* 0x000fe400078e3cff */
[----:B------:R-:W-:-:S04]  /*5c00*/  LOP3.LUT R2, R6, UR4, RZ, 0x30, !PT ;  /* 0x0000000406027c12 */ /* 0x000fc8000f8e30ff */
[----:B------:R-:W-:-:S06]  /*5c10*/  LEA R6, R2, UR6, 0x3 ;  /* 0x0000000602067c11 */ /* 0x000fcc000f8e18ff */
[----:B------:R-:W2:Y:S02]  /*5c20*/  LDS.64 R6, [R6+0xb400] ;  /* 0x00b4000006067984 */ /* 0x000ea40000000a00 */
[----:B--2---:R-:W-:-:S05]  /*5c30*/  IADD3 R3, P0, PT, R6, R3, RZ ;  /* 0x0000000306037210 */ /* 0x004fca0007f1e0ff */
[----:B------:R-:W-:Y:S01]  /*5c40*/  IMAD.X R8, RZ, RZ, R7, P0 ;  /* 0x000000ffff087224 */ /* 0x000fe200000e0607 */
[----:B------:R-:W-:-:S04]  /*5c50*/  LEA R2, P0, R3, UR10, 0x3 ;  /* 0x0000000a03027c11 */ /* 0x000fc8000f8018ff */
[----:B------:R-:W-:-:S05]  /*5c60*/  LEA.HI.X R3, R3, UR11, R8, 0x3, P0 ;  /* 0x0000000b03037c11 */ /* 0x000fca00080f1c08 */
[----:B------:R-:W-:Y:S01]  /*5c70*/  STG.E.64 desc[UR8][R2.64+0xa800], R4 ;  /* 0x00a8000402007986 */ /* 0x000fe2000c101b08 */
[----:B------:R-:W-:Y:S01]  /*5c80*/  NOP ;  /* 0x0000000000007918 */ /* 0x000fe20000000000 */
[----:B------:R-:W-:Y:S05]  /*5c90*/  EXIT ;  /* 0x000000000000794d */ /* 0x000fea0003800000 */
.L_x_66:
[----:B------:R-:W-:Y:S01]  /*5ca0*/  IMAD.U32 R5, RZ, RZ, UR7 ;  /* 0x00000007ff057e24 */ /* 0x000fe2000f8e00ff */
[----:B------:R-:W-:Y:S01]  /*5cb0*/  BSSY.RECONVERGENT B0, `(.L_x_67) ;  /* 0x000001e000007945 */ /* 0x000fe20003800200 */
[----:B------:R-:W-:Y:S02]  /*5cc0*/  VIADD R4, R3, 0x180 ;  /* 0x0000018003047836 */ /* 0x000fe40000000000 */
[----:B------:R-:W-:Y:S02]  /*5cd0*/  IMAD R5, R5, -0x1680, R6 ;  /* 0xffffe98005057824 */ /* 0x000fe400078e0206 */
[C---:B------:R-:W-:Y:S02]  /*5ce0*/  VIADD R6, R3.reuse, 0x300 ;  /* 0x0000030003067836 */ /* 0x040fe40000000000 */
[C---:B------:R-:W-:Y:S01]  /*5cf0*/  VIADD R8, R3.reuse, 0x480 ;  /* 0x0000048003087836 */ /* 0x040fe20000000000 */
[CC--:B------:R-:W-:Y:S01]  /*5d00*/  ISETP.GE.AND P3, PT, R3.reuse, R5.reuse, PT ;  /* 0x000000050300720c */ /* 0x0c0fe20003f66270 */
[C---:B------:R-:W-:Y:S01]  /*5d10*/  VIADD R10, R3.reuse, 0xa80 ;  /* 0x00000a80030a7836 */ /* 0x040fe20000000000 */
[-C--:B------:R-:W-:Y:S01]  /*5d20*/  ISETP.GE.AND P4, PT, R4, R5.reuse, PT ;  /* 0x000000050400720c */ /* 0x080fe20003f86270 */
[C---:B------:R-:W-:Y:S01]  /*5d30*/  VIADD R4, R3.reuse, 0x600 ;  /* 0x0000060003047836 */ /* 0x040fe20000000000 */
[-C--:B------:R-:W-:Y:S01]  /*5d40*/  ISETP.GE.AND P5, PT, R6, R5.reuse, PT ;  /* 0x000000050600720c */ /* 0x080fe20003fa6270 */
[C---:B------:R-:W-:Y:S01]  /*5d50*/  VIADD R6, R3.reuse, 0x780 ;  /* 0x0000078003067836 */ /* 0x040fe20000000000 */
[-C--:B------:R-:W-:Y:S01]  /*5d60*/  ISETP.GE.AND P6, PT, R8, R5.reuse, PT ;  /* 0x000000050800720c */ /* 0x080fe20003fc6270 */
[----:B------:R-:W-:Y:S01]  /*5d70*/  VIADD R8, R3, 0x900 ;  /* 0x0000090003087836 */ /* 0x000fe20000000000 */
[----:B------:R-:W-:-:S02]  /*5d80*/  ISETP.GE.AND P0, PT, R4, R5, PT ;  /* 0x000000050400720c */ /* 0x000fc40003f06270 */
[-C--:B------:R-:W-:Y:S02]  /*5d90*/  ISETP.GE.AND P1, PT, R6, R5.reuse, PT ;  /* 0x000000050600720c */ /* 0x080fe40003f26270 */
[----:B------:R-:W-:Y:S01]  /*5da0*/  ISETP.GE.AND P2, PT, R8, R5, PT ;  /* 0x000000050800720c */ /* 0x000fe20003f46270 */
[----:B------:R-:W-:-:S12]  /*5db0*/  @P3 BRA `(.L_x_68) ;  /* 0x0000000000343947 */ /* 0x000fd80003800000 */
[----:B------:R-:W2:Y:S01]  /*5dc0*/  LDS.64 R6, [R0] ;  /* 0x0000000000067984 */ /* 0x000ea20000000a00 */
[----:B------:R-:W2:Y:S01]  /*5dd0*/  LDCU UR5, c[0x0][0x3c4] ;  /* 0x00007880ff0577ac */ /* 0x000ea20008000800 */
[----:B------:R-:W3:Y:S01]  /*5de0*/  LDCU.64 UR10, c[0x0][0x3a0] ;  /* 0x00007400ff0a77ac */ /* 0x000ee20008000a00 */
[----:B--2---:R-:W-:Y:S02]  /*5df0*/  SHF.R.U64 R4, R6, UR5, R7 ;  /* 0x0000000506047c19 */ /* 0x004fe40008001207 */
        /* <DEDUP_REMOVED lines=8> */
[----:B------:R2:W-:Y:S04]  /*5e80*/  STG.E.64 desc[UR8][R8.64], R6 ;  /* 0x0000000608007986 */ /* 0x0005e8000c101b08 */
.L_x_68:
[----:B------:R-:W-:Y:S05]  /*5e90*/  BSYNC.RECONVERGENT B0 ;  /* 0x0000000000007941 */ /* 0x000fea0003800200 */
.L_x_67:
[----:B------:R-:W-:Y:S01]  /*5ea0*/  NOP ;  /* 0x0000000000007918 */ /* 0x000fe20000000000 */
[----:B------:R-:W-:Y:S01]  /*5eb0*/  BSSY.RECONVERGENT B0, `(.L_x_69) ;  /* 0x0000011000007945 */ /* 0x000fe20003800200 */
[----:B------:R-:W-:Y:S02]  /*5ec0*/  ISETP.GE.AND P3, PT, R10, R5, PT ;  /* 0x000000050a00720c */ /* 0x000fe40003f66270 */
[----:B------:R-:W-:Y:S01]  /*5ed0*/  LOP3.LUT R10, R3, 0xc00, RZ, 0xfc, !PT ;  /* 0x00000c00030a7812 */ /* 0x000fe200078efcff */
[----:B------:R-:W-:Y:S10]  /*5ee0*/  @P4 BRA `(.L_x_70) ;  /* 0x0000000000344947 */ /* 0x000ff40003800000 */
[----:B--2---:R-:W2:Y:S01]  /*5ef0*/  LDS.64 R6, [R0+0xc00] ;  /* 0x000c000000067984 */ /* 0x004ea20000000a00 */
        /* <DEDUP_REMOVED lines=12> */
.L_x_70:
[----:B------:R-:W-:Y:S05]  /*5fc0*/  BSYNC.RECONVERGENT B0 ;  /* 0x0000000000007941 */ /* 0x000fea0003800200 */
.L_x_69:
[----:B------:R-:W-:Y:S01]  /*5fd0*/  NOP ;  /* 0x0000000000007918 */ /* 0x000fe20000000000 */
[----:B------:R-:W-:Y:S01]  /*5fe0*/  BSSY.RECONVERGENT B0, `(.L_x_71) ;  /* 0x0000011000007945 */ /* 0x000fe20003800200 */
[----:B------:R-:W-:Y:S01]  /*5ff0*/  ISETP.GE.AND P4, PT, R10, R5, PT ;  /* 0x000000050a00720c */ /* 0x000fe20003f86270 */
[----:B------:R-:W-:Y:S02]  /*6000*/  VIADD R10, R3, 0xd80 ;  /* 0x00000d80030a7836 */ /* 0x000fe40000000000 */
[----:B------:R-:W-:Y:S10]  /*6010*/  @P5 BRA `(.L_x_72) ;  /* 0x0000000000345947 */ /* 0x000ff40003800000 */
[----:B--23--:R-:W2:Y:S01]  /*6020*/  LDS.64 R6, [R0+0x1800] ;  /* 0x0018000000067984 */ /* 0x00cea20000000a00 */
        /* <DEDUP_REMOVED lines=12> */
.L_x_72:
[----:B------:R-:W-:Y:S05]  /*60f0*/  BSYNC.RECONVERGENT B0 ;  /* 0x0000000000007941 */ /* 0x000fea0003800200 */
.L_x_71:
[----:B------:R-:W-:Y:S01]  /*6100*/  NOP ;  /* 0x0000000000007918 */ /* 0x000fe20000000000 */
[----:B------:R-:W-:Y:S01]  /*6110*/  BSSY.RECONVERGENT B0, `(.L_x_73) ;  /* 0x0000011000007945 */ /* 0x000fe20003800200 */
[----:B------:R-:W-:Y:S01]  /*6120*/  ISETP.GE.AND P5, PT, R10, R5, PT ;  /* 0x000000050a00720c */ /* 0x000fe20003fa6270 */
[----:B------:R-:W-:Y:S02]  /*6130*/  VIADD R10, R3, 0xf00 ;  /* 0x00000f00030a7836 */ /* 0x000fe40000000000 */
[----:B------:R-:W-:Y:S10]  /*6140*/  @P6 BRA `(.L_x_74) ;  /* 0x0000000000346947 */ /* 0x000ff40003800000 */
[----:B--234-:R-:W2:Y:S01]  /*6150*/  LDS.64 R6, [R0+0x2400] ;  /* 0x0024000000067984 */ /* 0x01cea20000000a00 */
        /* <DEDUP_REMOVED lines=12> */
.L_x_74:
[----:B------:R-:W-:Y:S05]  /*6220*/  BSYNC.RECONVERGENT B0 ;  /* 0x0000000000007941 */ /* 0x000fea0003800200 */
.L_x_73:
        /* <DEDUP_REMOVED lines=18> */
.L_x_76:
[----:B------:R-:W-:Y:S05]  /*6350*/  BSYNC.RECONVERGENT B0 ;  /* 0x0000000000007941 */ /* 0x000fea0003800200 */
.L_x_75:
        /* <DEDUP_REMOVED lines=18> */
.L_x_78:
[----:B------:R-:W-:Y:S05]  /*6480*/  BSYNC.RECONVERGENT B0 ;  /* 0x0000000000007941 */ /* 0x000fea0003800200 */
.L_x_77:
        /* <DEDUP_REMOVED lines=18> */
.L_x_80:
[----:B------:R-:W-:Y:S05]  /*65b0*/  BSYNC.RECONVERGENT B0 ;  /* 0x0000000000007941 */ /* 0x000fea0003800200 */
.L_x_79:
[----:B------:R-:W-:Y:S01]  /*65c0*/  NOP ;  /* 0x0000000000007918 */ /* 0x000fe20000000000 */
[----:B------:R-:W-:Y:S01]  /*65d0*/  BSSY.RECONVERGENT B0, `(.L_x_81) ;  /* 0x0000010000007945 */ /* 0x000fe20003800200 */
[----:B------:R-:W-:-:S03]  /*65e0*/  ISETP.GE.AND P2, PT, R10, R5, PT ;  /* 0x000000050a00720c */ /* 0x000fc60003f46270 */
        /* <DEDUP_REMOVED lines=14> */
.L_x_82:
[----:B------:R-:W-:Y:S05]  /*66d0*/  BSYNC.RECONVERGENT B0 ;  /* 0x0000000000007941 */ /* 0x000fea0003800200 */
.L_x_81:
[----:B------:R-:W-:Y:S01]  /*66e0*/  NOP ;  /* 0x0000000000007918 */ /* 0x000fe20000000000 */
[----:B------:R-:W-:Y:S04]  /*66f0*/  BSSY.RECONVERGENT B0, `(.L_x_83) ;  /* 0x000000f000007945 */ /* 0x000fe80003800200 */
[----:B------:R-:W-:Y:S05]  /*6700*/  @P4 BRA `(.L_x_84) ;  /* 0x0000000000344947 */ /* 0x000fea0003800000 */
        /* <DEDUP_REMOVED lines=13> */
.L_x_84:
[----:B------:R-:W-:Y:S05]  /*67e0*/  BSYNC.RECONVERGENT B0 ;  /* 0x0000000000007941 */ /* 0x000fea0003800200 */
.L_x_83:
        /* <DEDUP_REMOVED lines=16> */
.L_x_86:
[----:B------:R-:W-:Y:S05]  /*68f0*/  BSYNC.RECONVERGENT B0 ;  /* 0x0000000000007941 */ /* 0x000fea0003800200 */
.L_x_85:
        /* <DEDUP_REMOVED lines=16> */
.L_x_88:
[----:B------:R-:W-:Y:S05]  /*6a00*/  BSYNC.RECONVERGENT B0 ;  /* 0x0000000000007941 */ /* 0x000fea0003800200 */
.L_x_87:
        /* <DEDUP_REMOVED lines=16> */
.L_x_90:
[----:B------:R-:W-:Y:S05]  /*6b10*/  BSYNC.RECONVERGENT B0 ;  /* 0x0000000000007941 */ /* 0x000fea0003800200 */
.L_x_89:
        /* <DEDUP_REMOVED lines=16> */
.L_x_92:
[----:B------:R-:W-:Y:S05]  /*6c20*/  BSYNC.RECONVERGENT B0 ;  /* 0x0000000000007941 */ /* 0x000fea0003800200 */
.L_x_91:
        /* <DEDUP_REMOVED lines=16> */
.L_x_94:
[----:B------:R-:W-:Y:S05]  /*6d30*/  BSYNC.RECONVERGENT B0 ;  /* 0x0000000000007941 */ /* 0x000fea0003800200 */
.L_x_93:
[----:B------:R-:W-:Y:S01]  /*6d40*/  NOP ;  /* 0x0000000000007918 */ /* 0x000fe20000000000 */
[----:B--234-:R-:W2:Y:S01]  /*6d50*/  LDS.64 R6, [R0+0xa800] ;  /* 0x00a8000000067984 */ /* 0x01cea20000000a00 */
[----:B------:R-:W2:Y:S02]  /*6d60*/  LDCU UR5, c[0x0][0x3c4] ;  /* 0x00007880ff0577ac */ /* 0x000ea40008000800 */
[----:B--2---:R-:W-:-:S04]  /*6d70*/  SHF.R.U64 R2, R6, UR5, R7 ;  /* 0x0000000506027c19 */ /* 0x004fc80008001207 */
[----:B------:R-:W-:-:S04]  /*6d80*/  LOP3.LUT R2, R2, UR4, RZ, 0x30, !PT ;  /* 0x0000000402027c12 */ /* 0x000fc8000f8e30ff */
[----:B------:R-:W-:Y:S01]  /*6d90*/  LEA R8, R2, UR6, 0x3 ;  /* 0x0000000602087c11 */ /* 0x000fe2000f8e18ff */
[----:B------:R-:W-:-:S05]  /*6da0*/  VIADD R2, R3, 0x1500 ;  /* 0x0000150003027836 */ /* 0x000fca0000000000 */
[----:B------:R-:W2:Y:S01]  /*6db0*/  LDS.64 R8, [R8+0xb400] ;  /* 0x00b4000008087984 */ /* 0x000ea20000000a00 */
[----:B------:R-:W-:-:S13]  /*6dc0*/  ISETP.GE.AND P0, PT, R2, R5, PT ;  /* 0x000000050200720c */ /* 0x000fda0003f06270 */
[----:B------:R-:W3:Y:S01]  /*6dd0*/  @!P0 LDC.64 R10, c[0x0][0x3a0] ;  /* 0x0000e800ff0a8b82 */ /* 0x000ee20000000a00 */
[----:B------:R-:W-:Y:S02]  /*6de0*/  @!P0 LOP3.LUT R7, R7, 0x80000000, RZ, 0x3c, !PT ;  /* 0x8000000007078812 */ /* 0x000fe400078e3cff */
[----:B--2---:R-:W-:-:S05]  /*6df0*/  IADD3 R3, P1, PT, R8, R3, RZ ;  /* 0x0000000308037210 */ /* 0x004fca0007f3e0ff */
[----:B------:R-:W-:Y:S01]  /*6e00*/  IMAD.X R4, RZ, RZ, R9, P1 ;  /* 0x000000ffff047224 */ /* 0x000fe200008e0609 */
[----:B---3--:R-:W-:-:S04]  /*6e10*/  @!P0 LEA R2, P1, R3, R10, 0x3 ;  /* 0x0000000a03028211 */ /* 0x008fc800078218ff */
[----:B------:R-:W-:-:S05]  /*6e20*/  @!P0 LEA.HI.X R3, R3, R11, R4, 0x3, P1 ;  /* 0x0000000b03038211 */ /* 0x000fca00008f1c04 */
[----:B------:R-:W-:Y:S01]  /*6e30*/  @!P0 STG.E.64 desc[UR8][R2.64+0xa800], R6 ;  /* 0x00a8000602008986 */ /* 0x000fe2000c101b08 */
[----:B------:R-:W-:Y:S01]  /*6e40*/  NOP ;  /* 0x0000000000007918 */ /* 0x000fe20000000000 */
[----:B------:R-:W-:Y:S05]  /*6e50*/  EXIT ;  /* 0x000000000000794d */ /* 0x000fea0003800000 */
.L_x_25:
[----:B------:R-:W-:Y:S02]  /*6e60*/  IMAD.MOV.U32 R89, RZ, RZ, R78 ;  /* 0x000000ffff597224 */ /* 0x000fe400078e004e */
[----:B------:R-:W-:Y:S02]  /*6e70*/  IMAD.MOV.U32 R88, RZ, RZ, 0x1 ;  /* 0x00000001ff587424 */ /* 0x000fe400078e00ff */
[----:B------:R-:W-:Y:S02]  /*6e80*/  IMAD.MOV.U32 R91, RZ, RZ, RZ ;  /* 0x000000ffff5b7224 */ /* 0x000fe400078e00ff */
[----:B------:R-:W-:-:S07]  /*6e90*/  IMAD.MOV.U32 R86, RZ, RZ, -0x1 ;  /* 0xffffffffff567424 */ /* 0x000fce00078e00ff */
[----:B------:R-:W-:Y:S05]  /*6ea0*/  WARPSYNC.COLLECTIVE R86, `(.L_x_95) ;  /* 0x0000000056087348 */ /* 0x000fea0003c00000 */
[----:B------:R0:W1:Y:S02]  /*6eb0*/  SHFL.UP P0, R87, R89, R88, R91 ;  /* 0x0400005859577389 */ /* 0x000064000000005b */
[----:B01----:R-:W-:Y:S05]  /*6ec0*/  ENDCOLLECTIVE ;  /* 0x000000000000791b */ /* 0x003fea0003800000 */
.L_x_95:
[----:B------:R-:W-:Y:S02]  /*6ed0*/  IMAD.MOV.U32 R88, RZ, RZ, 0x2 ;  /* 0x00000002ff587424 */ /* 0x000fe400078e00ff */
[----:B------:R-:W-:-:S04]  /*6ee0*/  IMAD.MOV.U32 R83, RZ, RZ, R87 ;  /* 0x000000ffff537224 */ /* 0x000fc800078e0057 */
[----:B------:R-:W-:-:S04]  /*6ef0*/  @P0 IMAD.IADD R83, R78, 0x1, R83 ;  /* 0x000000014e530824 */ /* 0x000fc800078e0253 */
[----:B------:R-:W-:-:S07]  /*6f00*/  IMAD.MOV.U32 R89, RZ, RZ, R83 ;  /* 0x000000ffff597224 */ /* 0x000fce00078e0053 */
[----:B------:R-:W-:Y:S05]  /*6f10*/  WARPSYNC.COLLECTIVE R86, `(.L_x_96) ;  /* 0x0000000056087348 */ /* 0x000fea0003c00000 */
[----:B------:R0:W1:Y:S02]  /*6f20*/  SHFL.UP P0, R87, R89, R88, R91 ;  /* 0x0400005859577389 */ /* 0x000064000000005b */
[----:B01----:R-:W-:Y:S05]  /*6f30*/  ENDCOLLECTIVE ;  /* 0x000000000000791b */ /* 0x003fea0003800000 */
.L_x_96:
[----:B------:R-:W-:Y:S02]  /*6f40*/  IMAD.MOV.U32 R88, RZ, RZ, 0x4 ;  /* 0x00000004ff587424 */ /* 0x000fe400078e00ff */
[----:B------:R-:W-:-:S04]  /*6f50*/  IMAD.MOV.U32 R80, RZ, RZ, R87 ;  /* 0x000000ffff507224 */ /* 0x000fc800078e0057 */
[----:B------:R-:W-:-:S04]  /*6f60*/  @P0 IMAD.IADD R80, R83, 0x1, R80 ;  /* 0x0000000153500824 */ /* 0x000fc800078e0250 */
[----:B------:R-:W-:-:S07]  /*6f70*/  IMAD.MOV.U32 R89, RZ, RZ, R80 ;  /* 0x000000ffff597224 */ /* 0x000fce00078e0050 */
[----:B------:R-:W-:Y:S05]  /*6f80*/  WARPSYNC.COLLECTIVE R86, `(.L_x_97) ;  /* 0x0000000056087348 */ /* 0x000fea0003c00000 */
[----:B------:R0:W1:Y:S02]  /*6f90*/  SHFL.UP P0, R87, R89, R88, R91 ;  /* 0x0400005859577389 */ /* 0x000064000000005b */
[----:B01----:R-:W-:Y:S05]  /*6fa0*/  ENDCOLLECTIVE ;  /* 0x000000000000791b */ /* 0x003fea0003800000 */
.L_x_97:
[----:B------:R-:W-:Y:S02]  /*6fb0*/  IMAD.MOV.U32 R88, RZ, RZ, 0x8 ;  /* 0x00000008ff587424 */ /* 0x000fe400078e00ff */
[----:B------:R-:W-:-:S04]  /*6fc0*/  IMAD.MOV.U32 R85, RZ, RZ, R87 ;  /* 0x000000ffff557224 */ /* 0x000fc800078e0057 */
[----:B------:R-:W-:-:S04]  /*6fd0*/  @P0 IMAD.IADD R85, R80, 0x1, R85 ;  /* 0x0000000150550824 */ /* 0x000fc800078e0255 */
[----:B------:R-:W-:-:S07]  /*6fe0*/  IMAD.MOV.U32 R89, RZ, RZ, R85 ;  /* 0x000000ffff597224 */ /* 0x000fce00078e0055 */
[----:B------:R-:W-:Y:S05]  /*6ff0*/  WARPSYNC.COLLECTIVE R86, `(.L_x_98) ;  /* 0x0000000056087348 */ /* 0x000fea0003c00000 */
[----:B------:R0:W1:Y:S02]  /*7000*/  SHFL.UP P0, R87, R89, R88, R91 ;  /* 0x0400005859577389 */ /* 0x000064000000005b */
[----:B01----:R-:W-:Y:S05]  /*7010*/  ENDCOLLECTIVE ;  /* 0x000000000000791b */ /* 0x003fea0003800000 */
.L_x_98:
[----:B------:R-:W-:Y:S02]  /*7020*/  IMAD.MOV.U32 R88, RZ, RZ, 0x10 ;  /* 0x00000010ff587424 */ /* 0x000fe400078e00ff */
[----:B------:R-:W-:-:S04]  /*7030*/  IMAD.MOV.U32 R82, RZ, RZ, R87 ;  /* 0x000000ffff527224 */ /* 0x000fc800078e0057 */
[----:B------:R-:W-:-:S04]  /*7040*/  @P0 IMAD.IADD R82, R85, 0x1, R82 ;  /* 0x0000000155520824 */ /* 0x000fc800078e0252 */
[----:B------:R-:W-:-:S07]  /*7050*/  IMAD.MOV.U32 R89, RZ, RZ, R82 ;  /* 0x000000ffff597224 */ /* 0x000fce00078e0052 */
[----:B------:R-:W-:Y:S05]  /*7060*/  WARPSYNC.COLLECTIVE R86, `(.L_x_99) ;  /* 0x0000000056087348 */ /* 0x000fea0003c00000 */
[----:B------:R0:W1:Y:S02]  /*7070*/  SHFL.UP P0, R87, R89, R88, R91 ;  /* 0x0400005859577389 */ /* 0x000064000000005b */
[----:B01----:R-:W-:Y:S05]  /*7080*/  ENDCOLLECTIVE ;  /* 0x000000000000791b */ /* 0x003fea0003800000 */
.L_x_99:
[----:B------:R-:W-:Y:S05]  /*7090*/  BRA `(.L_x_100) ;  /* 0xffffffb000287947 */ /* 0x000fea000383ffff */
.L_x_101:
[----:B------:R-:W-:-:S00]  /*70a0*/  BRA `(.L_x_101) ;  /* 0xfffffffc00fc7947 */ /* 0x000fc0000383ffff */
[----:B------:R-:W-:-:S00]  /*70b0*/  NOP ;  /* 0x0000000000007918 */ /* 0x000fc00000000000 */
        /* <DEDUP_REMOVED lines=12> */
.L_x_1169:


//--------------------- .text._ZN3cub18CUB_300001_SM_10006detail10radix_sort33DeviceRadixSortExclusiveSumKernelINS1_5radix10policy_hubIxNS0_8NullTypeEyE10Policy1000EyEEvPT0_ --------------------------
	.section	.text._ZN3cub18CUB_300001_SM_10006detail10radix_sort33DeviceRadixSortExclusiveSumKernelINS1_5radix10policy_hubIxNS0_8NullTypeEyE10Policy1000EyEEvPT0_,"ax",@progbits
	.align	128
        .global         _ZN3cub18CUB_300001_SM_10006detail10radix_sort33DeviceRadixSortExclusiveSumKernelINS1_5radix10policy_hubIxNS0_8NullTypeEyE10Policy1000EyEEvPT0_
        .type           _ZN3cub18CUB_300001_SM_10006detail10radix_sort33DeviceRadixSortExclusiveSumKernelINS1_5radix10policy_hubIxNS0_8NullTypeEyE10Policy1000EyEEvPT0_,@function
        .size           _ZN3cub18CUB_300001_SM_10006detail10radix_sort33DeviceRadixSortExclusiveSumKernelINS1_5radix10policy_hubIxNS0_8NullTypeEyE10Policy1000EyEEvPT0_,(.L_x_1170 - _ZN3cub18CUB_300001_SM_10006detail10radix_sort33DeviceRadixSortExclusiveSumKernelINS1_5radix10policy_hubIxNS0_8NullTypeEyE10Policy1000EyEEvPT0_)
        .other          _ZN3cub18CUB_300001_SM_10006detail10radix_sort33DeviceRadixSortExclusiveSumKernelINS1_5radix10policy_hubIxNS0_8NullTypeEyE10Policy1000EyEEvPT0_,@"STO_CUDA_ENTRY STV_DEFAULT"
_ZN3cub18CUB_300001_SM_10006detail10radix_sort33DeviceRadixSortExclusiveSumKernelINS1_5radix10policy_hubIxNS0_8NullTypeEyE10Policy1000EyEEvPT0_:
.text._ZN3cub18CUB_300001_SM_10006detail10radix_sort33DeviceRadixSortExclusiveSumKernelINS1_5radix10policy_hubIxNS0_8NullTypeEyE10Policy1000EyEEvPT0_:
[----:B------:R-:W-:Y:S01]  /*0000*/  LDC R1, c[0x0][0x37c] ;  /* 0x0000df00ff017b82 */ /* 0x000fe20000000800 */
[----:B------:R-:W0:Y:S07]  /*0010*/  S2R R18, SR_TID.X ;  /* 0x0000000000127919 */ /* 0x000e2e0000002100 */
[----:B------:R-:W1:Y:S01]  /*0020*/  LDC.64 R16, c[0x0][0x380] ;  /* 0x0000e000ff107b82 */ /* 0x000e620000000a00 */
[----:B------:R-:W2:Y:S01]  /*0030*/  LDCU.64 UR4, c[0x0][0x358] ;  /* 0x00006b00ff0477ac */ /* 0x000ea20008000a00 */
[----:B------:R-:W3:Y:S01]  /*0040*/  S2R R5, SR_CTAID.X ;  /* 0x0000000000057919 */ /* 0x000ee20000002500 */
[----:B0-----:R-:W-:Y:S01]  /*0050*/  ISETP.GT.U32.AND P1, PT, R18, 0xff, PT ;  /* 0x000000ff1200780c */ /* 0x001fe20003f24070 */
[----:B---3--:R-:W-:-:S04]  /*0060*/  IMAD R5, R5, 0x100, R18 ;  /* 0x0000010005057824 */ /* 0x008fc800078e0212 */
[----:B-1----:R-:W-:-:S08]  /*0070*/  IMAD.WIDE R16, R5, 0x8, R16 ;  /* 0x0000000805107825 */ /* 0x002fd000078e0210 */
[----:B--2---:R-:W2:Y:S01]  /*0080*/  @!P1 LDG.E.64 R2, desc[UR4][R16.64] ;  /* 0x0000000410029981 */ /* 0x004ea2000c1e1b00 */
[----:B------:R-:W-:Y:S02]  /*0090*/  MOV R0, 0x400 ;  /* 0x0000040000007802 */ /* 0x000fe40000000f00 */
[C---:B------:R-:W-:Y:S01]  /*00a0*/  ISETP.GT.U32.AND P0, PT, R18.reuse, 0x1f, PT ;  /* 0x0000001f1200780c */ /* 0x040fe20003f04070 */
[----:B------:R-:W0:Y:S02]  /*00b0*/  S2R R5, SR_CgaCtaId ;  /* 0x0000000000057919 */ /* 0x000e240000008800 */
[----:B0-----:R-:W-:Y:S02]  /*00c0*/  LEA R5, R5, R0, 0x18 ;  /* 0x0000000005057211 */ /* 0x001fe400078ec0ff */
[----:B------:R-:W-:-:S05]  /*00d0*/  LEA.HI R0, R18, R18, RZ, 0x1d ;  /* 0x0000001212007211 */ /* 0x000fca00078fe8ff */
[----:B------:R-:W-:-:S05]  /*00e0*/  IMAD R0, R0, 0x8, R5 ;  /* 0x0000000800007824 */ /* 0x000fca00078e0205 */
[----:B--2---:R0:W-:Y:S01]  /*00f0*/  STS.64 [R0+0x10], R2 ;  /* 0x0000100200007388 */ /* 0x0041e20000000a00 */
[----:B------:R-:W-:Y:S06]  /*0100*/  BAR.SYNC.DEFER_BLOCKING 0x0 ;  /* 0x0000000000007b1d */ /* 0x000fec0000010000 */
[----:B------:R-:W-:Y:S05]  /*0110*/  @P0 BRA `(.L_x_102) ;  /* 0x0000000400240947 */ /* 0x000fea0003800000 */
[----:B------:R-:W-:Y:S01]  /*0120*/  IMAD R18, R18, 0x48, R5 ;  /* 0x0000004812127824 */ /* 0x000fe200078e0205 */
[----:B------:R-:W-:-:S04]  /*0130*/  UMOV UR6, 0xffffffff ;  /* 0xffffffff00067882 */ /* 0x000fc80000000000 */
[----:B------:R-:W-:Y:S04]  /*0140*/  LDS.64 R14, [R18+0x10] ;  /* 0x00001000120e7984 */ /* 0x000fe80000000a00 */
[----:B------:R-:W-:Y:S04]  /*0150*/  LDS.64 R12, [R18+0x18] ;  /* 0x00001800120c7984 */ /* 0x000fe80000000a00 */
[----:B------:R-:W1:Y:S04]  /*0160*/  LDS.64 R10, [R18+0x20] ;  /* 0x00002000120a7984 */ /* 0x000e680000000a00 */
[----:B------:R-:W-:Y:S04]  /*0170*/  LDS.64 R8, [R18+0x28] ;  /* 0x0000280012087984 */ /* 0x000fe80000000a00 */
[----:B------:R-:W2:Y:S04]  /*0180*/  LDS.64 R6, [R18+0x30] ;  /* 0x0000300012067984 */ /* 0x000ea80000000a00 */
[----:B------:R-:W-:Y:S04]  /*0190*/  LDS.64 R4, [R18+0x38] ;  /* 0x0000380012047984 */ /* 0x000fe80000000a00 */
[----:B0-----:R-:W0:Y:S04]  /*01a0*/  LDS.64 R2, [R18+0x40] ;  /* 0x0000400012027984 */ /* 0x001e280000000a00 */
[----:B------:R-:W3:Y:S01]  /*01b0*/  LDS.64 R20, [R18+0x48] ;  /* 0x0000480012147984 */ /* 0x000ee20000000a00 */
[----:B-1----:R-:W-:-:S04]  /*01c0*/  IADD3 R19, P3, P4, R10, R12, R14 ;  /* 0x0000000c0a137210 */ /* 0x002fc80007c7e00e */
[----:B------:R-:W-:Y:S02]  /*01d0*/  IADD3.X R23, PT, PT, R11, R13, R15, P3, P4 ;  /* 0x0000000d0b177210 */ /* 0x000fe40001fe840f */
[----:B--2---:R-:W-:-:S04]  /*01e0*/  IADD3 R19, P0, P2, R6, R19, R8 ;  /* 0x0000001306137210 */ /* 0x004fc80007a1e008 */
[----:B------:R-:W-:Y:S02]  /*01f0*/  IADD3.X R23, PT, PT, R7, R23, R9, P0, P2 ;  /* 0x0000001707177210 */ /* 0x000fe400007e4409 */
[----:B0-----:R-:W-:-:S04]  /*0200*/  IADD3 R19, P3, P4, R2, R19, R4 ;  /* 0x0000001302137210 */ /* 0x001fc80007c7e004 */
[----:B---3--:R-:W-:Y:S02]  /*0210*/  IADD3 R20, P0, PT, R20, R19, RZ ;  /* 0x0000001314147210 */ /* 0x008fe40007f1e0ff */
[----:B------:R-:W-:-:S05]  /*0220*/  IADD3.X R19, PT, PT, R3, R23, R5, P3, P4 ;  /* 0x0000001703137210 */ /* 0x000fca0001fe8405 */
[----:B------:R-:W-:Y:S01]  /*0230*/  IMAD.X R19, R21, 0x1, R19, P0 ;  /* 0x0000000115137824 */ /* 0x000fe200000e0613 */
[----:B------:R-:W-:Y:S06]  /*0240*/  BRA.DIV UR6, `(.L_x_103) ;  /* 0x0000000206f07947 */ /* 0x000fec000b800000 */
[----:B------:R-:W0:Y:S04]  /*0250*/  SHFL.UP PT, R27, R20, 0x1, RZ ;  /* 0x04200000141b7989 */ /* 0x000e2800000e00ff */
[----:B------:R-:W1:Y:S01]  /*0260*/  SHFL.UP P0, R25, R19, 0x1, RZ ;  /* 0x0420000013197989 */ /* 0x000e6200000000ff */
[----:B0-----:R-:W-:-:S04]  /*0270*/  IADD3 R22, P2, PT, R27, R20, RZ ;  /* 0x000000141b167210 */ /* 0x001fc80007f5e0ff */
[----:B-1----:R-:W-:Y:S01]  /*0280*/  SEL R27, R22, R27, P0 ;  /* 0x0000001b161b7207 */ /* 0x002fe20000000000 */
[----:B------:R-:W-:-:S04]  /*0290*/  IMAD.X R26, R25, 0x1, R19, P2 ;  /* 0x00000001191a7824 */ /* 0x000fc800010e0613 */
[----:B------:R-:W0:Y:S01]  /*02a0*/  SHFL.UP PT, R28, R27, 0x2, RZ ;  /* 0x044000001b1c7989 */ /* 0x000e2200000e00ff */
[----:B------:R-:W-:-:S05]  /*02b0*/  SEL R26, R26, R25, P0 ;  /* 0x000000191a1a7207 */ /* 0x000fca0000000000 */
[----:B------:R-:W1:Y:S01]  /*02c0*/  SHFL.UP P0, R25, R26, 0x2, RZ ;  /* 0x044000001a197989 */ /* 0x000e6200000000ff */
[----:B0-----:R-:W-:-:S05]  /*02d0*/  IADD3 R21, P2, PT, R28, R27, RZ ;  /* 0x0000001b1c157210 */ /* 0x001fca0007f5e0ff */
[----:B-1----:R-:W-:Y:S01]  /*02e0*/  IMAD.X R22, R25, 0x1, R26, P2 ;  /* 0x0000000119167824 */ /* 0x002fe200010e061a */
[----:B------:R-:W-:-:S04]  /*02f0*/  SEL R28, R21, R28, P0 ;  /* 0x0000001c151c7207 */ /* 0x000fc80000000000 */
[----:B------:R-:W-:Y:S01]  /*0300*/  SEL R29, R22, R25, P0 ;  /* 0x00000019161d7207 */ /* 0x000fe20000000000 */
        /* <DEDUP_REMOVED lines=12> */
[----:B------:R0:W1:Y:S04]  /*03d0*/  SHFL.UP PT, R28, R27, 0x10, RZ ;  /* 0x060000001b1c7989 */ /* 0x00006800000e00ff */
[----:B------:R0:W2:Y:S02]  /*03e0*/  SHFL.UP P0, R25, R26, 0x10, RZ ;  /* 0x060000001a197989 */ /* 0x0000a400000000ff */
.L_x_114:
[----:B-1----:R-:W-:-:S04]  /*03f0*/  IADD3 R21, P2, PT, R28, R27, RZ ;  /* 0x0000001b1c157210 */ /* 0x002fc80007f5e0ff */
[----:B--2---:R-:W-:Y:S01]  /*0400*/  SEL R21, R21, R28, P0 ;  /* 0x0000001c15157207 */ /* 0x004fe20000000000 */
[----:B------:R-:W-:-:S05]  /*0410*/  IMAD.X R22, R25, 0x1, R26, P2 ;  /* 0x0000000119167824 */ /* 0x000fca00010e061a */
[----:B------:R-:W-:Y:S02]  /*0420*/  SEL R22, R22, R25, P0 ;  /* 0x0000001916167207 */ /* 0x000fe40000000000 */
[----:B------:R-:W-:-:S05]  /*0430*/  IADD3 R20, P0, PT, R21, -R20, RZ ;  /* 0x8000001415147210 */ /* 0x000fca0007f1e0ff */
[----:B------:R-:W-:Y:S01]  /*0440*/  IMAD.X R21, R22, 0x1, ~R19, P0 ;  /* 0x0000000116157824 */ /* 0x000fe200000e0e13 */
[----:B------:R-:W-:-:S04]  /*0450*/  IADD3 R14, P0, PT, R14, R20, RZ ;  /* 0x000000140e0e7210 */ /* 0x000fc80007f1e0ff */
[----:B------:R1:W-:Y:S01]  /*0460*/  STS.64 [R18+0x10], R20 ;  /* 0x0000101412007388 */ /* 0x0003e20000000a00 */
[----:B------:R-:W-:Y:S01]  /*0470*/  IMAD.X R15, R15, 0x1, R21, P0 ;  /* 0x000000010f0f7824 */ /* 0x000fe200000e0615 */
        /* <DEDUP_REMOVED lines=17> */
[----:B------:R-:W-:-:S05]  /*0590*/  IMAD.X R3, R3, 0x1, R5, P0 ;  /* 0x0000000103037824 */ /* 0x000fca00000e0605 */
[----:B------:R1:W-:Y:S03]  /*05a0*/  STS.64 [R18+0x48], R2 ;  /* 0x0000480212007388 */ /* 0x0003e60000000a00 */
.L_x_102:
[----:B------:R-:W-:Y:S05]  /*05b0*/  WARPSYNC.ALL ;  /* 0x0000000000007948 */ /* 0x000fea0003800000 */
[----:B------:R-:W-:Y:S06]  /*05c0*/  BAR.SYNC.DEFER_BLOCKING 0x0 ;  /* 0x0000000000007b1d */ /* 0x000fec0000010000 */
[----:B------:R-:W-:Y:S05]  /*05d0*/  @P1 EXIT ;  /* 0x000000000000194d */ /* 0x000fea0003800000 */
[----:B01----:R-:W0:Y:S04]  /*05e0*/  LDS.64 R2, [R0+0x10] ;  /* 0x0000100000027984 */ /* 0x003e280000000a00 */
[----:B0-----:R-:W-:Y:S01]  /*05f0*/  STG.E.64 desc[UR4][R16.64], R2 ;  /* 0x0000000210007986 */ /* 0x001fe2000c101b04 */
[----:B------:R-:W-:Y:S05]  /*0600*/  EXIT ;  /* 0x000000000000794d */ /* 0x000fea0003800000 */
.L_x_103:
[----:B------:R-:W-:Y:S02]  /*0610*/  IMAD.MOV.U32 R24, RZ, RZ, R20 ;  /* 0x000000ffff187224 */ /* 0x000fe400078e0014 */
[----:B------:R-:W-:Y:S02]  /*0620*/  IMAD.MOV.U32 R23, RZ, RZ, 0x1 ;  /* 0x00000001ff177424 */ /* 0x000fe400078e00ff */
[----:B------:R-:W-:Y:S02]  /*0630*/  IMAD.MOV.U32 R22, RZ, RZ, RZ ;  /* 0x000000ffff167224 */ /* 0x000fe400078e00ff */
[----:B------:R-:W-:-:S07]  /*0640*/  IMAD.MOV.U32 R21, RZ, RZ, -0x1 ;  /* 0xffffffffff157424 */ /* 0x000fce00078e00ff */
[----:B------:R-:W-:Y:S05]  /*0650*/  WARPSYNC.COLLECTIVE R21, `(.L_x_104) ;  /* 0x0000000015087348 */ /* 0x000fea0003c00000 */
[----:B------:R0:W1:Y:S02]  /*0660*/  SHFL.UP P0, R25, R24, R23, R22 ;  /* 0x0400001718197389 */ /* 0x0000640000000016 */
[----:B01----:R-:W-:Y:S05]  /*0670*/  ENDCOLLECTIVE ;  /* 0x000000000000791b */ /* 0x003fea0003800000 */
.L_x_104:
[----:B------:R-:W-:Y:S02]  /*0680*/  IMAD.MOV.U32 R24, RZ, RZ, R19 ;  /* 0x000000ffff187224 */ /* 0x000fe400078e0013 */
[----:B------:R-:W-:-:S07]  /*0690*/  IMAD.MOV.U32 R27, RZ, RZ, R25 ;  /* 0x000000ffff1b7224 */ /* 0x000fce00078e0019 */
[----:B------:R-:W-:Y:S05]  /*06a0*/  WARPSYNC.COLLECTIVE R21, `(.L_x_105) ;  /* 0x0000000015087348 */ /* 0x000fea0003c00000 */
[----:B------:R0:W1:Y:S02]  /*06b0*/  SHFL.UP P0, R25, R24, R23, R22 ;  /* 0x0400001718197389 */ /* 0x0000640000000016 */
[----:B01----:R-:W-:Y:S05]  /*06c0*/  ENDCOLLECTIVE ;  /* 0x000000000000791b */ /* 0x003fea0003800000 */
.L_x_105:
[----:B------:R-:W-:Y:S01]  /*06d0*/  IADD3 R26, P2, PT, R27, R20, RZ ;  /* 0x000000141b1a7210 */ /* 0x000fe20007f5e0ff */
[----:B------:R-:W-:-:S03]  /*06e0*/  IMAD.MOV.U32 R23, RZ, RZ, 0x2 ;  /* 0x00000002ff177424 */ /* 0x000fc600078e00ff */
[----:B------:R-:W-:Y:S01]  /*06f0*/  SEL R27, R26, R27, P0 ;  /* 0x0000001b1a1b7207 */ /* 0x000fe20000000000 */
[----:B------:R-:W-:-:S04]  /*0700*/  IMAD.X R26, R25, 0x1, R19, P2 ;  /* 0x00000001191a7824 */ /* 0x000fc800010e0613 */
[----:B------:R-:W-:Y:S01]  /*0710*/  IMAD.MOV.U32 R24, RZ, RZ, R27 ;  /* 0x000000ffff187224 */ /* 0x000fe200078e001b */
[----:B------:R-:W-:-:S07]  /*0720*/  SEL R26, R26, R25, P0 ;  /* 0x000000191a1a7207 */ /* 0x000fce0000000000 */
[----:B------:R-:W-:Y:S05]  /*0730*/  WARPSYNC.COLLECTIVE R21, `(.L_x_106) ;  /* 0x0000000015087348 */ /* 0x000fea0003c00000 */
[----:B------:R0:W1:Y:S02]  /*0740*/  SHFL.UP P0, R25, R24, R23, R22 ;  /* 0x0400001718197389 */ /* 0x0000640000000016 */
[----:B01----:R-:W-:Y:S05]  /*0750*/  ENDCOLLECTIVE ;  /* 0x000000000000791b */ /* 0x003fea0003800000 */
.L_x_106:
[----:B------:R-:W-:Y:S02]  /*0760*/  IMAD.MOV.U32 R24, RZ, RZ, R26 ;  /* 0x000000ffff187224 */ /* 0x000fe400078e001a */
[----:B------:R-:W-:-:S07]  /*0770*/  IMAD.MOV.U32 R28, RZ, RZ, R25 ;  /* 0x000000ffff1c7224 */ /* 0x000fce00078e0019 */
[----:B------:R-:W-:Y:S05]  /*0780*/  WARPSYNC.COLLECTIVE R21, `(.L_x_107) ;  /* 0x0000000015087348 */ /* 0x000fea0003c00000 */
[----:B------:R0:W1:Y:S02]  /*0790*/  SHFL.UP P0, R25, R24, R23, R22 ;  /* 0x0400001718197389 */ /* 0x0000640000000016 */
[----:B01----:R-:W-:Y:S05]  /*07a0*/  ENDCOLLECTIVE ;  /* 0x000000000000791b */ /* 0x003fea0003800000 */
.L_x_107:
        /* <DEDUP_REMOVED lines=9> */
.L_x_108:
[----:B------:R-:W-:Y:S02]  /*0840*/  IMAD.MOV.U32 R24, RZ, RZ, R29 ;  /* 0x000000ffff187224 */ /* 0x000fe400078e001d */
[----:B------:R-:W-:-:S07]  /*0850*/  IMAD.MOV.U32 R27, RZ, RZ, R25 ;  /* 0x000000ffff1b7224 */ /* 0x000fce00078e0019 */
[----:B------:R-:W-:Y:S05]  /*0860*/  WARPSYNC.COLLECTIVE R21, `(.L_x_109) ;  /* 0x0000000015087348 */ /* 0x000fea0003c00000 */
[----:B------:R0:W1:Y:S02]  /*0870*/  SHFL.UP P0, R25, R24, R23, R22 ;  /* 0x0400001718197389 */ /* 0x0000640000000016 */
[----:B01----:R-:W-:Y:S05]  /*0880*/  ENDCOLLECTIVE ;  /* 0x000000000000791b */ /* 0x003fea0003800000 */
.L_x_109:
        /* <DEDUP_REMOVED lines=9> */
.L_x_110:
[----:B------:R-:W-:Y:S02]  /*0920*/  IMAD.MOV.U32 R24, RZ, RZ, R29 ;  /* 0x000000ffff187224 */ /* 0x000fe400078e001d */
[----:B------:R-:W-:-:S07]  /*0930*/  IMAD.MOV.U32 R27, RZ, RZ, R25 ;  /* 0x000000ffff1b7224 */ /* 0x000fce00078e0019 */
[----:B------:R-:W-:Y:S05]  /*0940*/  WARPSYNC.COLLECTIVE R21, `(.L_x_111) ;  /* 0x0000000015087348 */ /* 0x000fea0003c00000 */
[----:B------:R0:W1:Y:S02]  /*0950*/  SHFL.UP P0, R25, R24, R23, R22 ;  /* 0x0400001718197389 */ /* 0x0000640000000016 */
[----:B01----:R-:W-:Y:S05]  /*0960*/  ENDCOLLECTIVE ;  /* 0x000000000000791b */ /* 0x003fea0003800000 */
.L_x_111:
        /* <DEDUP_REMOVED lines=9> */
.L_x_112:
[----:B------:R-:W-:Y:S02]  /*0a00*/  IMAD.MOV.U32 R24, RZ, RZ, R26 ;  /* 0x000000ffff187224 */ /* 0x000fe400078e001a */
[----:B------:R-:W-:-:S07]  /*0a10*/  IMAD.MOV.U32 R28, RZ, RZ, R25 ;  /* 0x000000ffff1c7224 */ /* 0x000fce00078e0019 */
[----:B------:R-:W-:Y:S05]  /*0a20*/  WARPSYNC.COLLECTIVE R21, `(.L_x_113) ;  /* 0x0000000015087348 */ /* 0x000fea0003c00000 */
[----:B------:R0:W1:Y:S02]  /*0a30*/  SHFL.UP P0, R25, R24, R23, R22 ;  /* 0x0400001718197389 */ /* 0x0000640000000016 */
[----:B01----:R-:W-:Y:S05]  /*0a40*/  ENDCOLLECTIVE ;  /* 0x000000000000791b */ /* 0x003fea0003800000 */
.L_x_113:
[----:B------:R-:W-:Y:S05]  /*0a50*/  BRA `(.L_x_114) ;  /* 0xfffffff800647947 */ /* 0x000fea000383ffff */
.L_x_115:
        /* <DEDUP_REMOVED lines=10> */
.L_x_1170:


//--------------------- .text._ZN3cub18CUB_300001_SM_10006detail10radix_sort30DeviceRadixSortHistogramKernelINS1_5radix10policy_hubIxNS0_8NullTypeEyE10Policy1000ELNS0_9SortOrderE0ExyNS1_21identity_decomposer_tEEEvPT2_PKT1_SB_iiT3_ --------------------------
	.section	.text._ZN3cub18CUB_300001_SM_10006detail10radix_sort30DeviceRadixSortHistogramKernelINS1_5radix10policy_hubIxNS0_8NullTypeEyE10Policy1000ELNS0_9SortOrderE0ExyNS1_21identity_decomposer_tEEEvPT2_PKT1_SB_iiT3_,"ax",@progbits
	.align	128
        .global         _ZN3cub18CUB_300001_SM_10006detail10radix_sort30DeviceRadixSortHistogramKernelINS1_5radix10policy_hubIxNS0_8NullTypeEyE10Policy1000ELNS0_9SortOrderE0ExyNS1_21identity_decomposer_tEEEvPT2_PKT1_SB_iiT3_
        .type           _ZN3cub18CUB_300001_SM_10006detail10radix_sort30DeviceRadixSortHistogramKernelINS1_5radix10policy_hubIxNS0_8NullTypeEyE10Policy1000ELNS0_9SortOrderE0ExyNS1_21identity_decomposer_tEEEvPT2_PKT1_SB_iiT3_,@function
        .size           _ZN3cub18CUB_300001_SM_10006detail10radix_sort30DeviceRadixSortHistogramKernelINS1_5radix10policy_hubIxNS0_8NullTypeEyE10Policy1000ELNS0_9SortOrderE0ExyNS1_21identity_decomposer_tEEEvPT2_PKT1_SB_iiT3_,(.L_x_1171 - _ZN3cub18CUB_300001_SM_10006detail10radix_sort30DeviceRadixSortHistogramKernelINS1_5radix10policy_hubIxNS0_8NullTypeEyE10Policy1000ELNS0_9SortOrderE0ExyNS1_21identity_decomposer_tEEEvPT2_PKT1_SB_iiT3_)
        .other          _ZN3cub18CUB_300001_SM_10006detail10radix_sort30DeviceRadixSortHistogramKernelINS1_5radix10policy_hubIxNS0_8NullTypeEyE10Policy1000ELNS0_9SortOrderE0ExyNS1_21identity_decomposer_tEEEvPT2_PKT1_SB_iiT3_,@"STO_CUDA_ENTRY STV_DEFAULT"
_ZN3cub18CUB_300001_SM_10006detail10radix_sort30DeviceRadixSortHistogramKernelINS1_5radix10policy_hubIxNS0_8NullTypeEyE10Policy1000ELNS0_9SortOrderE0ExyNS1_21identity_decomposer_tEEEvPT2_PKT1_SB_iiT3_:
.text._ZN3cub18CUB_300001_SM_10006detail10radix_sort30DeviceRadixSortHistogramKernelINS1_5radix10policy_hubIxNS0_8NullTypeEyE10Policy1000ELNS0_9SortOrderE0ExyNS1_21identity_decomposer_tEEEvPT2_PKT1_SB_iiT3_:
[----:B------:R-:W-:Y:S01]  /*0000*/  LDC R1, c[0x0][0x37c] ;  /* 0x0000df00ff017b82 */ /* 0x000fe20000000800 */
[----:B------:R-:W0:Y:S02]  /*0010*/  LDCU.64 UR4, c[0x0][0x390] ;  /* 0x00007200ff0477ac */ /* 0x000e240008000a00 */
[----:B0-----:R-:W-:-:S04]  /*0020*/  ISETP.NE.U32.AND P0, PT, RZ, UR4, PT ;  /* 0x00000004ff007c0c */ /* 0x001fc8000bf05070 */
[----:B------:R-:W-:-:S13]  /*0030*/  ISETP.NE.AND.EX P0, PT, RZ, UR5, PT, P0 ;  /* 0x00000005ff007c0c */ /* 0x000fda000bf05300 */
[----:B------:R-:W-:Y:S05]  /*0040*/  @!P0 EXIT ;  /* 0x000000000000894d */ /* 0x000fea0003800000 */
[----:B------:R-:W0:Y:S01]  /*0050*/  S2R R36, SR_TID.X ;  /* 0x0000000000247919 */ /* 0x000e220000002100 */
[----:B------:R-:W1:Y:S01]  /*0060*/  LDC.64 R2, c[0x0][0x398] ;  /* 0x0000e600ff027b82 */ /* 0x000e620000000a00 */
[----:B------:R-:W-:Y:S01]  /*0070*/  UMOV UR4, 0x400 ;  /* 0x0000040000047882 */ /* 0x000fe20000000000 */
[----:B------:R-:W2:Y:S01]  /*0080*/  LDCU.64 UR16, c[0x0][0x358] ;  /* 0x00006b00ff1077ac */ /* 0x000ea20008000a00 */
[----:B------:R-:W3:Y:S05]  /*0090*/  LDCU UR18, c[0x0][0x370] ;  /* 0x00006e00ff1277ac */ /* 0x000eea0008000800 */
[----:B------:R-:W4:Y:S01]  /*00a0*/  S2UR UR5, SR_CgaCtaId ;  /* 0x00000000000579c3 */ /* 0x000f220000008800 */
[----:B------:R-:W-:Y:S01]  /*00b0*/  UMOV UR6, URZ ;  /* 0x000000ff00067c82 */ /* 0x000fe20008000000 */
[----:B------:R-:W-:-:S06]  /*00c0*/  UMOV UR7, URZ ;  /* 0x000000ff00077c82 */ /* 0x000fcc0008000000 */
[----:B------:R-:W5:Y:S01]  /*00d0*/  S2UR UR8, SR_CTAID.X ;  /* 0x00000000000879c3 */ /* 0x000f620000002500 */
[----:B-1----:R-:W-:-:S04]  /*00e0*/  IADD3 R0, PT, PT, R3, 0x7, -R2 ;  /* 0x0000000703007810 */ /* 0x002fc80007ffe802 */
[----:B------:R-:W-:Y:S01]  /*00f0*/  ISETP.GE.AND P0, PT, R0, 0x8, PT ;  /* 0x000000080000780c */ /* 0x000fe20003f06270 */
[C---:B0-----:R-:W-:Y:S01]  /*0100*/  VIADD R50, R36.reuse, 0x80 ;  /* 0x0000008024327836 */ /* 0x041fe20000000000 */
[----:B----4-:R-:W-:Y:S02]  /*0110*/  ULEA UR4, UR5, UR4, 0x18 ;  /* 0x0000000405047291 */ /* 0x010fe4000f8ec0ff */
[C---:B------:R-:W-:Y:S01]  /*0120*/  ISETP.GT.U32.OR P0, PT, R36.reuse, 0xff, !P0 ;  /* 0x000000ff2400780c */ /* 0x040fe20004704470 */
[C---:B------:R-:W-:Y:S02]  /*0130*/  VIADD R48, R36.reuse, 0x100 ;  /* 0x0000010024307836 */ /* 0x040fe40000000000 */
[C---:B------:R-:W-:Y:S01]  /*0140*/  VIADD R46, R36.reuse, 0x200 ;  /* 0x00000200242e7836 */ /* 0x040fe20000000000 */
[----:B------:R-:W-:Y:S01]  /*0150*/  P2R R38, PR, RZ, 0x1 ;  /* 0x00000001ff267803 */ /* 0x000fe20000000000 */
[C---:B------:R-:W-:Y:S01]  /*0160*/  VIADD R44, R36.reuse, 0x280 ;  /* 0x00000280242c7836 */ /* 0x040fe20000000000 */
[C---:B------:R-:W-:Y:S01]  /*0170*/  LEA R0, R36.reuse, UR4, 0x2 ;  /* 0x0000000424007c11 */ /* 0x040fe2000f8e10ff */
[C---:B------:R-:W-:Y:S01]  /*0180*/  VIADD R42, R36.reuse, 0x300 ;  /* 0x00000300242a7836 */ /* 0x040fe20000000000 */
[----:B-----5:R-:W-:Y:S01]  /*0190*/  USHF.L.U32 UR8, UR8, 0xb, URZ ;  /* 0x0000000b08087899 */ /* 0x020fe200080006ff */
[----:B--23--:R-:W-:-:S11]  /*01a0*/  VIADD R40, R36, 0x780 ;  /* 0x0000078024287836 */ /* 0x00cfd60000000000 */
.L_x_199:
[----:B------:R-:W-:Y:S01]  /*01b0*/  ISETP.NE.AND P0, PT, R38, RZ, PT ;  /* 0x000000ff2600720c */ /* 0x000fe20003f05270 */
[----:B------:R-:W-:-:S12]  /*01c0*/  BSSY.RECONVERGENT B0, `(.L_x_116) ;  /* 0x0000081000007945 */ /* 0x000fd80003800200 */
[----:B0-2345:R-:W-:Y:S05]  /*01d0*/  @P0 BRA `(.L_x_117) ;  /* 0x0000000400fc0947 */ /* 0x03dfea0003800000 */
[----:B------:R-:W0:Y:S02]  /*01e0*/  LDC.64 R2, c[0x0][0x398] ;  /* 0x0000e600ff027b82 */ /* 0x000e240000000a00 */
[----:B0-----:R-:W-:-:S04]  /*01f0*/  IADD3 R2, PT, PT, R3, 0x7, -R2 ;  /* 0x0000000703027810 */ /* 0x001fc80007ffe802 */
[----:B------:R-:W-:-:S04]  /*0200*/  SHF.R.S32.HI R3, RZ, 0x1f, R2 ;  /* 0x0000001fff037819 */ /* 0x000fc80000011402 */
[----:B------:R-:W-:-:S04]  /*0210*/  LEA.HI R3, R3, R2, RZ, 0x3 ;  /* 0x0000000203037211 */ /* 0x000fc800078f18ff */
[----:B------:R-:W-:Y:S01]  /*0220*/  SHF.R.S32.HI R4, RZ, 0x3, R3 ;  /* 0x00000003ff047819 */ /* 0x000fe20000011403 */
[----:B------:R-:W-:-:S03]  /*0230*/  IMAD.MOV.U32 R3, RZ, RZ, RZ ;  /* 0x000000ffff037224 */ /* 0x000fc600078e00ff */
[C---:B------:R-:W-:Y:S01]  /*0240*/  LOP3.LUT R6, R4.reuse, 0xffffff0, RZ, 0xc0, !PT ;  /* 0x0ffffff004067812 */ /* 0x040fe200078ec0ff */
[----:B------:R-:W-:-:S05]  /*0250*/  VIADD R2, R4, 0xffffffff ;  /* 0xffffffff04027836 */ /* 0x000fca0000000000 */
[----:B------:R-:W-:-:S13]  /*0260*/  ISETP.GE.U32.AND P0, PT, R2, 0xf, PT ;  /* 0x0000000f0200780c */ /* 0x000fda0003f06070 */
[----:B------:R-:W-:Y:S05]  /*0270*/  @!P0 BRA `(.L_x_118) ;  /* 0x00000000005c8947 */ /* 0x000fea0003800000 */
[----:B------:R-:W-:Y:S02]  /*0280*/  IMAD.MOV R3, RZ, RZ, -R6 ;  /* 0x000000ffff037224 */ /* 0x000fe400078e0a06 */
[----:B------:R-:W-:-:S07]  /*0290*/  VIADD R2, R0, 0x2000 ;  /* 0x0000200000027836 */ /* 0x000fce0000000000 */
.L_x_119:
[----:B------:R-:W-:Y:S01]  /*02a0*/  IADD3 R3, PT, PT, R3, 0x10, RZ ;  /* 0x0000001003037810 */ /* 0x000fe20007ffe0ff */
[----:B------:R-:W-:Y:S03]  /*02b0*/  STS [R2+-0x2000], RZ ;  /* 0xffe000ff02007388 */ /* 0x000fe60000000800 */
        /* <DEDUP_REMOVED lines=18> */
[----:B------:R-:W-:-:S07]  /*03e0*/  IMAD.MOV.U32 R3, RZ, RZ, R6 ;  /* 0x000000ffff037224 */ /* 0x000fce00078e0006 */
.L_x_118:
[C---:B------:R-:W-:Y:S02]  /*03f0*/  LOP3.LUT R2, R4.reuse, 0xf, RZ, 0xc0, !PT ;  /* 0x0000000f04027812 */ /* 0x040fe400078ec0ff */
[----:B------:R-:W-:Y:S02]  /*0400*/  LOP3.LUT R7, R4, 0x7, RZ, 0xc0, !PT ;  /* 0x0000000704077812 */ /* 0x000fe400078ec0ff */
[C---:B------:R-:W-:Y:S01]  /*0410*/  ISETP.NE.AND P1, PT, R2.reuse, RZ, PT ;  /* 0x000000ff0200720c */ /* 0x040fe20003f25270 */
[----:B------:R-:W-:Y:S01]  /*0420*/  VIADD R2, R2, 0xffffffff ;  /* 0xffffffff02027836 */ /* 0x000fe20000000000 */
[----:B------:R-:W-:Y:S01]  /*0430*/  LOP3.LUT R5, R4, 0x3, RZ, 0xc0, !PT ;  /* 0x0000000304057812 */ /* 0x000fe200078ec0ff */
[----:B------:R-:W-:-:S10]  /*0440*/  VIADD R8, R7, 0xffffffff ;  /* 0xffffffff07087836 */ /* 0x000fd40000000000 */
[----:B------:R-:W-:Y:S05]  /*0450*/  @!P1 BRA `(.L_x_120) ;  /* 0x0000000000789947 */ /* 0x000fea0003800000 */
[----:B------:R-:W-:Y:S02]  /*0460*/  ISETP.GE.U32.AND P2, PT, R2, 0x7, PT ;  /* 0x000000070200780c */ /* 0x000fe40003f46070 */
[----:B------:R-:W-:-:S11]  /*0470*/  ISETP.NE.AND P3, PT, R7, RZ, PT ;  /* 0x000000ff0700720c */ /* 0x000fd60003f65270 */
[----:B------:R-:W-:Y:S05]  /*0480*/  @!P2 BRA `(.L_x_121) ;  /* 0x000000000028a947 */ /* 0x000fea0003800000 */
        /* <DEDUP_REMOVED lines=10> */
.L_x_121:
[----:B------:R-:W-:Y:S05]  /*0530*/  @!P3 BRA `(.L_x_120) ;  /* 0x000000000040b947 */ /* 0x000fea0003800000 */
[----:B------:R-:W-:Y:S02]  /*0540*/  ISETP.GE.U32.AND P2, PT, R8, 0x3, PT ;  /* 0x000000030800780c */ /* 0x000fe40003f46070 */
[----:B------:R-:W-:-:S11]  /*0550*/  ISETP.NE.AND P3, PT, R5, RZ, PT ;  /* 0x000000ff0500720c */ /* 0x000fd60003f65270 */
[C---:B0-----:R-:W-:Y:S02]  /*0560*/  @P2 IMAD R4, R3.reuse, 0x400, R0 ;  /* 0x0000040003042824 */ /* 0x041fe400078e0200 */
[----:B------:R-:W-:-:S03]  /*0570*/  @P2 VIADD R3, R3, 0x4 ;  /* 0x0000000403032836 */ /* 0x000fc60000000000 */
[----:B------:R1:W-:Y:S04]  /*0580*/  @P2 STS [R4], RZ ;  /* 0x000000ff04002388 */ /* 0x0003e80000000800 */
[----:B------:R1:W-:Y:S04]  /*0590*/  @P2 STS [R4+0x400], RZ ;  /* 0x000400ff04002388 */ /* 0x0003e80000000800 */
[----:B------:R1:W-:Y:S04]  /*05a0*/  @P2 STS [R4+0x800], RZ ;  /* 0x000800ff04002388 */ /* 0x0003e80000000800 */
[----:B------:R1:W-:Y:S01]  /*05b0*/  @P2 STS [R4+0xc00], RZ ;  /* 0x000c00ff04002388 */ /* 0x0003e20000000800 */
[----:B------:R-:W-:Y:S05]  /*05c0*/  @!P3 BRA `(.L_x_120) ;  /* 0x00000000001cb947 */ /* 0x000fea0003800000 */
[----:B------:R-:W-:Y:S01]  /*05d0*/  IMAD R3, R3, 0x400, R0 ;  /* 0x0000040003037824 */ /* 0x000fe200078e0200 */
[----:B------:R-:W-:-:S04]  /*05e0*/  ISETP.NE.AND P2, PT, R5, 0x1, PT ;  /* 0x000000010500780c */ /* 0x000fc80003f45270 */
[----:B------:R2:W-:Y:S09]  /*05f0*/  STS [R3], RZ ;  /* 0x000000ff03007388 */ /* 0x0005f20000000800 */
[----:B--2---:R-:W-:Y:S05]  /*0600*/  @!P2 BRA `(.L_x_120) ;  /* 0x00000000000ca947 */ /* 0x004fea0003800000 */
[----:B------:R-:W-:Y:S01]  /*0610*/  ISETP.NE.AND P2, PT, R5, 0x2, PT ;  /* 0x000000020500780c */ /* 0x000fe20003f45270 */
[----:B------:R2:W-:-:S12]  /*0620*/  STS [R3+0x400], RZ ;  /* 0x000400ff03007388 */ /* 0x0005d80000000800 */
[----:B------:R2:W-:Y:S02]  /*0630*/  @P2 STS [R3+0x800], RZ ;  /* 0x000800ff03002388 */ /* 0x0005e40000000800 */
.L_x_120:
[----:B------:R-:W-:-:S13]  /*0640*/  ISETP.GT.U32.AND P2, PT, R36, 0x7f, PT ;  /* 0x0000007f2400780c */ /* 0x000fda0003f44070 */
[----:B------:R-:W-:Y:S05]  /*0650*/  @P2 BRA `(.L_x_117) ;  /* 0x0000000000dc2947 */ /* 0x000fea0003800000 */
[----:B--2---:R-:W-:Y:S01]  /*0660*/  HFMA2 R3, -RZ, RZ, 0, 0 ;  /* 0x00000000ff037431 */ /* 0x004fe200000001ff */
[----:B------:R-:W-:Y:S06]  /*0670*/  @!P0 BRA `(.L_x_122) ;  /* 0x0000000000588947 */ /* 0x000fec0003800000 */
[----:B------:R-:W-:-:S07]  /*0680*/  IMAD.MOV.U32 R3, RZ, RZ, RZ ;  /* 0x000000ffff037224 */ /* 0x000fce00078e00ff */
.L_x_123:
[C---:B012---:R-:W-:Y:S02]  /*0690*/  IMAD R4, R3.reuse, 0x400, R0 ;  /* 0x0000040003047824 */ /* 0x047fe400078e0200 */
[----:B------:R-:W-:-:S03]  /*06a0*/  VIADD R3, R3, 0x10 ;  /* 0x0000001003037836 */ /* 0x000fc60000000000 */
[----:B------:R2:W-:Y:S02]  /*06b0*/  STS [R4+0x200], RZ ;  /* 0x000200ff04007388 */ /* 0x0005e40000000800 */
[----:B------:R-:W-:Y:S02]  /*06c0*/  ISETP.NE.AND P0, PT, R3, R6, PT ;  /* 0x000000060300720c */ /* 0x000fe40003f05270 */
[----:B------:R2:W-:Y:S04]  /*06d0*/  STS [R4+0x600], RZ ;  /* 0x000600ff04007388 */ /* 0x0005e80000000800 */
        /* <DEDUP_REMOVED lines=13> */
[----:B------:R2:W-:Y:S01]  /*07b0*/  STS [R4+0x3e00], RZ ;  /* 0x003e00ff04007388 */ /* 0x0005e20000000800 */
[----:B------:R-:W-:Y:S05]  /*07c0*/  @P0 BRA `(.L_x_123) ;  /* 0xfffffffc00b00947 */ /* 0x000fea000383ffff */
[----:B------:R-:W-:-:S07]  /*07d0*/  IMAD.MOV.U32 R3, RZ, RZ, R6 ;  /* 0x000000ffff037224 */ /* 0x000fce00078e0006 */
.L_x_122:
[----:B------:R-:W-:Y:S05]  /*07e0*/  @!P1 BRA `(.L_x_117) ;  /* 0x0000000000789947 */ /* 0x000fea0003800000 */
[----:B------:R-:W-:Y:S02]  /*07f0*/  ISETP.GE.U32.AND P0, PT, R2, 0x7, PT ;  /* 0x000000070200780c */ /* 0x000fe40003f06070 */
[----:B------:R-:W-:-:S11]  /*0800*/  ISETP.NE.AND P1, PT, R7, RZ, PT ;  /* 0x000000ff0700720c */ /* 0x000fd60003f25270 */
[----:B------:R-:W-:Y:S05]  /*0810*/  @!P0 BRA `(.L_x_124) ;  /* 0x0000000000288947 */ /* 0x000fea0003800000 */
[C---:B------:R-:W-:Y:S02]  /*0820*/  IMAD R2, R3.reuse, 0x400, R0 ;  /* 0x0000040003027824 */ /* 0x040fe400078e0200 */
[----:B------:R-:W-:-:S03]  /*0830*/  VIADD R3, R3, 0x8 ;  /* 0x0000000803037836 */ /* 0x000fc60000000000 */
[----:B------:R3:W-:Y:S04]  /*0840*/  STS [R2+0x200], RZ ;  /* 0x000200ff02007388 */ /* 0x0007e80000000800 */
[----:B------:R3:W-:Y:S04]  /*0850*/  STS [R2+0x600], RZ ;  /* 0x000600ff02007388 */ /* 0x0007e80000000800 */
[----:B------:R3:W-:Y:S04]  /*0860*/  STS [R2+0xa00], RZ ;  /* 0x000a00ff02007388 */ /* 0x0007e80000000800 */
[----:B------:R3:W-:Y:S04]  /*0870*/  STS [R2+0xe00], RZ ;  /* 0x000e00ff02007388 */ /* 0x0007e80000000800 */
[----:B------:R3:W-:Y:S04]  /*0880*/  STS [R2+0x1200], RZ ;  /* 0x001200ff02007388 */ /* 0x0007e80000000800 */
[----:B------:R3:W-:Y:S04]  /*0890*/  STS [R2+0x1600], RZ ;  /* 0x001600ff02007388 */ /* 0x0007e80000000800 */
[----:B------:R3:W-:Y:S04]  /*08a0*/  STS [R2+0x1a00], RZ ;  /* 0x001a00ff02007388 */ /* 0x0007e80000000800 */
[----:B------:R3:W-:Y:S02]  /*08b0*/  STS [R2+0x1e00], RZ ;  /* 0x001e00ff02007388 */ /* 0x0007e40000000800 */
.L_x_124:
[----:B------:R-:W-:Y:S05]  /*08c0*/  @!P1 BRA `(.L_x_117) ;  /* 0x0000000000409947 */ /* 0x000fea0003800000 */
[----:B------:R-:W-:Y:S02]  /*08d0*/  ISETP.GE.U32.AND P0, PT, R8, 0x3, PT ;  /* 0x000000030800780c */ /* 0x000fe40003f06070 */
[----:B------:R-:W-:-:S11]  /*08e0*/  ISETP.NE.AND P1, PT, R5, RZ, PT ;  /* 0x000000ff0500720c */ /* 0x000fd60003f25270 */
[C---:B---3--:R-:W-:Y:S02]  /*08f0*/  @P0 IMAD R2, R3.reuse, 0x400, R0 ;  /* 0x0000040003020824 */ /* 0x048fe400078e0200 */
[----:B------:R-:W-:-:S03]  /*0900*/  @P0 VIADD R3, R3, 0x4 ;  /* 0x0000000403030836 */ /* 0x000fc60000000000 */
[----:B------:R4:W-:Y:S04]  /*0910*/  @P0 STS [R2+0x200], RZ ;  /* 0x000200ff02000388 */ /* 0x0009e80000000800 */
[----:B------:R4:W-:Y:S04]  /*0920*/  @P0 STS [R2+0x600], RZ ;  /* 0x000600ff02000388 */ /* 0x0009e80000000800 */
[----:B------:R4:W-:Y:S04]  /*0930*/  @P0 STS [R2+0xa00], RZ ;  /* 0x000a00ff02000388 */ /* 0x0009e80000000800 */
[----:B------:R4:W-:Y:S01]  /*0940*/  @P0 STS [R2+0xe00], RZ ;  /* 0x000e00ff02000388 */ /* 0x0009e20000000800 */
[----:B------:R-:W-:Y:S05]  /*0950*/  @!P1 BRA `(.L_x_117) ;  /* 0x00000000001c9947 */ /* 0x000fea0003800000 */
[----:B------:R-:W-:Y:S01]  /*0960*/  IMAD R3, R3, 0x400, R0 ;  /* 0x0000040003037824 */ /* 0x000fe200078e0200 */
[----:B------:R-:W-:-:S04]  /*0970*/  ISETP.NE.AND P0, PT, R5, 0x1, PT ;  /* 0x000000010500780c */ /* 0x000fc80003f05270 */
[----:B------:R3:W-:Y:S09]  /*0980*/  STS [R3+0x200], RZ ;  /* 0x000200ff03007388 */ /* 0x0007f20000000800 */
[----:B---3--:R-:W-:Y:S05]  /*0990*/  @!P0 BRA `(.L_x_117) ;  /* 0x00000000000c8947 */ /* 0x008fea0003800000 */
[----:B------:R-:W-:Y:S01]  /*09a0*/  ISETP.NE.AND P0, PT, R5, 0x2, PT ;  /* 0x000000020500780c */ /* 0x000fe20003f05270 */
[----:B------:R3:W-:-:S12]  /*09b0*/  STS [R3+0x600], RZ ;  /* 0x000600ff03007388 */ /* 0x0007d80000000800 */
[----:B------:R3:W-:Y:S02]  /*09c0*/  @P0 STS [R3+0xa00], RZ ;  /* 0x000a00ff03000388 */ /* 0x0007e40000000800 */
.L_x_117:
[----:B------:R-:W-:Y:S05]  /*09d0*/  BSYNC.RECONVERGENT B0 ;  /* 0x0000000000007941 */ /* 0x000fea0003800200 */
.L_x_116:
[----:B------:R-:W5:Y:S01]  /*09e0*/  LDCU.64 UR10, c[0x0][0x390] ;  /* 0x00007200ff0a77ac */ /* 0x000f620008000a00 */
[----:B------:R-:W-:Y:S02]  /*09f0*/  USHF.L.U32 UR4, UR6, 0x1e, URZ ;  /* 0x0000001e06047899 */ /* 0x000fe400080006ff */
[----:B------:R-:W-:Y:S02]  /*0a00*/  USHF.L.U64.HI UR5, UR6, 0x1e, UR7 ;  /* 0x0000001e06057899 */ /* 0x000fe40008010207 */
[----:B-----5:R-:W-:-:S04]  /*0a10*/  UIADD3 UR4, UP0, UPT, -UR4, UR10, URZ ;  /* 0x0000000a04047290 */ /* 0x020fc8000ff1e1ff */
[----:B------:R-:W-:Y:S02]  /*0a20*/  UIADD3.X UR5, UPT, UPT, ~UR5, UR11, URZ, UP0, !UPT ;  /* 0x0000000b05057290 */ /* 0x000fe400087fe5ff */
[----:B------:R-:W-:-:S04]  /*0a30*/  UISETP.LT.U32.AND UP0, UPT, UR4, 0x40000000, UPT ;  /* 0x400000000400788c */ /* 0x000fc8000bf01070 */
[----:B------:R-:W-:-:S04]  /*0a40*/  UISETP.LT.U32.AND.EX UP0, UPT, UR5, URZ, UPT, UP0 ;  /* 0x000000ff0500728c */ /* 0x000fc8000bf01100 */
[----:B------:R-:W-:Y:S02]  /*0a50*/  USEL UR10, UR4, 0x40000000, UP0 ;  /* 0x40000000040a7887 */ /* 0x000fe40008000000 */
[----:B------:R-:W-:Y:S02]  /*0a60*/  USEL UR11, UR5, URZ, UP0 ;  /* 0x000000ff050b7287 */ /* 0x000fe40008000000 */
[----:B------:R-:W-:-:S04]  /*0a70*/  UISETP.GT.U32.AND UP0, UPT, UR10, UR8, UPT ;  /* 0x000000080a00728c */ /* 0x000fc8000bf04070 */
[----:B------:R-:W-:Y:S01]  /*0a80*/  UISETP.GT.U32.AND.EX UP0, UPT, UR11, URZ, UPT, UP0 ;  /* 0x000000ff0b00728c */ /* 0x000fe2000bf04100 */
[----:B------:R-:W-:Y:S08]  /*0a90*/  BAR.SYNC.DEFER_BLOCKING 0x0 ;  /* 0x0000000000007b1d */ /* 0x000ff00000010000 */
[----:B------:R-:W-:Y:S06]  /*0aa0*/  BAR.SYNC.DEFER_BLOCKING 0x0 ;  /* 0x0000000000007b1d */ /* 0x000fec0000010000 */
[----:B------:R-:W-:Y:S05]  /*0ab0*/  BRA.U !UP0, `(.L_x_125) ;  /* 0x0000000d085c7547 */ /* 0x000fea000b800000 */
[----:B------:R-:W-:Y:S01]  /*0ac0*/  UMOV UR9, UR8 ;  /* 0x0000000800097c82 */ /* 0x000fe20008000000 */
[----:B------:R-:W-:-:S05]  /*0ad0*/  UMOV UR5, URZ ;  /* 0x000000ff00057c82 */ /* 0x000fca0008000000 */
.L_x_130:
[----:B-----5:R-:W5:Y:S01]  /*0ae0*/  LDCU.64 UR14, c[0x0][0x390] ;  /* 0x00007200ff0e77ac */ /* 0x020f620008000a00 */
[----:B------:R-:W-:Y:S02]  /*0af0*/  USHF.L.U32 UR12, UR6, 0x1e, URZ ;  /* 0x0000001e060c7899 */ /* 0x000fe400080006ff */
[----:B------:R-:W-:Y:S02]  /*0b00*/  USHF.L.U64.HI UR13, UR6, 0x1e, UR7 ;  /* 0x0000001e060d7899 */ /* 0x000fe40008010207 */
[----:B------:R-:W-:-:S04]  /*0b10*/  UIADD3 UR12, UP0, UPT, UR9, UR12, URZ ;  /* 0x0000000c090c7290 */ /* 0x000fc8000ff1e0ff */
[----:B------:R-:W-:Y:S02]  /*0b20*/  UIADD3.X UR13, UPT, UPT, UR5, UR13, URZ, UP0, !UPT ;  /* 0x0000000d050d7290 */ /* 0x000fe400087fe4ff */
[----:B------:R-:W-:Y:S02]  /*0b30*/  ULEA UR9, UP0, UR18, UR9, 0xb ;  /* 0x0000000912097291 */ /* 0x000fe4000f8058ff */
[----:B-----5:R-:W-:Y:S02]  /*0b40*/  UIADD3 UR14, UP1, UPT, -UR12, UR14, URZ ;  /* 0x0000000e0c0e7290 */ /* 0x020fe4000ff3e1ff */
[----:B------:R-:W-:Y:S02]  /*0b50*/  UIADD3.X UR5, UPT, UPT, URZ, UR5, URZ, UP0, !UPT ;  /* 0x00000005ff057290 */ /* 0x000fe400087fe4ff */
[----:B------:R-:W-:Y:S02]  /*0b60*/  UIADD3.X UR4, UPT, UPT, ~UR13, UR15, URZ, UP1, !UPT ;  /* 0x0000000f0d047290 */ /* 0x000fe40008ffe5ff */
[----:B------:R-:W-:-:S02]  /*0b70*/  UISETP.GE.U32.AND UP1, UPT, UR14, 0x800, UPT ;  /* 0x000008000e00788c */ /* 0x000fc4000bf26070 */
[----:B------:R-:W-:Y:S02]  /*0b80*/  UISETP.GE.U32.AND UP0, UPT, UR9, UR10, UPT ;  /* 0x0000000a0900728c */ /* 0x000fe4000bf06070 */
[----:B------:R-:W-:Y:S02]  /*0b90*/  UISETP.GE.U32.AND.EX UP1, UPT, UR4, URZ, UPT, UP1 ;  /* 0x000000ff0400728c */ /* 0x000fe4000bf26110 */
[----:B------:R-:W-:-:S07]  /*0ba0*/  UISETP.GE.U32.AND.EX UP0, UPT, UR5, UR11, UPT, UP0 ;  /* 0x0000000b0500728c */ /* 0x000fce000bf06100 */
[----:B0-----:R-:W-:Y:S05]  /*0bb0*/  BRA.U !UP1, `(.L_x_126) ;  /* 0x0000000109587547 */ /* 0x001fea000b800000 */
[----:B------:R-:W0:Y:S01]  /*0bc0*/  LDCU.64 UR14, c[0x0][0x388] ;  /* 0x00007100ff0e77ac */ /* 0x000e220008000a00 */
[----:B---34-:R-:W-:-:S04]  /*0bd0*/  IADD3 R2, P0, PT, R36, UR12, RZ ;  /* 0x0000000c24027c10 */ /* 0x018fc8000ff1e0ff */
[----:B--2---:R-:W-:Y:S02]  /*0be0*/  IADD3.X R3, PT, PT, RZ, UR13, RZ, P0, !PT ;  /* 0x0000000dff037c10 */ /* 0x004fe400087fe4ff */
        /* <DEDUP_REMOVED lines=16> */
[----:B-1----:R0:W5:Y:S04]  /*0cf0*/  LDG.E.64 R4, desc[UR16][R34.64+0x3800] ;  /* 0x0038001022047981 */ /* 0x002168000c1e1b00 */
[----:B------:R0:W5:Y:S01]  /*0d00*/  LDG.E.64 R2, desc[UR16][R34.64+0x3c00] ;  /* 0x003c001022027981 */ /* 0x000162000c1e1b00 */
[----:B------:R-:W-:Y:S05]  /*0d10*/  BRA `(.L_x_127) ;  /* 0x00000004003c7947 */ /* 0x000fea0003800000 */
.L_x_126:
[C---:B------:R-:W-:Y:S01]  /*0d20*/  ISETP.GE.AND P5, PT, R36.reuse, UR14, PT ;  /* 0x0000000e24007c0c */ /* 0x040fe2000bfa6270 */
[----:B------:R-:W0:Y:S01]  /*0d30*/  LDCU.64 UR20, c[0x0][0x388] ;  /* 0x00007100ff1477ac */ /* 0x000e220008000a00 */
[----:B---34-:R-:W-:Y:S01]  /*0d40*/  IADD3 R2, P0, PT, R36, UR12, RZ ;  /* 0x0000000c24027c10 */ /* 0x018fe2000ff1e0ff */
[----:B------:R-:W-:Y:S01]  /*0d50*/  IMAD.MOV.U32 R32, RZ, RZ, -0x1 ;  /* 0xffffffffff207424 */ /* 0x000fe200078e00ff */
[----:B------:R-:W1:Y:S01]  /*0d60*/  S2R R36, SR_TID.X ;  /* 0x0000000000247919 */ /* 0x000e620000002100 */
[----:B------:R-:W-:Y:S01]  /*0d70*/  ISETP.GE.AND P2, PT, R50, UR14, PT ;  /* 0x0000000e32007c0c */ /* 0x000fe2000bf46270 */
[----:B------:R-:W-:Y:S01]  /*0d80*/  IMAD.MOV.U32 R33, RZ, RZ, 0x7fffffff ;  /* 0x7fffffffff217424 */ /* 0x000fe200078e00ff */
[----:B------:R-:W-:Y:S01]  /*0d90*/  ISETP.GE.AND P3, PT, R48, UR14, PT ;  /* 0x0000000e30007c0c */ /* 0x000fe2000bf66270 */
[----:B--2---:R-:W-:Y:S02]  /*0da0*/  IMAD.X R3, RZ, RZ, UR13, P0 ;  /* 0x0000000dff037e24 */ /* 0x004fe400080e06ff */
[----:B------:R-:W-:-:S02]  /*0db0*/  IMAD.MOV.U32 R30, RZ, RZ, -0x1 ;  /* 0xffffffffff1e7424 */ /* 0x000fc400078e00ff */
[----:B------:R-:W-:Y:S01]  /*0dc0*/  IMAD.MOV.U32 R31, RZ, RZ, 0x7fffffff ;  /* 0x7fffffffff1f7424 */ /* 0x000fe200078e00ff */
[----:B0-----:R-:W-:-:S04]  /*0dd0*/  LEA R34, P0, R2, UR20, 0x3 ;  /* 0x0000001402227c11 */ /* 0x001fc8000f8018ff */
[----:B------:R-:W-:Y:S01]  /*0de0*/  LEA.HI.X R35, R2, UR21, R3, 0x3, P0 ;  /* 0x0000001502237c11 */ /* 0x000fe200080f1c03 */
[----:B------:R-:W-:Y:S02]  /*0df0*/  IMAD.MOV.U32 R28, RZ, RZ, -0x1 ;  /* 0xffffffffff1c7424 */ /* 0x000fe400078e00ff */
[----:B------:R-:W-:Y:S02]  /*0e00*/  IMAD.MOV.U32 R29, RZ, RZ, 0x7fffffff ;  /* 0x7fffffffff1d7424 */ /* 0x000fe400078e00ff */
[----:B------:R2:W5:Y:S01]  /*0e10*/  @!P5 LDG.E.64 R32, desc[UR16][R34.64] ;  /* 0x000000102220d981 */ /* 0x000562000c1e1b00 */
[C---:B-1----:R-:W-:Y:S01]  /*0e20*/  VIADD R4, R36.reuse, 0x180 ;  /* 0x0000018024047836 */ /* 0x042fe20000000000 */
[----:B------:R-:W-:Y:S01]  /*0e30*/  MOV R26, 0xffffffff ;  /* 0xffffffff001a7802 */ /* 0x000fe20000000f00 */
[----:B------:R-:W-:Y:S01]  /*0e40*/  VIADD R2, R36, 0x380 ;  /* 0x0000038024027836 */ /* 0x000fe20000000000 */
[----:B------:R2:W5:Y:S01]  /*0e50*/  @!P2 LDG.E.64 R30, desc[UR16][R34.64+0x400] ;  /* 0x00040010221ea981 */ /* 0x000562000c1e1b00 */
[----:B------:R-:W-:Y:S01]  /*0e60*/  IMAD.MOV.U32 R27, RZ, RZ, 0x7fffffff ;  /* 0x7fffffffff1b7424 */ /* 0x000fe200078e00ff */
[----:B------:R-:W-:-:S02]  /*0e70*/  ISETP.GE.AND P4, PT, R4, UR14, PT ;  /* 0x0000000e04007c0c */ /* 0x000fc4000bf86270 */
[----:B------:R-:W-:Y:S01]  /*0e80*/  ISETP.GE.AND P5, PT, R46, UR14, PT ;  /* 0x0000000e2e007c0c */ /* 0x000fe2000bfa6270 */
[----:B------:R2:W5:Y:S01]  /*0e90*/  @!P3 LDG.E.64 R28, desc[UR16][R34.64+0x800] ;  /* 0x00080010221cb981 */ /* 0x000562000c1e1b00 */
[----:B------:R-:W-:Y:S01]  /*0ea0*/  ISETP.GE.AND P1, PT, R2, UR14, PT ;  /* 0x0000000e02007c0c */ /* 0x000fe2000bf26270 */
[----:B------:R-:W-:Y:S01]  /*0eb0*/  VIADD R2, R36, 0x480 ;  /* 0x0000048024027836 */ /* 0x000fe20000000000 */
[----:B------:R-:W-:Y:S01]  /*0ec0*/  ISETP.GE.AND P2, PT, R44, UR14, PT ;  /* 0x0000000e2c007c0c */ /* 0x000fe2000bf46270 */
[----:B------:R-:W-:Y:S01]  /*0ed0*/  IMAD.MOV.U32 R24, RZ, RZ, -0x1 ;  /* 0xffffffffff187424 */ /* 0x000fe200078e00ff */
[----:B------:R-:W-:Y:S01]  /*0ee0*/  ISETP.GE.AND P3, PT, R42, UR14, PT ;  /* 0x0000000e2a007c0c */ /* 0x000fe2000bf66270 */
[----:B------:R-:W-:Y:S01]  /*0ef0*/  IMAD.MOV.U32 R25, RZ, RZ, 0x7fffffff ;  /* 0x7fffffffff197424 */ /* 0x000fe200078e00ff */
[----:B------:R-:W-:-:S03]  /*0f00*/  LOP3.LUT R3, R36, 0x400, RZ, 0xfc, !PT ;  /* 0x0000040024037812 */ /* 0x000fc600078efcff */
[----:B------:R2:W5:Y:S01]  /*0f10*/  @!P4 LDG.E.64 R26, desc[UR16][R34.64+0xc00] ;  /* 0x000c0010221ac981 */ /* 0x000562000c1e1b00 */
[----:B------:R-:W-:Y:S01]  /*0f20*/  ISETP.GE.AND P4, PT, R2, UR14, PT ;  /* 0x0000000e02007c0c */ /* 0x000fe2000bf86270 */
[----:B------:R-:W-:Y:S01]  /*0f30*/  VIADD R2, R36, 0x500 ;  /* 0x0000050024027836 */ /* 0x000fe20000000000 */
[----:B------:R-:W-:Y:S01]  /*0f40*/  ISETP.GE.AND P0, PT, R3, UR14, PT ;  /* 0x0000000e03007c0c */ /* 0x000fe2000bf06270 */
[----:B------:R-:W-:Y:S01]  /*0f50*/  IMAD.MOV.U32 R22, RZ, RZ, -0x1 ;  /* 0xffffffffff167424 */ /* 0x000fe200078e00ff */
[----:B------:R2:W5:Y:S01]  /*0f60*/  @!P5 LDG.E.64 R24, desc[UR16][R34.64+0x1000] ;  /* 0x001000102218d981 */ /* 0x000562000c1e1b00 */
[----:B------:R-:W-:Y:S01]  /*0f70*/  IMAD.MOV.U32 R23, RZ, RZ, 0x7fffffff ;  /* 0x7fffffffff177424 */ /* 0x000fe200078e00ff */
[----:B------:R-:W-:Y:S01]  /*0f80*/  ISETP.GE.AND P5, PT, R2, UR14, PT ;  /* 0x0000000e02007c0c */ /* 0x000fe2000bfa6270 */
[----:B------:R-:W-:Y:S02]  /*0f90*/  IMAD.MOV.U32 R20, RZ, RZ, -0x1 ;  /* 0xffffffffff147424 */ /* 0x000fe400078e00ff */
[----:B------:R-:W-:Y:S01]  /*0fa0*/  IMAD.MOV.U32 R21, RZ, RZ, 0x7fffffff ;  /* 0x7fffffffff157424 */ /* 0x000fe200078e00ff */
[C---:B------:R-:W-:Y:S01]  /*0fb0*/  IADD3 R3, PT, PT, R36.reuse, 0x580, RZ ;  /* 0x0000058024037810 */ /* 0x040fe20007ffe0ff */
[----:B------:R-:W-:Y:S01]  /*0fc0*/  VIADD R2, R36, 0x600 ;  /* 0x0000060024027836 */ /* 0x000fe20000000000 */
[----:B------:R2:W5:Y:S01]  /*0fd0*/  @!P2 LDG.E.64 R22, desc[UR16][R34.64+0x1400] ;  /* 0x001400102216a981 */ /* 0x000562000c1e1b00 */
[----:B------:R-:W-:Y:S01]  /*0fe0*/  IMAD.MOV.U32 R18, RZ, RZ, -0x1 ;  /* 0xffffffffff127424 */ /* 0x000fe200078e00ff */
[----:B------:R-:W-:Y:S01]  /*0ff0*/  ISETP.GE.AND P2, PT, R3, UR14, PT ;  /* 0x0000000e03007c0c */ /* 0x000fe2000bf46270 */
[----:B------:R-:W-:Y:S01]  /*1000*/  IMAD.MOV.U32 R19, RZ, RZ, 0x7fffffff ;  /* 0x7fffffffff137424 */ /* 0x000fe200078e00ff */
[----:B------:R2:W5:Y:S01]  /*1010*/  @!P3 LDG.E.64 R20, desc[UR16][R34.64+0x1800] ;  /* 0x001800102214b981 */ /* 0x000562000c1e1b00 */
[----:B------:R-:W-:Y:S01]  /*1020*/  IMAD.MOV.U32 R16, RZ, RZ, -0x1 ;  /* 0xffffffffff107424 */ /* 0x000fe200078e00ff */
[----:B------:R-:W-:Y:S01]  /*1030*/  ISETP.GE.AND P3, PT, R2, UR14, PT ;  /* 0x0000000e02007c0c */ /* 0x000fe2000bf66270 */
[----:B------:R-:W-:-:S02]  /*1040*/  IMAD.MOV.U32 R17, RZ, RZ, 0x7fffffff ;  /* 0x7fffffffff117424 */ /* 0x000fc400078e00ff */
[----:B------:R-:W-:Y:S01]  /*1050*/  IMAD.MOV.U32 R14, RZ, RZ, -0x1 ;  /* 0xffffffffff0e7424 */ /* 0x000fe200078e00ff */
[----:B------:R2:W5:Y:S01]  /*1060*/  @!P1 LDG.E.64 R18, desc[UR16][R34.64+0x1c00] ;  /* 0x001c001022129981 */ /* 0x000562000c1e1b00 */
[----:B------:R-:W-:Y:S02]  /*1070*/  IMAD.MOV.U32 R15, RZ, RZ, 0x7fffffff ;  /* 0x7fffffffff0f7424 */ /* 0x000fe400078e00ff */
[C---:B------:R-:W-:Y:S01]  /*1080*/  VIADD R2, R36.reuse, 0x680 ;  /* 0x0000068024027836 */ /* 0x040fe20000000000 */
[----:B------:R2:W5:Y:S01]  /*1090*/  @!P0 LDG.E.64 R16, desc[UR16][R34.64+0x2000] ;  /* 0x0020001022108981 */ /* 0x000562000c1e1b00 */
[----:B------:R-:W-:-:S03]  /*10a0*/  VIADD R3, R36, 0x700 ;  /* 0x0000070024037836 */ /* 0x000fc60000000000 */
[----:B------:R2:W5:Y:S01]  /*10b0*/  @!P4 LDG.E.64 R14, desc[UR16][R34.64+0x2400] ;  /* 0x00240010220ec981 */ /* 0x000562000c1e1b00 */
[----:B------:R-:W-:Y:S02]  /*10c0*/  ISETP.GE.AND P1, PT, R2, UR14, PT ;  /* 0x0000000e02007c0c */ /* 0x000fe4000bf26270 */
[----:B------:R-:W-:Y:S02]  /*10d0*/  ISETP.GE.AND P0, PT, R3, UR14, PT ;  /* 0x0000000e03007c0c */ /* 0x000fe4000bf06270 */
[----:B------:R-:W-:Y:S01]  /*10e0*/  ISETP.GE.AND P4, PT, R40, UR14, PT ;  /* 0x0000000e28007c0c */ /* 0x000fe2000bf86270 */
[----:B------:R-:W-:Y:S01]  /*10f0*/  IMAD.MOV.U32 R13, RZ, RZ, 0x7fffffff ;  /* 0x7fffffffff0d7424 */ /* 0x000fe200078e00ff */
[----:B------:R-:W-:Y:S01]  /*1100*/  MOV R12, 0xffffffff ;  /* 0xffffffff000c7802 */ /* 0x000fe20000000f00 */
[----:B------:R-:W-:Y:S01]  /*1110*/  IMAD.MOV.U32 R10, RZ, RZ, -0x1 ;  /* 0xffffffffff0a7424 */ /* 0x000fe200078e00ff */
[----:B------:R-:W-:Y:S01]  /*1120*/  MOV R2, 0xffffffff ;  /* 0xffffffff00027802 */ /* 0x000fe20000000f00 */
        /* <DEDUP_REMOVED lines=10> */
[----:B------:R-:W-:Y:S01]  /*11d0*/  IMAD.MOV.U32 R3, RZ, RZ, 0x7fffffff ;  /* 0x7fffffffff037424 */ /* 0x000fe200078e00ff */
[----:B------:R2:W5:Y:S04]  /*11e0*/  @!P1 LDG.E.64 R6, desc[UR16][R34.64+0x3400] ;  /* 0x0034001022069981 */ /* 0x000568000c1e1b00 */
[----:B------:R2:W5:Y:S04]  /*11f0*/  @!P0 LDG.E.64 R4, desc[UR16][R34.64+0x3800] ;  /* 0x0038001022048981 */ /* 0x000568000c1e1b00 */
[----:B------:R2:W5:Y:S02]  /*1200*/  @!P4 LDG.E.64 R2, desc[UR16][R34.64+0x3c00] ;  /* 0x003c00102202c981 */ /* 0x000564000c1e1b00 */
.L_x_127:
[----:B0-2---:R-:W0:Y:S02]  /*1210*/  LDC.64 R34, c[0x0][0x398] ;  /* 0x0000e600ff227b82 */ /* 0x005e240000000a00 */
[----:B0-----:R-:W-:-:S13]  /*1220*/  ISETP.GT.AND P0, PT, R35, R34, PT ;  /* 0x000000222300720c */ /* 0x001fda0003f04270 */
[----:B------:R-:W-:Y:S05]  /*1230*/  @!P0 BRA `(.L_x_128) ;  /* 0x0000000400788947 */ /* 0x000fea0003800000 */
[----:B------:R-:W0:Y:S01]  /*1240*/  S2UR UR12, SR_CgaCtaId ;  /* 0x00000000000c79c3 */ /* 0x000e220000008800 */
[----:B------:R-:W-:Y:S01]  /*1250*/  UMOV UR4, 0x400 ;  /* 0x0000040000047882 */ /* 0x000fe20000000000 */
[----:B-----5:R-:W-:Y:S01]  /*1260*/  LOP3.LUT R37, R3, 0x80000000, RZ, 0x3c, !PT ;  /* 0x8000000003257812 */ /* 0x020fe200078e3cff */
[----:B------:R-:W1:Y:S01]  /*1270*/  LDCU UR13, c[0x0][0x398] ;  /* 0x00007300ff0d77ac */ /* 0x000e620008000800 */
[----:B------:R-:W-:Y:S02]  /*1280*/  LOP3.LUT R39, R5, 0x80000000, RZ, 0x3c, !PT ;  /* 0x8000000005277812 */ /* 0x000fe400078e3cff */
[----:B------:R-:W-:Y:S02]  /*1290*/  LOP3.LUT R41, R7, 0x80000000, RZ, 0x3c, !PT ;  /* 0x8000000007297812 */ /* 0x000fe400078e3cff */
[----:B------:R-:W-:Y:S02]  /*12a0*/  LOP3.LUT R43, R9, 0x80000000, RZ, 0x3c, !PT ;  /* 0x80000000092b7812 */ /* 0x000fe400078e3cff */
[----:B------:R-:W-:-:S02]  /*12b0*/  LOP3.LUT R45, R11, 0x80000000, RZ, 0x3c, !PT ;  /* 0x800000000b2d7812 */ /* 0x000fc400078e3cff */
[----:B------:R-:W-:Y:S02]  /*12c0*/  LOP3.LUT R47, R13, 0x80000000, RZ, 0x3c, !PT ;  /* 0x800000000d2f7812 */ /* 0x000fe400078e3cff */
[----:B------:R-:W-:Y:S02]  /*12d0*/  LOP3.LUT R49, R15, 0x80000000, RZ, 0x3c, !PT ;  /* 0x800000000f317812 */ /* 0x000fe400078e3cff */
[----:B------:R-:W-:Y:S02]  /*12e0*/  LOP3.LUT R51, R17, 0x80000000, RZ, 0x3c, !PT ;  /* 0x8000000011337812 */ /* 0x000fe400078e3cff */
[----:B------:R-:W-:Y:S02]  /*12f0*/  LOP3.LUT R53, R19, 0x80000000, RZ, 0x3c, !PT ;  /* 0x8000000013357812 */ /* 0x000fe400078e3cff */
[----:B------:R-:W-:Y:S02]  /*1300*/  LOP3.LUT R55, R21, 0x80000000, RZ, 0x3c, !PT ;  /* 0x8000000015377812 */ /* 0x000fe400078e3cff */
[----:B------:R-:W-:-:S02]  /*1310*/  LOP3.LUT R57, R23, 0x80000000, RZ, 0x3c, !PT ;  /* 0x8000000017397812 */ /* 0x000fc400078e3cff */
[----:B------:R-:W-:Y:S01]  /*1320*/  LOP3.LUT R59, R25, 0x80000000, RZ, 0x3c, !PT ;  /* 0x80000000193b7812 */ /* 0x000fe200078e3cff */
[----:B0-----:R-:W-:Y:S01]  /*1330*/  ULEA UR12, UR12, UR4, 0x18 ;  /* 0x000000040c0c7291 */ /* 0x001fe2000f8ec0ff */
[----:B------:R-:W-:Y:S02]  /*1340*/  LOP3.LUT R61, R27, 0x80000000, RZ, 0x3c, !PT ;  /* 0x800000001b3d7812 */ /* 0x000fe400078e3cff */
[----:B------:R-:W-:Y:S01]  /*1350*/  LOP3.LUT R34, R29, 0x80000000, RZ, 0x3c, !PT ;  /* 0x800000001d227812 */ /* 0x000fe200078e3cff */
[----:B------:R-:W-:Y:S01]  /*1360*/  UMOV UR4, URZ ;  /* 0x000000ff00047c82 */ /* 0x000fe20008000000 */
[----:B------:R-:W-:Y:S02]  /*1370*/  LOP3.LUT R52, R31, 0x80000000, RZ, 0x3c, !PT ;  /* 0x800000001f347812 */ /* 0x000fe400078e3cff */
[----:B-1----:R-:W-:-:S07]  /*1380*/  LOP3.LUT R54, R33, 0x80000000, RZ, 0x3c, !PT ;  /* 0x8000000021367812 */ /* 0x002fce00078e3cff */
.L_x_129:
[----:B0-----:R-:W-:Y:S01]  /*1390*/  IMAD R56, RZ, RZ, -UR13 ;  /* 0x8000000dff387e24 */ /* 0x001fe2000f8e02ff */
[----:B------:R-:W-:Y:S01]  /*13a0*/  SHF.R.U64 R60, R30, UR13, R52 ;  /* 0x0000000d1e3c7c19 */ /* 0x000fe20008001234 */
[----:B------:R-:W-:Y:S01]  /*13b0*/  IMAD.MOV.U32 R58, RZ, RZ, -0x1 ;  /* 0xffffffffff3a7424 */ /* 0x000fe200078e00ff */
[----:B------:R-:W-:Y:S02]  /*13c0*/  ULEA UR14, UR4, UR12, 0xa ;  /* 0x0000000c040e7291 */ /* 0x000fe4000f8e50ff */
[----:B------:R-:W-:Y:S01]  /*13d0*/  VIADDMNMX R56, R56, R35, 0x8, PT ;  /* 0x0000000838387446 */ /* 0x000fe20003800123 */
[----:B------:R-:W-:-:S03]  /*13e0*/  UIADD3 UR4, UPT, UPT, UR4, 0x1, URZ ;  /* 0x0000000104047890 */ /* 0x000fc6000fffe0ff */
[----:B------:R-:W-:Y:S02]  /*13f0*/  SHF.L.U32 R56, R58, R56, RZ ;  /* 0x000000383a387219 */ /* 0x000fe400000006ff */
[----:B------:R-:W-:Y:S02]  /*1400*/  SHF.R.U64 R58, R32, UR13, R54 ;  /* 0x0000000d203a7c19 */ /* 0x000fe40008001236 */
[-C--:B------:R-:W-:Y:S02]  /*1410*/  LOP3.LUT R60, R60, R56.reuse, RZ, 0x30, !PT ;  /* 0x000000383c3c7212 */ /* 0x080fe400078e30ff */
[----:B------:R-:W-:Y:S02]  /*1420*/  LOP3.LUT R58, R58, R56, RZ, 0x30, !PT ;  /* 0x000000383a3a7212 */ /* 0x000fe400078e30ff */
[----:B------:R-:W-:Y:S02]  /*1430*/  LEA R60, R60, UR14, 0x2 ;  /* 0x0000000e3c3c7c11 */ /* 0x000fe4000f8e10ff */
[----:B------:R-:W-:-:S05]  /*1440*/  LEA R58, R58, UR14, 0x2 ;  /* 0x0000000e3a3a7c11 */ /* 0x000fca000f8e10ff */
[----:B------:R0:W-:Y:S04]  /*1450*/  ATOMS.POPC.INC.32 RZ, [R58+URZ] ;  /* 0x000000003aff7f8c */ /* 0x0001e8000d8000ff */
[----:B------:R1:W-:Y:S01]  /*1460*/  ATOMS.POPC.INC.32 RZ, [R60+URZ] ;  /* 0x000000003cff7f8c */ /* 0x0003e2000d8000ff */
[----:B0-----:R-:W-:Y:S02]  /*1470*/  SHF.R.U64 R58, R28, UR13, R34 ;  /* 0x0000000d1c3a7c19 */ /* 0x001fe40008001222 */
[----:B-1----:R-:W-:Y:S02]  /*1480*/  SHF.R.U64 R60, R26, UR13, R61 ;  /* 0x0000000d1a3c7c19 */ /* 0x002fe4000800123d */
[-C--:B------:R-:W-:Y:S02]  /*1490*/  LOP3.LUT R58, R58, R56.reuse, RZ, 0x30, !PT ;  /* 0x000000383a3a7212 */ /* 0x080fe400078e30ff */
[----:B------:R-:W-:-:S02]  /*14a0*/  LOP3.LUT R60, R60, R56, RZ, 0x30, !PT ;  /* 0x000000383c3c7212 */ /* 0x000fc400078e30ff */
[----:B------:R-:W-:Y:S02]  /*14b0*/  LEA R58, R58, UR14, 0x2 ;  /* 0x0000000e3a3a7c11 */ /* 0x000fe4000f8e10ff */
[----:B------:R-:W-:-:S03]  /*14c0*/  LEA R60, R60, UR14, 0x2 ;  /* 0x0000000e3c3c7c11 */ /* 0x000fc6000f8e10ff */
        /* <DEDUP_REMOVED lines=43> */
[----:B-1----:R-:W-:Y:S01]  /*1780*/  SHF.R.U64 R60, R2, UR13, R37 ;  /* 0x0000000d023c7c19 */ /* 0x002fe20008001225 */
[----:B------:R-:W-:Y:S01]  /*1790*/  UIADD3 UR13, UPT, UPT, UR13, 0x8, URZ ;  /* 0x000000080d0d7890 */ /* 0x000fe2000fffe0ff */
[-C--:B------:R-:W-:Y:S02]  /*17a0*/  LOP3.LUT R58, R58, R56.reuse, RZ, 0x30, !PT ;  /* 0x000000383a3a7212 */ /* 0x080fe400078e30ff */
[----:B------:R-:W-:-:S02]  /*17b0*/  LOP3.LUT R56, R60, R56, RZ, 0x30, !PT ;  /* 0x000000383c387212 */ /* 0x000fc400078e30ff */
[----:B------:R-:W-:Y:S02]  /*17c0*/  LEA R58, R58, UR14, 0x2 ;  /* 0x0000000e3a3a7c11 */ /* 0x000fe4000f8e10ff */
[----:B------:R-:W-:Y:S02]  /*17d0*/  ISETP.LE.AND P0, PT, R35, UR13, PT ;  /* 0x0000000d23007c0c */ /* 0x000fe4000bf03270 */
[----:B------:R-:W-:Y:S01]  /*17e0*/  LEA R56, R56, UR14, 0x2 ;  /* 0x0000000e38387c11 */ /* 0x000fe2000f8e10ff */
[----:B------:R0:W-:Y:S04]  /*17f0*/  ATOMS.POPC.INC.32 RZ, [R58+URZ] ;  /* 0x000000003aff7f8c */ /* 0x0001e8000d8000ff */
[----:B------:R0:W-:Y:S06]  /*1800*/  ATOMS.POPC.INC.32 RZ, [R56+URZ] ;  /* 0x0000000038ff7f8c */ /* 0x0001ec000d8000ff */
[----:B------:R-:W-:Y:S05]  /*1810*/  @!P0 BRA `(.L_x_129) ;  /* 0xfffffff800dc8947 */ /* 0x000fea000383ffff */
.L_x_128:
[----:B------:R-:W-:Y:S05]  /*1820*/  BRA.U !UP0, `(.L_x_130) ;  /* 0xfffffff108ac7547 */ /* 0x000fea000b83ffff */
.L_x_125:
[----:B------:R-:W-:Y:S01]  /*1830*/  BAR.SYNC.DEFER_BLOCKING 0x0 ;  /* 0x0000000000007b1d */ /* 0x000fe20000010000 */
[----:B------:R-:W-:-:S05]  /*1840*/  ISETP.NE.AND P0, PT, R38, RZ, PT ;  /* 0x000000ff2600720c */ /* 0x000fca0003f05270 */
[----:B------:R-:W-:Y:S08]  /*1850*/  BSSY.RECONVERGENT B0, `(.L_x_131) ;  /* 0x0000176000007945 */ /* 0x000ff00003800200 */
[----:B------:R-:W-:Y:S05]  /*1860*/  @P0 BRA `(.L_x_132) ;  /* 0x0000001400d00947 */ /* 0x000fea0003800000 */
[----:B--2345:R-:W2:Y:S02]  /*1870*/  LDC.64 R2, c[0x0][0x398] ;  /* 0x0000e600ff027b82 */ /* 0x03cea40000000a00 */
[----:B--2---:R-:W-:-:S04]  /*1880*/  IADD3 R2, PT, PT, R3, 0x7, -R2 ;  /* 0x0000000703027810 */ /* 0x004fc80007ffe802 */
[----:B------:R-:W-:-:S04]  /*1890*/  SHF.R.S32.HI R3, RZ, 0x1f, R2 ;  /* 0x0000001fff037819 */ /* 0x000fc80000011402 */
[----:B------:R-:W-:-:S04]  /*18a0*/  LEA.HI R3, R3, R2, RZ, 0x3 ;  /* 0x0000000203037211 */ /* 0x000fc800078f18ff */
[----:B------:R-:W-:Y:S01]  /*18b0*/  SHF.R.S32.HI R5, RZ, 0x3, R3 ;  /* 0x00000003ff057819 */ /* 0x000fe20000011403 */
[----:B------:R-:W-:-:S03]  /*18c0*/  IMAD.MOV.U32 R3, RZ, RZ, RZ ;  /* 0x000000ffff037224 */ /* 0x000fc600078e00ff */
[C---:B01----:R-:W-:Y:S01]  /*18d0*/  LOP3.LUT R4, R5.reuse, 0xffffff8, RZ, 0xc0, !PT ;  /* 0x0ffffff805047812 */ /* 0x043fe200078ec0ff */
[----:B------:R-:W-:-:S05]  /*18e0*/  VIADD R14, R5, 0xffffffff ;  /* 0xffffffff050e7836 */ /* 0x000fca0000000000 */
[----:B------:R-:W-:-:S13]  /*18f0*/  ISETP.GE.U32.AND P0, PT, R14, 0x7, PT ;  /* 0x000000070e00780c */ /* 0x000fda0003f06070 */
[----:B------:R-:W-:Y:S05]  /*1900*/  @!P0 BRA `(.L_x_133) ;  /* 0x0000000400708947 */ /* 0x000fea0003800000 */
[----:B------:R-:W0:Y:S01]  /*1910*/  LDC.64 R2, c[0x0][0x380] ;  /* 0x0000e000ff027b82 */ /* 0x000e220000000a00 */
[----:B------:R-:W-:-:S07]  /*1920*/  IMAD.MOV.U32 R7, RZ, RZ, RZ ;  /* 0x000000ffff077224 */ /* 0x000fce00078e00ff */
.L_x_150:
[----:B0-----:R-:W-:Y:S01]  /*1930*/  IMAD R9, R7, 0x400, R0 ;  /* 0x0000040007097824 */ /* 0x001fe200078e0200 */
[----:B------:R-:W-:Y:S04]  /*1940*/  BSSY.RECONVERGENT B1, `(.L_x_134) ;  /* 0x000000f000017945 */ /* 0x000fe80003800200 */
[----:B-1234-:R-:W1:Y:S04]  /*1950*/  LDS R12, [R9] ;  /* 0x00000000090c7984 */ /* 0x01ee680000000800 */
[----:B------:R2:W3:Y:S04]  /*1960*/  LDS R15, [R9+0x400] ;  /* 0x00040000090f7984 */ /* 0x0004e80000000800 */
[----:B------:R2:W4:Y:S04]  /*1970*/  LDS R16, [R9+0x800] ;  /* 0x0008000009107984 */ /* 0x0005280000000800 */
[----:B------:R2:W0:Y:S04]  /*1980*/  LDS R17, [R9+0xc00] ;  /* 0x000c000009117984 */ /* 0x0004280000000800 */
[----:B------:R2:W0:Y:S04]  /*1990*/  LDS R18, [R9+0x1000] ;  /* 0x0010000009127984 */ /* 0x0004280000000800 */
[----:B------:R2:W0:Y:S04]  /*19a0*/  LDS R19, [R9+0x1400] ;  /* 0x0014000009137984 */ /* 0x0004280000000800 */
[----:B------:R2:W0:Y:S04]  /*19b0*/  LDS R8, [R9+0x1800] ;  /* 0x0018000009087984 */ /* 0x0004280000000800 */
[----:B------:R2:W0:Y:S01]  /*19c0*/  LDS R6, [R9+0x1c00] ;  /* 0x001c000009067984 */ /* 0x0004220000000800 */
[----:B-1----:R-:W-:-:S13]  /*19d0*/  ISETP.NE.AND P0, PT, R12, RZ, PT ;  /* 0x000000ff0c00720c */ /* 0x002fda0003f05270 */
[----:B--234-:R-:W-:Y:S05]  /*19e0*/  @!P0 BRA `(.L_x_135) ;  /* 0x0000000000108947 */ /* 0x01cfea0003800000 */
[----:B------:R-:W-:Y:S02]  /*19f0*/  IMAD R11, R7, 0x100, R36 ;  /* 0x00000100070b7824 */ /* 0x000fe400078e0224 */
[----:B------:R-:W-:Y:S02]  /*1a00*/  IMAD.MOV.U32 R13, RZ, RZ, RZ ;  /* 0x000000ffff0d7224 */ /* 0x000fe400078e00ff */
[----:B0-----:R-:W-:-:S05]  /*1a10*/  IMAD.WIDE.U32 R10, R11, 0x8, R2 ;  /* 0x000000080b0a7825 */ /* 0x001fca00078e0002 */
[----:B------:R1:W-:Y:S02]  /*1a20*/  REDG.E.ADD.64.STRONG.GPU desc[UR16][R10.64], R12 ;  /* 0x0000000c0a00798e */ /* 0x0003e4000c12e510 */
.L_x_135:
[----:B------:R-:W-:Y:S05]  /*1a30*/  BSYNC.RECONVERGENT B1 ;  /* 0x0000000000017941 */ /* 0x000fea0003800200 */
.L_x_134:
[----:B------:R-:W-:Y:S01]  /*1a40*/  ISETP.NE.AND P6, PT, R15, RZ, PT ;  /* 0x000000ff0f00720c */ /* 0x000fe20003fc5270 */
[----:B------:R-:W-:Y:S01]  /*1a50*/  BSSY.RECONVERGENT B1, `(.L_x_136) ;  /* 0x000000e000017945 */ /* 0x000fe20003800200 */
[----:B------:R-:W-:Y:S02]  /*1a60*/  ISETP.NE.AND P0, PT, R16, RZ, PT ;  /* 0x000000ff1000720c */ /* 0x000fe40003f05270 */
[----:B0-----:R-:W-:Y:S02]  /*1a70*/  ISETP.NE.AND P1, PT, R17, RZ, PT ;  /* 0x000000ff1100720c */ /* 0x001fe40003f25270 */
[----:B------:R-:W-:Y:S02]  /*1a80*/  ISETP.NE.AND P2, PT, R18, RZ, PT ;  /* 0x000000ff1200720c */ /* 0x000fe40003f45270 */
[----:B------:R-:W-:Y:S02]  /*1a90*/  ISETP.NE.AND P3, PT, R19, RZ, PT ;  /* 0x000000ff1300720c */ /* 0x000fe40003f65270 */
[----:B------:R-:W-:-:S02]  /*1aa0*/  ISETP.NE.AND P4, PT, R8, RZ, PT ;  /* 0x000000ff0800720c */ /* 0x000fc40003f85270 */
[----:B------:R-:W-:Y:S01]  /*1ab0*/  ISETP.NE.AND P5, PT, R6, RZ, PT ;  /* 0x000000ff0600720c */ /* 0x000fe20003fa5270 */
[----:B------:R-:W-:-:S12]  /*1ac0*/  @!P6 BRA `(.L_x_137) ;  /* 0x000000000018e947 */ /* 0x000fd80003800000 */
[----:B-1----:R-:W-:Y:S01]  /*1ad0*/  LEA R11, R7, R36, 0x8 ;  /* 0x00000024070b7211 */ /* 0x002fe200078e40ff */
[----:B------:R-:W-:Y:S02]  /*1ae0*/  IMAD.MOV.U32 R12, RZ, RZ, R15 ;  /* 0x000000ffff0c7224 */ /* 0x000fe400078e000f */
[----:B------:R-:W-:Y:S02]  /*1af0*/  IMAD.MOV.U32 R13, RZ, RZ, RZ ;  /* 0x000000ffff0d7224 */ /* 0x000fe400078e00ff */
[----:B------:R-:W-:-:S04]  /*1b00*/  VIADD R11, R11, 0x100 ;  /* 0x000001000b0b7836 */ /* 0x000fc80000000000 */
[----:B------:R-:W-:-:S05]  /*1b10*/  IMAD.WIDE.U32 R10, R11, 0x8, R2 ;  /* 0x000000080b0a7825 */ /* 0x000fca00078e0002 */
[----:B------:R0:W-:Y:S02]  /*1b20*/  REDG.E.ADD.64.STRONG.GPU desc[UR16][R10.64], R12 ;  /* 0x0000000c0a00798e */ /* 0x0001e4000c12e510 */
.L_x_137:
[----:B------:R-:W-:Y:S05]  /*1b30*/  BSYNC.RECONVERGENT B1 ;  /* 0x0000000000017941 */ /* 0x000fea0003800200 */
.L_x_136:
[----:B------:R-:W-:Y:S04]  /*1b40*/  BSSY.RECONVERGENT B1, `(.L_x_138) ;  /* 0x0000008000017945 */ /* 0x000fe80003800200 */
[----:B------:R-:W-:Y:S05]  /*1b50*/  @!P0 BRA `(.L_x_139) ;  /* 0x0000000000188947 */ /* 0x000fea0003800000 */
[----:B01----:R-:W-:Y:S02]  /*1b60*/  IMAD R11, R7, 0x100, R36 ;  /* 0x00000100070b7824 */ /* 0x003fe400078e0224 */
[----:B------:R-:W-:Y:S02]  /*1b70*/  IMAD.MOV.U32 R12, RZ, RZ, R16 ;  /* 0x000000ffff0c7224 */ /* 0x000fe400078e0010 */
[----:B------:R-:W-:Y:S02]  /*1b80*/  VIADD R11, R11, 0x200 ;  /* 0x000002000b0b7836 */ /* 0x000fe40000000000 */
[----:B------:R-:W-:Y:S02]  /*1b90*/  IMAD.MOV.U32 R13, RZ, RZ, RZ ;  /* 0x000000ffff0d7224 */ /* 0x000fe400078e00ff */
[----:B------:R-:W-:-:S05]  /*1ba0*/  IMAD.WIDE.U32 R10, R11, 0x8, R2 ;  /* 0x000000080b0a7825 */ /* 0x000fca00078e0002 */
[----:B------:R2:W-:Y:S02]  /*1bb0*/  REDG.E.ADD.64.STRONG.GPU desc[UR16][R10.64], R12 ;  /* 0x0000000c0a00798e */ /* 0x0005e4000c12e510 */
.L_x_139:
[----:B------:R-:W-:Y:S05]  /*1bc0*/  BSYNC.RECONVERGENT B1 ;  /* 0x0000000000017941 */ /* 0x000fea0003800200 */
.L_x_138:
[----:B------:R-:W-:Y:S04]  /*1bd0*/  BSSY.RECONVERGENT B1, `(.L_x_140) ;  /* 0x0000008000017945 */ /* 0x000fe80003800200 */
[----:B------:R-:W-:Y:S05]  /*1be0*/  @!P1 BRA `(.L_x_141) ;  /* 0x0000000000189947 */ /* 0x000fea0003800000 */
[----:B012---:R-:W-:Y:S01]  /*1bf0*/  IMAD R11, R7, 0x100, R36 ;  /* 0x00000100070b7824 */ /* 0x007fe200078e0224 */
[----:B------:R-:W-:Y:S01]  /*1c00*/  MOV R12, R17 ;  /* 0x00000011000c7202 */ /* 0x000fe20000000f00 */
[----:B------:R-:W-:Y:S02]  /*1c10*/  IMAD.MOV.U32 R13, RZ, RZ, RZ ;  /* 0x000000ffff0d7224 */ /* 0x000fe400078e00ff */
[----:B------:R-:W-:-:S04]  /*1c20*/  VIADD R11, R11, 0x300 ;  /* 0x000003000b0b7836 */ /* 0x000fc80000000000 */
[----:B------:R-:W-:-:S05]  /*1c30*/  IMAD.WIDE.U32 R10, R11, 0x8, R2 ;  /* 0x000000080b0a7825 */ /* 0x000fca00078e0002 */
[----:B------:R3:W-:Y:S02]  /*1c40*/  REDG.E.ADD.64.STRONG.GPU desc[UR16][R10.64], R12 ;  /* 0x0000000c0a00798e */ /* 0x0007e4000c12e510 */
.L_x_141:
[----:B------:R-:W-:Y:S05]  /*1c50*/  BSYNC.RECONVERGENT B1 ;  /* 0x0000000000017941 */ /* 0x000fea0003800200 */
.L_x_140:
[----:B------:R-:W-:Y:S04]  /*1c60*/  BSSY.RECONVERGENT B1, `(.L_x_142) ;  /* 0x0000008000017945 */ /* 0x000fe80003800200 */
[----:B------:R-:W-:Y:S05]  /*1c70*/  @!P2 BRA `(.L_x_143) ;  /* 0x000000000018a947 */ /* 0x000fea0003800000 */
[----:B0123--:R-:W-:Y:S02]  /*1c80*/  IMAD R11, R7, 0x100, R36 ;  /* 0x00000100070b7824 */ /* 0x00ffe400078e0224 */
[----:B------:R-:W-:Y:S02]  /*1c90*/  IMAD.MOV.U32 R12, RZ, RZ, R18 ;  /* 0x000000ffff0c7224 */ /* 0x000fe400078e0012 */
[----:B------:R-:W-:Y:S02]  /*1ca0*/  VIADD R11, R11, 0x400 ;  /* 0x000004000b0b7836 */ /* 0x000fe40000000000 */
[----:B------:R-:W-:Y:S02]  /*1cb0*/  IMAD.MOV.U32 R13, RZ, RZ, RZ ;  /* 0x000000ffff0d7224 */ /* 0x000fe400078e00ff */
[----:B------:R-:W-:-:S05]  /*1cc0*/  IMAD.WIDE.U32 R10, R11, 0x8, R2 ;  /* 0x000000080b0a7825 */ /* 0x000fca00078e0002 */
[----:B------:R4:W-:Y:S02]  /*1cd0*/  REDG.E.ADD.64.STRONG.GPU desc[UR16][R10.64], R12 ;  /* 0x0000000c0a00798e */ /* 0x0009e4000c12e510 */
.L_x_143:
[----:B------:R-:W-:Y:S05]  /*1ce0*/  BSYNC.RECONVERGENT B1 ;  /* 0x0000000000017941 */ /* 0x000fea0003800200 */
.L_x_142:
[----:B------:R-:W-:Y:S04]  /*1cf0*/  BSSY.RECONVERGENT B1, `(.L_x_144) ;  /* 0x0000008000017945 */ /* 0x000fe80003800200 */
[----:B------:R-:W-:Y:S05]  /*1d00*/  @!P3 BRA `(.L_x_145) ;  /* 0x000000000018b947 */ /* 0x000fea0003800000 */
[----:B01234-:R-:W-:Y:S02]  /*1d10*/  IMAD R11, R7, 0x100, R36 ;  /* 0x00000100070b7824 */ /* 0x01ffe400078e0224 */
[----:B------:R-:W-:Y:S02]  /*1d20*/  IMAD.MOV.U32 R12, RZ, RZ, R19 ;  /* 0x000000ffff0c7224 */ /* 0x000fe400078e0013 */
[----:B------:R-:W-:Y:S02]  /*1d30*/  VIADD R11, R11, 0x500 ;  /* 0x000005000b0b7836 */ /* 0x000fe40000000000 */
[----:B------:R-:W-:Y:S02]  /*1d40*/  IMAD.MOV.U32 R13, RZ, RZ, RZ ;  /* 0x000000ffff0d7224 */ /* 0x000fe400078e00ff */
[----:B------:R-:W-:-:S05]  /*1d50*/  IMAD.WIDE.U32 R10, R11, 0x8, R2 ;  /* 0x000000080b0a7825 */ /* 0x000fca00078e0002 */
[----:B------:R0:W-:Y:S02]  /*1d60*/  REDG.E.ADD.64.STRONG.GPU desc[UR16][R10.64], R12 ;  /* 0x0000000c0a00798e */ /* 0x0001e4000c12e510 */
.L_x_145:
[----:B------:R-:W-:Y:S05]  /*1d70*/  BSYNC.RECONVERGENT B1 ;  /* 0x0000000000017941 */ /* 0x000fea0003800200 */
.L_x_144:
[----:B------:R-:W-:Y:S04]  /*1d80*/  BSSY.RECONVERGENT B1, `(.L_x_146) ;  /* 0x0000007000017945 */ /* 0x000fe80003800200 */
[----:B------:R-:W-:Y:S05]  /*1d90*/  @!P4 BRA `(.L_x_147) ;  /* 0x000000000014c947 */ /* 0x000fea0003800000 */
[----:B01234-:R-:W-:Y:S01]  /*1da0*/  LEA R11, R7, R36, 0x8 ;  /* 0x00000024070b7211 */ /* 0x01ffe200078e40ff */
[----:B------:R-:W-:-:S04]  /*1db0*/  IMAD.MOV.U32 R9, RZ, RZ, RZ ;  /* 0x000000ffff097224 */ /* 0x000fc800078e00ff */
[----:B------:R-:W-:-:S04]  /*1dc0*/  VIADD R11, R11, 0x600 ;  /* 0x000006000b0b7836 */ /* 0x000fc80000000000 */
[----:B------:R-:W-:-:S05]  /*1dd0*/  IMAD.WIDE.U32 R10, R11, 0x8, R2 ;  /* 0x000000080b0a7825 */ /* 0x000fca00078e0002 */
[----:B------:R0:W-:Y:S02]  /*1de0*/  REDG.E.ADD.64.STRONG.GPU desc[UR16][R10.64], R8 ;  /* 0x000000080a00798e */ /* 0x0001e4000c12e510 */
.L_x_147:
[----:B------:R-:W-:Y:S05]  /*1df0*/  BSYNC.RECONVERGENT B1 ;  /* 0x0000000000017941 */ /* 0x000fea0003800200 */
.L_x_146:
[----:B------:R-:W-:Y:S04]  /*1e00*/  BSSY.RECONVERGENT B1, `(.L_x_148) ;  /* 0x0000008000017945 */ /* 0x000fe80003800200 */
[----:B------:R-:W-:Y:S05]  /*1e10*/  @!P5 BRA `(.L_x_149) ;  /* 0x000000000018d947 */ /* 0x000fea0003800000 */
[----:B0-----:R-:W-:Y:S02]  /*1e20*/  IMAD R9, R7, 0x100, R36 ;  /* 0x0000010007097824 */ /* 0x001fe400078e0224 */
[----:B-1234-:R-:W-:Y:S02]  /*1e30*/  IMAD.MOV.U32 R10, RZ, RZ, R6 ;  /* 0x000000ffff0a7224 */ /* 0x01efe400078e0006 */
[----:B------:R-:W-:Y:S02]  /*1e40*/  VIADD R9, R9, 0x700 ;  /* 0x0000070009097836 */ /* 0x000fe40000000000 */
[----:B------:R-:W-:Y:S02]  /*1e50*/  IMAD.MOV.U32 R11, RZ, RZ, RZ ;  /* 0x000000ffff0b7224 */ /* 0x000fe400078e00ff */
[----:B------:R-:W-:-:S05]  /*1e60*/  IMAD.WIDE.U32 R8, R9, 0x8, R2 ;  /* 0x0000000809087825 */ /* 0x000fca00078e0002 */
[----:B------:R0:W-:Y:S02]  /*1e70*/  REDG.E.ADD.64.STRONG.GPU desc[UR16][R8.64], R10 ;  /* 0x0000000a0800798e */ /* 0x0001e4000c12e510 */
.L_x_149:
[----:B------:R-:W-:Y:S05]  /*1e80*/  BSYNC.RECONVERGENT B1 ;  /* 0x0000000000017941 */ /* 0x000fea0003800200 */
.L_x_148:
[----:B------:R-:W-:-:S05]  /*1e90*/  VIADD R7, R7, 0x8 ;  /* 0x0000000807077836 */ /* 0x000fca0000000000 */
[----:B------:R-:W-:-:S13]  /*1ea0*/  ISETP.NE.AND P0, PT, R7, R4, PT ;  /* 0x000000040700720c */ /* 0x000fda0003f05270 */
[----:B------:R-:W-:Y:S05]  /*1eb0*/  @P0 BRA `(.L_x_150) ;  /* 0xfffffff8009c0947 */ /* 0x000fea000383ffff */
[----:B------:R-:W-:-:S07]  /*1ec0*/  IMAD.MOV.U32 R3, RZ, RZ, R4 ;  /* 0x000000ffff037224 */ /* 0x000fce00078e0004 */
.L_x_133:
[C---:B01234-:R-:W-:Y:S02]  /*1ed0*/  LOP3.LUT R12, R5.reuse, 0x7, RZ, 0xc0, !PT ;  /* 0x00000007050c7812 */ /* 0x05ffe400078ec0ff */
[C---:B------:R-:W-:Y:S02]  /*1ee0*/  LOP3.LUT R13, R5.reuse, 0x3, RZ, 0xc0, !PT ;  /* 0x00000003050d7812 */ /* 0x040fe400078ec0ff */
[C---:B------:R-:W-:Y:S02]  /*1ef0*/  ISETP.NE.AND P0, PT, R12.reuse, RZ, PT ;  /* 0x000000ff0c00720c */ /* 0x040fe40003f05270 */
[----:B------:R-:W-:Y:S01]  /*1f00*/  LOP3.LUT R2, R5, 0x1, RZ, 0xc0, !PT ;  /* 0x0000000105027812 */ /* 0x000fe200078ec0ff */
[----:B------:R-:W-:Y:S01]  /*1f10*/  VIADD R5, R12, 0xffffffff ;  /* 0xffffffff0c057836 */ /* 0x000fe20000000000 */
[----:B------:R-:W-:-:S09]  /*1f20*/  IADD3 R15, PT, PT, R13, -0x1, RZ ;  /* 0xffffffff0d0f7810 */ /* 0x000fd20007ffe0ff */
[----:B------:R-:W-:Y:S05]  /*1f30*/  @!P0 BRA `(.L_x_151) ;  /* 0x0000000400708947 */ /* 0x000fea0003800000 */
[----:B------:R-:W-:-:S13]  /*1f40*/  ISETP.GE.U32.AND P0, PT, R5, 0x3, PT ;  /* 0x000000030500780c */ /* 0x000fda0003f06070 */
[----:B------:R-:W-:Y:S05]  /*1f50*/  @!P0 BRA `(.L_x_152) ;  /* 0x0000000000c08947 */ /* 0x000fea0003800000 */
[----:B------:R-:W-:Y:S01]  /*1f60*/  IMAD R6, R3, 0x400, R0 ;  /* 0x0000040003067824 */ /* 0x000fe200078e0200 */
[----:B------:R-:W-:Y:S04]  /*1f70*/  BSSY.RECONVERGENT B1, `(.L_x_153) ;  /* 0x000000f000017945 */ /* 0x000fe80003800200 */
[----:B------:R-:W0:Y:S04]  /*1f80*/  LDS R8, [R6] ;  /* 0x0000000006087984 */ /* 0x000e280000000800 */
[----:B------:R-:W1:Y:S04]  /*1f90*/  LDS R10, [R6+0x400] ;  /* 0x00040000060a7984 */ /* 0x000e680000000800 */
[----:B------:R-:W2:Y:S04]  /*1fa0*/  LDS R11, [R6+0x800] ;  /* 0x00080000060b7984 */ /* 0x000ea80000000800 */
[----:B------:R-:W3:Y:S01]  /*1fb0*/  LDS R16, [R6+0xc00] ;  /* 0x000c000006107984 */ /* 0x000ee20000000800 */
[----:B0-----:R-:W-:-:S02]  /*1fc0*/  ISETP.NE.AND P0, PT, R8, RZ, PT ;  /* 0x000000ff0800720c */ /* 0x001fc40003f05270 */
[----:B-1----:R-:W-:Y:S02]  /*1fd0*/  ISETP.NE.AND P1, PT, R10, RZ, PT ;  /* 0x000000ff0a00720c */ /* 0x002fe40003f25270 */
[----:B--2---:R-:W-:Y:S02]  /*1fe0*/  ISETP.NE.AND P2, PT, R11, RZ, PT ;  /* 0x000000ff0b00720c */ /* 0x004fe40003f45270 */
[----:B---3--:R-:W-:-:S07]  /*1ff0*/  ISETP.NE.AND P3, PT, R16, RZ, PT ;  /* 0x000000ff1000720c */ /* 0x008fce0003f65270 */
[----:B------:R-:W-:Y:S06]  /*2000*/  @!P0 BRA `(.L_x_154) ;  /* 0x0000000000148947 */ /* 0x000fec0003800000 */
[----:B------:R-:W0:Y:S01]  /*2010*/  LDC.64 R6, c[0x0][0x380] ;  /* 0x0000e000ff067b82 */ /* 0x000e220000000a00 */
[----:B------:R-:W-:-:S04]  /*2020*/  IMAD R9, R3, 0x100, R36 ;  /* 0x0000010003097824 */ /* 0x000fc800078e0224 */
[----:B0-----:R-:W-:-:S04]  /*2030*/  IMAD.WIDE.U32 R6, R9, 0x8, R6 ;  /* 0x0000000809067825 */ /* 0x001fc800078e0006 */
[----:B------:R-:W-:-:S05]  /*2040*/  IMAD.MOV.U32 R9, RZ, RZ, RZ ;  /* 0x000000ffff097224 */ /* 0x000fca00078e00ff */
[----:B------:R0:W-:Y:S02]  /*2050*/  REDG.E.ADD.64.STRONG.GPU desc[UR16][R6.64], R8 ;  /* 0x000000080600798e */ /* 0x0001e4000c12e510 */
.L_x_154:
[----:B------:R-:W-:Y:S05]  /*2060*/  BSYNC.RECONVERGENT B1 ;  /* 0x0000000000017941 */ /* 0x000fea0003800200 */
.L_x_153:
[----:B------:R-:W-:Y:S04]  /*2070*/  BSSY.RECONVERGENT B1, `(.L_x_155) ;  /* 0x0000009000017945 */ /* 0x000fe80003800200 */
[----:B------:R-:W-:Y:S05]  /*2080*/  @!P1 BRA `(.L_x_156) ;  /* 0x00000000001c9947 */ /* 0x000fea0003800000 */
[----:B0-----:R-:W0:Y:S01]  /*2090*/  LDC.64 R6, c[0x0][0x380] ;  /* 0x0000e000ff067b82 */ /* 0x001e220000000a00 */
[----:B------:R-:W-:Y:S02]  /*20a0*/  IMAD R9, R3, 0x100, R36 ;  /* 0x0000010003097824 */ /* 0x000fe400078e0224 */
[----:B------:R-:W-:Y:S02]  /*20b0*/  IMAD.MOV.U32 R8, RZ, RZ, R10 ;  /* 0x000000ffff087224 */ /* 0x000fe400078e000a */
[----:B------:R-:W-:-:S04]  /*20c0*/  VIADD R9, R9, 0x100 ;  /* 0x0000010009097836 */ /* 0x000fc80000000000 */
[----:B0-----:R-:W-:-:S04]  /*20d0*/  IMAD.WIDE.U32 R6, R9, 0x8, R6 ;  /* 0x0000000809067825 */ /* 0x001fc800078e0006 */
[----:B------:R-:W-:-:S05]  /*20e0*/  IMAD.MOV.U32 R9, RZ, RZ, RZ ;  /* 0x000000ffff097224 */ /* 0x000fca00078e00ff */
[----:B------:R1:W-:Y:S02]  /*20f0*/  REDG.E.ADD.64.STRONG.GPU desc[UR16][R6.64], R8 ;  /* 0x000000080600798e */ /* 0x0003e4000c12e510 */
.L_x_156:
[----:B------:R-:W-:Y:S05]  /*2100*/  BSYNC.RECONVERGENT B1 ;  /* 0x0000000000017941 */ /* 0x000fea0003800200 */
.L_x_155:
[----:B------:R-:W-:Y:S04]  /*2110*/  BSSY.RECONVERGENT B1, `(.L_x_157) ;  /* 0x0000009000017945 */ /* 0x000fe80003800200 */
[----:B------:R-:W-:Y:S05]  /*2120*/  @!P2 BRA `(.L_x_158) ;  /* 0x00000000001ca947 */ /* 0x000fea0003800000 */
[----:B01----:R-:W0:Y:S01]  /*2130*/  LDC.64 R6, c[0x0][0x380] ;  /* 0x0000e000ff067b82 */ /* 0x003e220000000a00 */
[----:B------:R-:W-:Y:S02]  /*2140*/  IMAD R9, R3, 0x100, R36 ;  /* 0x0000010003097824 */ /* 0x000fe400078e0224 */
[----:B------:R-:W-:-:S03]  /*2150*/  IMAD.MOV.U32 R8, RZ, RZ, R11 ;  /* 0x000000ffff087224 */ /* 0x000fc600078e000b */
[----:B------:R-:W-:-:S05]  /*2160*/  IADD3 R9, PT, PT, R9, 0x200, RZ ;  /* 0x0000020009097810 */ /* 0x000fca0007ffe0ff */
[----:B0-----:R-:W-:-:S04]  /*2170*/  IMAD.WIDE.U32 R6, R9, 0x8, R6 ;  /* 0x0000000809067825 */ /* 0x001fc800078e0006 */
[----:B------:R-:W-:-:S05]  /*2180*/  IMAD.MOV.U32 R9, RZ, RZ, RZ ;  /* 0x000000ffff097224 */ /* 0x000fca00078e00ff */
[----:B------:R2:W-:Y:S02]  /*2190*/  REDG.E.ADD.64.STRONG.GPU desc[UR16][R6.64], R8 ;  /* 0x000000080600798e */ /* 0x0005e4000c12e510 */
.L_x_158:
[----:B------:R-:W-:Y:S05]  /*21a0*/  BSYNC.RECONVERGENT B1 ;  /* 0x0000000000017941 */ /* 0x000fea0003800200 */
.L_x_157:
[----:B------:R-:W-:Y:S04]  /*21b0*/  BSSY.RECONVERGENT B1, `(.L_x_159) ;  /* 0x0000009000017945 */ /* 0x000fe80003800200 */
[----:B------:R-:W-:Y:S05]  /*21c0*/  @!P3 BRA `(.L_x_160) ;  /* 0x00000000001cb947 */ /* 0x000fea0003800000 */
[----:B012---:R-:W0:Y:S01]  /*21d0*/  LDC.64 R6, c[0x0][0x380] ;  /* 0x0000e000ff067b82 */ /* 0x007e220000000a00 */
[----:B------:R-:W-:Y:S02]  /*21e0*/  IMAD R9, R3, 0x100, R36 ;  /* 0x0000010003097824 */ /* 0x000fe400078e0224 */
[----:B------:R-:W-:Y:S02]  /*21f0*/  IMAD.MOV.U32 R8, RZ, RZ, R16 ;  /* 0x000000ffff087224 */ /* 0x000fe400078e0010 */
[----:B------:R-:W-:-:S04]  /*2200*/  VIADD R9, R9, 0x300 ;  /* 0x0000030009097836 */ /* 0x000fc80000000000 */
[----:B0-----:R-:W-:-:S04]  /*2210*/  IMAD.WIDE.U32 R6, R9, 0x8, R6 ;  /* 0x0000000809067825 */ /* 0x001fc800078e0006 */
[----:B------:R-:W-:-:S05]  /*2220*/  IMAD.MOV.U32 R9, RZ, RZ, RZ ;  /* 0x000000ffff097224 */ /* 0x000fca00078e00ff */
[----:B------:R3:W-:Y:S02]  /*2230*/  REDG.E.ADD.64.STRONG.GPU desc[UR16][R6.64], R8 ;  /* 0x000000080600798e */ /* 0x0007e4000c12e510 */
.L_x_160:
[----:B------:R-:W-:Y:S05]  /*2240*/  BSYNC.RECONVERGENT B1 ;  /* 0x0000000000017941 */ /* 0x000fea0003800200 */
.L_x_159:
[----:B------:R-:W-:-:S07]  /*2250*/  VIADD R3, R3, 0x4 ;  /* 0x0000000403037836 */ /* 0x000fce0000000000 */
.L_x_152:
[----:B------:R-:W-:Y:S01]  /*2260*/  ISETP.NE.AND P0, PT, R13, RZ, PT ;  /* 0x000000ff0d00720c */ /* 0x000fe20003f05270 */
[----:B------:R-:W-:-:S12]  /*2270*/  BSSY.RECONVERGENT B1, `(.L_x_151) ;  /* 0x0000028000017945 */ /* 0x000fd80003800200 */
[----:B------:R-:W-:Y:S05]  /*2280*/  @!P0 BRA `(.L_x_161) ;  /* 0x0000000000988947 */ /* 0x000fea0003800000 */
[----:B------:R-:W-:-:S13]  /*2290*/  ISETP.NE.AND P0, PT, R15, RZ, PT ;  /* 0x000000ff0f00720c */ /* 0x000fda0003f05270 */
[----:B------:R-:W-:Y:S05]  /*22a0*/  @!P0 BRA `(.L_x_162) ;  /* 0x0000000000648947 */ /* 0x000fea0003800000 */
[----:B0123--:R-:W-:Y:S01]  /*22b0*/  IMAD R6, R3, 0x400, R0 ;  /* 0x0000040003067824 */ /* 0x00ffe200078e0200 */
[----:B------:R-:W-:Y:S04]  /*22c0*/  BSSY.RECONVERGENT B2, `(.L_x_163) ;  /* 0x000000c000027945 */ /* 0x000fe80003800200 */
[----:B------:R-:W0:Y:S04]  /*22d0*/  LDS R10, [R6] ;  /* 0x00000000060a7984 */ /* 0x000e280000000800 */
[----:B------:R-:W1:Y:S01]  /*22e0*/  LDS R11, [R6+0x400] ;  /* 0x00040000060b7984 */ /* 0x000e620000000800 */
[----:B0-----:R-:W-:-:S02]  /*22f0*/  ISETP.NE.AND P0, PT, R10, RZ, PT ;  /* 0x000000ff0a00720c */ /* 0x001fc40003f05270 */
[----:B-1----:R-:W-:-:S11]  /*2300*/  ISETP.NE.AND P1, PT, R11, RZ, PT ;  /* 0x000000ff0b00720c */ /* 0x002fd60003f25270 */
[----:B------:R-:W-:Y:S05]  /*2310*/  @!P0 BRA `(.L_x_164) ;  /* 0x0000000000188947 */ /* 0x000fea0003800000 */
[----:B------:R-:W0:Y:S01]  /*2320*/  LDC.64 R6, c[0x0][0x380] ;  /* 0x0000e000ff067b82 */ /* 0x000e220000000a00 */
[----:B------:R-:W-:-:S05]  /*2330*/  LEA R9, R3, R36, 0x8 ;  /* 0x0000002403097211 */ /* 0x000fca00078e40ff */
[----:B0-----:R-:W-:-:S04]  /*2340*/  IMAD.WIDE.U32 R8, R9, 0x8, R6 ;  /* 0x0000000809087825 */ /* 0x001fc800078e0006 */
[----:B------:R-:W-:Y:S02]  /*2350*/  IMAD.MOV.U32 R6, RZ, RZ, R10 ;  /* 0x000000ffff067224 */ /* 0x000fe400078e000a */
[----:B------:R-:W-:-:S05]  /*2360*/  IMAD.MOV.U32 R7, RZ, RZ, RZ ;  /* 0x000000ffff077224 */ /* 0x000fca00078e00ff */
[----:B------:R0:W-:Y:S02]  /*2370*/  REDG.E.ADD.64.STRONG.GPU desc[UR16][R8.64], R6 ;  /* 0x000000060800798e */ /* 0x0001e4000c12e510 */
.L_x_164:
[----:B------:R-:W-:Y:S05]  /*2380*/  BSYNC.RECONVERGENT B2 ;  /* 0x0000000000027941 */ /* 0x000fea0003800200 */
.L_x_163:
[----:B------:R-:W-:Y:S04]  /*2390*/  BSSY.RECONVERGENT B2, `(.L_x_165) ;  /* 0x0000009000027945 */ /* 0x000fe80003800200 */
[----:B------:R-:W-:Y:S05]  /*23a0*/  @!P1 BRA `(.L_x_166) ;  /* 0x00000000001c9947 */ /* 0x000fea0003800000 */
[----:B0-----:R-:W0:Y:S01]  /*23b0*/  LDC.64 R6, c[0x0][0x380] ;  /* 0x0000e000ff067b82 */ /* 0x001e220000000a00 */
[----:B------:R-:W-:-:S04]  /*23c0*/  IMAD R8, R3, 0x100, R36 ;  /* 0x0000010003087824 */ /* 0x000fc800078e0224 */
[----:B------:R-:W-:-:S04]  /*23d0*/  VIADD R9, R8, 0x100 ;  /* 0x0000010008097836 */ /* 0x000fc80000000000 */
[----:B0-----:R-:W-:-:S04]  /*23e0*/  IMAD.WIDE.U32 R8, R9, 0x8, R6 ;  /* 0x0000000809087825 */ /* 0x001fc800078e0006 */
[----:B------:R-:W-:Y:S02]  /*23f0*/  IMAD.MOV.U32 R6, RZ, RZ, R11 ;  /* 0x000000ffff067224 */ /* 0x000fe400078e000b */
[----:B------:R-:W-:-:S05]  /*2400*/  IMAD.MOV.U32 R7, RZ, RZ, RZ ;  /* 0x000000ffff077224 */ /* 0x000fca00078e00ff */
[----:B------:R1:W-:Y:S02]  /*2410*/  REDG.E.ADD.64.STRONG.GPU desc[UR16][R8.64], R6 ;  /* 0x000000060800798e */ /* 0x0003e4000c12e510 */
.L_x_166:
[----:B------:R-:W-:Y:S05]  /*2420*/  BSYNC.RECONVERGENT B2 ;  /* 0x0000000000027941 */ /* 0x000fea0003800200 */
.L_x_165:
[----:B------:R-:W-:-:S07]  /*2430*/  VIADD R3, R3, 0x2 ;  /* 0x0000000203037836 */ /* 0x000fce0000000000 */
.L_x_162:
[----:B------:R-:W-:-:S13]  /*2440*/  ISETP.NE.AND P0, PT, R2, RZ, PT ;  /* 0x000000ff0200720c */ /* 0x000fda0003f05270 */
[----:B------:R-:W-:Y:S05]  /*2450*/  @!P0 BRA `(.L_x_161) ;  /* 0x0000000000248947 */ /* 0x000fea0003800000 */
[----:B0123--:R-:W-:-:S05]  /*2460*/  IMAD R6, R3, 0x400, R0 ;  /* 0x0000040003067824 */ /* 0x00ffca00078e0200 */
[----:B------:R-:W0:Y:S02]  /*2470*/  LDS R8, [R6] ;  /* 0x0000000006087984 */ /* 0x000e240000000800 */
[----:B0-----:R-:W-:-:S13]  /*2480*/  ISETP.NE.AND P0, PT, R8, RZ, PT ;  /* 0x000000ff0800720c */ /* 0x001fda0003f05270 */
[----:B------:R-:W-:Y:S05]  /*2490*/  @!P0 BRA `(.L_x_161) ;  /* 0x0000000000148947 */ /* 0x000fea0003800000 */
[----:B------:R-:W0:Y:S01]  /*24a0*/  LDC.64 R6, c[0x0][0x380] ;  /* 0x0000e000ff067b82 */ /* 0x000e220000000a00 */
[----:B------:R-:W-:Y:S01]  /*24b0*/  LEA R3, R3, R36, 0x8 ;  /* 0x0000002403037211 */ /* 0x000fe200078e40ff */
[----:B------:R-:W-:-:S04]  /*24c0*/  IMAD.MOV.U32 R9, RZ, RZ, RZ ;  /* 0x000000ffff097224 */ /* 0x000fc800078e00ff */
[----:B0-----:R-:W-:-:S05]  /*24d0*/  IMAD.WIDE.U32 R6, R3, 0x8, R6 ;  /* 0x0000000803067825 */ /* 0x001fca00078e0006 */
[----:B------:R4:W-:Y:S02]  /*24e0*/  REDG.E.ADD.64.STRONG.GPU desc[UR16][R6.64], R8 ;  /* 0x000000080600798e */ /* 0x0009e4000c12e510 */
.L_x_161:
[----:B------:R-:W-:Y:S05]  /*24f0*/  BSYNC.RECONVERGENT B1 ;  /* 0x0000000000017941 */ /* 0x000fea0003800200 */
.L_x_151:
[----:B------:R-:W-:-:S13]  /*2500*/  ISETP.GT.U32.AND P0, PT, R36, 0x7f, PT ;  /* 0x0000007f2400780c */ /* 0x000fda0003f04070 */
[----:B------:R-:W-:Y:S05]  /*2510*/  @P0 BRA `(.L_x_132) ;  /* 0x0000000800a40947 */ /* 0x000fea0003800000 */
[----:B------:R-:W-:Y:S01]  /*2520*/  ISETP.GE.U32.AND P0, PT, R14, 0x7, PT ;  /* 0x000000070e00780c */ /* 0x000fe20003f06070 */
[----:B------:R-:W-:-:S12]  /*2530*/  IMAD.MOV.U32 R3, RZ, RZ, RZ ;  /* 0x000000ffff037224 */ /* 0x000fd800078e00ff */
[----:B------:R-:W-:Y:S05]  /*2540*/  @!P0 BRA `(.L_x_167) ;  /* 0x0000000400248947 */ /* 0x000fea0003800000 */
[----:B01234-:R-:W0:Y:S01]  /*2550*/  LDC.64 R6, c[0x0][0x380] ;  /* 0x0000e000ff067b82 */ /* 0x01fe220000000a00 */
[----:B------:R-:W-:-:S07]  /*2560*/  IMAD.MOV.U32 R3, RZ, RZ, RZ ;  /* 0x000000ffff037224 */ /* 0x000fce00078e00ff */
.L_x_184:
[C---:B01234-:R-:W-:Y:S01]  /*2570*/  IMAD R10, R3.reuse, 0x400, R0 ;  /* 0x00000400030a7824 */ /* 0x05ffe200078e0200 */
[----:B------:R-:W-:Y:S01]  /*2580*/  BSSY.RECONVERGENT B1, `(.L_x_168) ;  /* 0x0000012000017945 */ /* 0x000fe20003800200 */
[C---:B------:R-:W-:Y:S02]  /*2590*/  IMAD R9, R3.reuse, 0x100, R36 ;  /* 0x0000010003097824 */ /* 0x040fe400078e0224 */
[----:B------:R-:W-:Y:S01]  /*25a0*/  VIADD R3, R3, 0x8 ;  /* 0x0000000803037836 */ /* 0x000fe20000000000 */
[----:B------:R-:W1:Y:S01]  /*25b0*/  LDS R14, [R10+0x200] ;  /* 0x000200000a0e7984 */ /* 0x000e620000000800 */
[----:B0-----:R-:W-:-:S03]  /*25c0*/  IMAD.WIDE.U32 R8, R9, 0x8, R6 ;  /* 0x0000000809087825 */ /* 0x001fc600078e0006 */
[----:B------:R-:W0:Y:S04]  /*25d0*/  LDS R16, [R10+0x600] ;  /* 0x000600000a107984 */ /* 0x000e280000000800 */
[----:B------:R2:W3:Y:S04]  /*25e0*/  LDS R17, [R10+0xa00] ;  /* 0x000a00000a117984 */ /* 0x0004e80000000800 */
[----:B------:R2:W4:Y:S04]  /*25f0*/  LDS R18, [R10+0xe00] ;  /* 0x000e00000a127984 */ /* 0x0005280000000800 */
[----:B------:R2:W2:Y:S04]  /*2600*/  LDS R19, [R10+0x1200] ;  /* 0x001200000a137984 */ /* 0x0004a80000000800 */
[----:B------:R0:W2:Y:S04]  /*2610*/  LDS R20, [R10+0x1600] ;  /* 0x001600000a147984 */ /* 0x0000a80000000800 */
[----:B------:R0:W2:Y:S04]  /*2620*/  LDS R21, [R10+0x1a00] ;  /* 0x001a00000a157984 */ /* 0x0000a80000000800 */
[----:B------:R0:W2:Y:S01]  /*2630*/  LDS R22, [R10+0x1e00] ;  /* 0x001e00000a167984 */ /* 0x0000a20000000800 */
[----:B-1----:R-:W-:-:S02]  /*2640*/  ISETP.NE.AND P0, PT, R14, RZ, PT ;  /* 0x000000ff0e00720c */ /* 0x002fc40003f05270 */
[----:B0-----:R-:W-:-:S11]  /*2650*/  ISETP.NE.AND P1, PT, R16, RZ, PT ;  /* 0x000000ff1000720c */ /* 0x001fd60003f25270 */
[----:B---34-:R-:W-:Y:S05]  /*2660*/  @!P0 BRA `(.L_x_169) ;  /* 0x00000000000c8947 */ /* 0x018fea0003800000 */
[----:B--2---:R-:W-:Y:S02]  /*2670*/  IMAD.MOV.U32 R10, RZ, RZ, R14 ;  /* 0x000000ffff0a7224 */ /* 0x004fe400078e000e */
[----:B------:R-:W-:-:S05]  /*2680*/  IMAD.MOV.U32 R11, RZ, RZ, RZ ;  /* 0x000000ffff0b7224 */ /* 0x000fca00078e00ff */
[----:B------:R0:W-:Y:S02]  /*2690*/  REDG.E.ADD.64.STRONG.GPU desc[UR16][R8.64+0x400], R10 ;  /* 0x0004000a0800798e */ /* 0x0001e4000c12e510 */
.L_x_169:
[----:B------:R-:W-:Y:S05]  /*26a0*/  BSYNC.RECONVERGENT B1 ;  /* 0x0000000000017941 */ /* 0x000fea0003800200 */
.L_x_168:
[----:B------:R-:W-:Y:S04]  /*26b0*/  BSSY.RECONVERGENT B1, `(.L_x_170) ;  /* 0x0000005000017945 */ /* 0x000fe80003800200 */
[----:B------:R-:W-:Y:S05]  /*26c0*/  @!P1 BRA `(.L_x_171) ;  /* 0x00000000000c9947 */ /* 0x000fea0003800000 */
[----:B0-2---:R-:W-:Y:S01]  /*26d0*/  MOV R10, R16 ;  /* 0x00000010000a7202 */ /* 0x005fe20000000f00 */
[----:B------:R-:W-:-:S05]  /*26e0*/  IMAD.MOV.U32 R11, RZ, RZ, RZ ;  /* 0x000000ffff0b7224 */ /* 0x000fca00078e00ff */
[----:B------:R1:W-:Y:S02]  /*26f0*/  REDG.E.ADD.64.STRONG.GPU desc[UR16][R8.64+0xc00], R10 ;  /* 0x000c000a0800798e */ /* 0x0003e4000c12e510 */
.L_x_171:
[----:B------:R-:W-:Y:S05]  /*2700*/  BSYNC.RECONVERGENT B1 ;  /* 0x0000000000017941 */ /* 0x000fea0003800200 */
.L_x_170:
[----:B------:R-:W-:Y:S01]  /*2710*/  ISETP.NE.AND P6, PT, R17, RZ, PT ;  /* 0x000000ff1100720c */ /* 0x000fe20003fc5270 */
[----:B------:R-:W-:Y:S01]  /*2720*/  BSSY.RECONVERGENT B1, `(.L_x_172) ;  /* 0x000000b000017945 */ /* 0x000fe20003800200 */
[----:B------:R-:W-:Y:S02]  /*2730*/  ISETP.NE.AND P0, PT, R3, R4, PT ;  /* 0x000000040300720c */ /* 0x000fe40003f05270 */
[----:B------:R-:W-:Y:S02]  /*2740*/  ISETP.NE.AND P1, PT, R18, RZ, PT ;  /* 0x000000ff1200720c */ /* 0x000fe40003f25270 */
[----:B--2---:R-:W-:Y:S02]  /*2750*/  ISETP.NE.AND P2, PT, R19, RZ, PT ;  /* 0x000000ff1300720c */ /* 0x004fe40003f45270 */
[----:B------:R-:W-:Y:S02]  /*2760*/  ISETP.NE.AND P3, PT, R20, RZ, PT ;  /* 0x000000ff1400720c */ /* 0x000fe40003f65270 */
[----:B------:R-:W-:-:S02]  /*2770*/  ISETP.NE.AND P4, PT, R21, RZ, PT ;  /* 0x000000ff1500720c */ /* 0x000fc40003f85270 */
[----:B------:R-:W-:Y:S01]  /*2780*/  ISETP.NE.AND P5, PT, R22, RZ, PT ;  /* 0x000000ff1600720c */ /* 0x000fe20003fa5270 */
[----:B------:R-:W-:-:S12]  /*2790*/  @!P6 BRA `(.L_x_173) ;  /* 0x00000000000ce947 */ /* 0x000fd80003800000 */
[----:B01----:R-:W-:Y:S02]  /*27a0*/  IMAD.MOV.U32 R10, RZ, RZ, R17 ;  /* 0x000000ffff0a7224 */ /* 0x003fe400078e0011 */
[----:B------:R-:W-:-:S05]  /*27b0*/  IMAD.MOV.U32 R11, RZ, RZ, RZ ;  /* 0x000000ffff0b7224 */ /* 0x000fca00078e00ff */
[----:B------:R2:W-:Y:S02]  /*27c0*/  REDG.E.ADD.64.STRONG.GPU desc[UR16][R8.64+0x1400], R10 ;  /* 0x0014000a0800798e */ /* 0x0005e4000c12e510 */
.L_x_173:
[----:B------:R-:W-:Y:S05]  /*27d0*/  BSYNC.RECONVERGENT B1 ;  /* 0x0000000000017941 */ /* 0x000fea0003800200 */
.L_x_172:
[----:B------:R-:W-:Y:S04]  /*27e0*/  BSSY.RECONVERGENT B1, `(.L_x_174) ;  /* 0x0000005000017945 */ /* 0x000fe80003800200 */
[----:B------:R-:W-:Y:S05]  /*27f0*/  @!P1 BRA `(.L_x_175) ;  /* 0x00000000000c9947 */ /* 0x000fea0003800000 */
[----:B012---:R-:W-:Y:S02]  /*2800*/  IMAD.MOV.U32 R10, RZ, RZ, R18 ;  /* 0x000000ffff0a7224 */ /* 0x007fe400078e0012 */
[----:B------:R-:W-:-:S05]  /*2810*/  IMAD.MOV.U32 R11, RZ, RZ, RZ ;  /* 0x000000ffff0b7224 */ /* 0x000fca00078e00ff */
[----:B------:R3:W-:Y:S02]  /*2820*/  REDG.E.ADD.64.STRONG.GPU desc[UR16][R8.64+0x1c00], R10 ;  /* 0x001c000a0800798e */ /* 0x0007e4000c12e510 */
.L_x_175:
[----:B------:R-:W-:Y:S05]  /*2830*/  BSYNC.RECONVERGENT B1 ;  /* 0x0000000000017941 */ /* 0x000fea0003800200 */
.L_x_174:
[----:B------:R-:W-:Y:S04]  /*2840*/  BSSY.RECONVERGENT B1, `(.L_x_176) ;  /* 0x0000005000017945 */ /* 0x000fe80003800200 */
[----:B------:R-:W-:Y:S05]  /*2850*/  @!P2 BRA `(.L_x_177) ;  /* 0x00000000000ca947 */ /* 0x000fea0003800000 */
[----:B0123--:R-:W-:Y:S02]  /*2860*/  IMAD.MOV.U32 R10, RZ, RZ, R19 ;  /* 0x000000ffff0a7224 */ /* 0x00ffe400078e0013 */
[----:B------:R-:W-:-:S05]  /*2870*/  IMAD.MOV.U32 R11, RZ, RZ, RZ ;  /* 0x000000ffff0b7224 */ /* 0x000fca00078e00ff */
[----:B------:R4:W-:Y:S02]  /*2880*/  REDG.E.ADD.64.STRONG.GPU desc[UR16][R8.64+0x2400], R10 ;  /* 0x0024000a0800798e */ /* 0x0009e4000c12e510 */
.L_x_177:
[----:B------:R-:W-:Y:S05]  /*2890*/  BSYNC.RECONVERGENT B1 ;  /* 0x0000000000017941 */ /* 0x000fea0003800200 */
.L_x_176:
[----:B------:R-:W-:Y:S04]  /*28a0*/  BSSY.RECONVERGENT B1, `(.L_x_178) ;  /* 0x0000005000017945 */ /* 0x000fe80003800200 */
[----:B------:R-:W-:Y:S05]  /*28b0*/  @!P3 BRA `(.L_x_179) ;  /* 0x00000000000cb947 */ /* 0x000fea0003800000 */
[----:B01234-:R-:W-:Y:S02]  /*28c0*/  HFMA2 R11, -RZ, RZ, 0, 0 ;  /* 0x00000000ff0b7431 */ /* 0x01ffe400000001ff */
[----:B------:R-:W-:-:S05]  /*28d0*/  IMAD.MOV.U32 R10, RZ, RZ, R20 ;  /* 0x000000ffff0a7224 */ /* 0x000fca00078e0014 */
[----:B------:R0:W-:Y:S02]  /*28e0*/  REDG.E.ADD.64.STRONG.GPU desc[UR16][R8.64+0x2c00], R10 ;  /* 0x002c000a0800798e */ /* 0x0001e4000c12e510 */
.L_x_179:
[----:B------:R-:W-:Y:S05]  /*28f0*/  BSYNC.RECONVERGENT B1 ;  /* 0x0000000000017941 */ /* 0x000fea0003800200 */
.L_x_178:
[----:B------:R-:W-:Y:S04]  /*2900*/  BSSY.RECONVERGENT B1, `(.L_x_180) ;  /* 0x0000005000017945 */ /* 0x000fe80003800200 */
[----:B------:R-:W-:Y:S05]  /*2910*/  @!P4 BRA `(.L_x_181) ;  /* 0x00000000000cc947 */ /* 0x000fea0003800000 */
[----:B01234-:R-:W-:Y:S02]  /*2920*/  IMAD.MOV.U32 R10, RZ, RZ, R21 ;  /* 0x000000ffff0a7224 */ /* 0x01ffe400078e0015 */
[----:B------:R-:W-:-:S05]  /*2930*/  IMAD.MOV.U32 R11, RZ, RZ, RZ ;  /* 0x000000ffff0b7224 */ /* 0x000fca00078e00ff */
[----:B------:R0:W-:Y:S02]  /*2940*/  REDG.E.ADD.64.STRONG.GPU desc[UR16][R8.64+0x3400], R10 ;  /* 0x0034000a0800798e */ /* 0x0001e4000c12e510 */
.L_x_181:
[----:B------:R-:W-:Y:S05]  /*2950*/  BSYNC.RECONVERGENT B1 ;  /* 0x0000000000017941 */ /* 0x000fea0003800200 */
.L_x_180:
[----:B------:R-:W-:Y:S04]  /*2960*/  BSSY.RECONVERGENT B1, `(.L_x_182) ;  /* 0x0000005000017945 */ /* 0x000fe80003800200 */
[----:B------:R-:W-:Y:S05]  /*2970*/  @!P5 BRA `(.L_x_183) ;  /* 0x00000000000cd947 */ /* 0x000fea0003800000 */
[----:B01234-:R-:W-:Y:S02]  /*2980*/  IMAD.MOV.U32 R10, RZ, RZ, R22 ;  /* 0x000000ffff0a7224 */ /* 0x01ffe400078e0016 */
[----:B------:R-:W-:-:S05]  /*2990*/  IMAD.MOV.U32 R11, RZ, RZ, RZ ;  /* 0x000000ffff0b7224 */ /* 0x000fca00078e00ff */
[----:B------:R0:W-:Y:S02]  /*29a0*/  REDG.E.ADD.64.STRONG.GPU desc[UR16][R8.64+0x3c00], R10 ;  /* 0x003c000a0800798e */ /* 0x0001e4000c12e510 */
.L_x_183:
[----:B------:R-:W-:Y:S05]  /*29b0*/  BSYNC.RECONVERGENT B1 ;  /* 0x0000000000017941 */ /* 0x000fea0003800200 */
.L_x_182:
[----:B------:R-:W-:Y:S05]  /*29c0*/  @P0 BRA `(.L_x_184) ;  /* 0xfffffff800e80947 */ /* 0x000fea000383ffff */
[----:B------:R-:W-:-:S07]  /*29d0*/  IMAD.MOV.U32 R3, RZ, RZ, R4 ;  /* 0x000000ffff037224 */ /* 0x000fce00078e0004 */
.L_x_167:
[----:B------:R-:W-:-:S13]  /*29e0*/  ISETP.NE.AND P0, PT, R12, RZ, PT ;  /* 0x000000ff0c00720c */ /* 0x000fda0003f05270 */
[----:B------:R-:W-:Y:S05]  /*29f0*/  @!P0 BRA `(.L_x_132) ;  /* 0x00000004006c8947 */ /* 0x000fea0003800000 */
[----:B------:R-:W-:-:S13]  /*2a00*/  ISETP.GE.U32.AND P0, PT, R5, 0x3, PT ;  /* 0x000000030500780c */ /* 0x000fda0003f06070 */
[----:B------:R-:W-:Y:S05]  /*2a10*/  @!P0 BRA `(.L_x_185) ;  /* 0x0000000000c08947 */ /* 0x000fea0003800000 */
[----:B------:R-:W-:Y:S01]  /*2a20*/  IMAD R4, R3, 0x400, R0 ;  /* 0x0000040003047824 */ /* 0x000fe200078e0200 */
[----:B------:R-:W-:Y:S04]  /*2a30*/  BSSY.RECONVERGENT B1, `(.L_x_186) ;  /* 0x000000f000017945 */ /* 0x000fe80003800200 */
[----:B01234-:R-:W0:Y:S04]  /*2a40*/  LDS R6, [R4+0x200] ;  /* 0x0002000004067984 */ /* 0x01fe280000000800 */
        /* <DEDUP_REMOVED lines=13> */
.L_x_187:
[----:B------:R-:W-:Y:S05]  /*2b20*/  BSYNC.RECONVERGENT B1 ;  /* 0x0000000000017941 */ /* 0x000fea0003800200 */
.L_x_186:
[----:B------:R-:W-:Y:S04]  /*2b30*/  BSSY.RECONVERGENT B1, `(.L_x_188) ;  /* 0x0000009000017945 */ /* 0x000fe80003800200 */
[----:B------:R-:W-:Y:S05]  /*2b40*/  @!P1 BRA `(.L_x_189) ;  /* 0x00000000001c9947 */ /* 0x000fea0003800000 */
[----:B0-----:R-:W0:Y:S01]  /*2b50*/  LDC.64 R4, c[0x0][0x380] ;  /* 0x0000e000ff047b82 */ /* 0x001e220000000a00 */
[----:B------:R-:W-:Y:S01]  /*2b60*/  LEA R7, R3, R36, 0x8 ;  /* 0x0000002403077211 */ /* 0x000fe200078e40ff */
[----:B------:R-:W-:-:S04]  /*2b70*/  IMAD.MOV.U32 R6, RZ, RZ, R8 ;  /* 0x000000ffff067224 */ /* 0x000fc800078e0008 */
[----:B------:R-:W-:-:S04]  /*2b80*/  VIADD R7, R7, 0x100 ;  /* 0x0000010007077836 */ /* 0x000fc80000000000 */
[----:B0-----:R-:W-:-:S04]  /*2b90*/  IMAD.WIDE.U32 R4, R7, 0x8, R4 ;  /* 0x0000000807047825 */ /* 0x001fc800078e0004 */
[----:B------:R-:W-:-:S05]  /*2ba0*/  IMAD.MOV.U32 R7, RZ, RZ, RZ ;  /* 0x000000ffff077224 */ /* 0x000fca00078e00ff */
[----:B------:R1:W-:Y:S02]  /*2bb0*/  REDG.E.ADD.64.STRONG.GPU desc[UR16][R4.64+0x400], R6 ;  /* 0x000400060400798e */ /* 0x0003e4000c12e510 */
.L_x_189:
[----:B------:R-:W-:Y:S05]  /*2bc0*/  BSYNC.RECONVERGENT B1 ;  /* 0x0000000000017941 */ /* 0x000fea0003800200 */
.L_x_188:
[----:B------:R-:W-:Y:S04]  /*2bd0*/  BSSY.RECONVERGENT B1, `(.L_x_190) ;  /* 0x0000009000017945 */ /* 0x000fe80003800200 */
[----:B------:R-:W-:Y:S05]  /*2be0*/  @!P2 BRA `(.L_x_191) ;  /* 0x00000000001ca947 */ /* 0x000fea0003800000 */
[----:B01----:R-:W0:Y:S01]  /*2bf0*/  LDC.64 R4, c[0x0][0x380] ;  /* 0x0000e000ff047b82 */ /* 0x003e220000000a00 */
[----:B------:R-:W-:Y:S02]  /*2c00*/  IMAD R7, R3, 0x100, R36 ;  /* 0x0000010003077824 */ /* 0x000fe400078e0224 */
[----:B------:R-:W-:Y:S02]  /*2c10*/  IMAD.MOV.U32 R6, RZ, RZ, R9 ;  /* 0x000000ffff067224 */ /* 0x000fe400078e0009 */
[----:B------:R-:W-:-:S04]  /*2c20*/  VIADD R7, R7, 0x200 ;  /* 0x0000020007077836 */ /* 0x000fc80000000000 */
[----:B0-----:R-:W-:-:S04]  /*2c30*/  IMAD.WIDE.U32 R4, R7, 0x8, R4 ;  /* 0x0000000807047825 */ /* 0x001fc800078e0004 */
[----:B------:R-:W-:-:S05]  /*2c40*/  IMAD.MOV.U32 R7, RZ, RZ, RZ ;  /* 0x000000ffff077224 */ /* 0x000fca00078e00ff */
[----:B------:R2:W-:Y:S02]  /*2c50*/  REDG.E.ADD.64.STRONG.GPU desc[UR16][R4.64+0x400], R6 ;  /* 0x000400060400798e */ /* 0x0005e4000c12e510 */
.L_x_191:
[----:B------:R-:W-:Y:S05]  /*2c60*/  BSYNC.RECONVERGENT B1 ;  /* 0x0000000000017941 */ /* 0x000fea0003800200 */
.L_x_190:
[----:B------:R-:W-:Y:S04]  /*2c70*/  BSSY.RECONVERGENT B1, `(.L_x_192) ;  /* 0x0000009000017945 */ /* 0x000fe80003800200 */
[----:B------:R-:W-:Y:S05]  /*2c80*/  @!P3 BRA `(.L_x_193) ;  /* 0x00000000001cb947 */ /* 0x000fea0003800000 */
[----:B012---:R-:W0:Y:S01]  /*2c90*/  LDC.64 R4, c[0x0][0x380] ;  /* 0x0000e000ff047b82 */ /* 0x007e220000000a00 */
[----:B------:R-:W-:Y:S02]  /*2ca0*/  IMAD R7, R3, 0x100, R36 ;  /* 0x0000010003077824 */ /* 0x000fe400078e0224 */
[----:B------:R-:W-:-:S03]  /*2cb0*/  IMAD.MOV.U32 R6, RZ, RZ, R10 ;  /* 0x000000ffff067224 */ /* 0x000fc600078e000a */
[----:B------:R-:W-:-:S05]  /*2cc0*/  IADD3 R7, PT, PT, R7, 0x300, RZ ;  /* 0x0000030007077810 */ /* 0x000fca0007ffe0ff */
[----:B0-----:R-:W-:-:S04]  /*2cd0*/  IMAD.WIDE.U32 R4, R7, 0x8, R4 ;  /* 0x0000000807047825 */ /* 0x001fc800078e0004 */
[----:B------:R-:W-:-:S05]  /*2ce0*/  IMAD.MOV.U32 R7, RZ, RZ, RZ ;  /* 0x000000ffff077224 */ /* 0x000fca00078e00ff */
[----:B------:R3:W-:Y:S02]  /*2cf0*/  REDG.E.ADD.64.STRONG.GPU desc[UR16][R4.64+0x400], R6 ;  /* 0x000400060400798e */ /* 0x0007e4000c12e510 */
.L_x_193:
[----:B------:R-:W-:Y:S05]  /*2d00*/  BSYNC.RECONVERGENT B1 ;  /* 0x0000000000017941 */ /* 0x000fea0003800200 */
.L_x_192:
[----:B------:R-:W-:-:S07]  /*2d10*/  VIADD R3, R3, 0x4 ;  /* 0x0000000403037836 */ /* 0x000fce0000000000 */
.L_x_185:
[----:B------:R-:W-:-:S13]  /*2d20*/  ISETP.NE.AND P0, PT, R13, RZ, PT ;  /* 0x000000ff0d00720c */ /* 0x000fda0003f05270 */
[----:B------:R-:W-:Y:S05]  /*2d30*/  @!P0 BRA `(.L_x_132) ;  /* 0x00000000009c8947 */ /* 0x000fea0003800000 */
[----:B------:R-:W-:-:S13]  /*2d40*/  ISETP.NE.AND P0, PT, R15, RZ, PT ;  /* 0x000000ff0f00720c */ /* 0x000fda0003f05270 */
[----:B------:R-:W-:Y:S05]  /*2d50*/  @!P0 BRA `(.L_x_194) ;  /* 0x0000000000648947 */ /* 0x000fea0003800000 */
[----:B0123--:R-:W-:Y:S01]  /*2d60*/  IMAD R4, R3, 0x400, R0 ;  /* 0x0000040003047824 */ /* 0x00ffe200078e0200 */
[----:B------:R-:W-:Y:S04]  /*2d70*/  BSSY.RECONVERGENT B1, `(.L_x_195) ;  /* 0x000000c000017945 */ /* 0x000fe80003800200 */
[----:B----4-:R-:W0:Y:S04]  /*2d80*/  LDS R8, [R4+0x200] ;  /* 0x0002000004087984 */ /* 0x010e280000000800 */
[----:B------:R-:W1:Y:S01]  /*2d90*/  LDS R9, [R4+0x600] ;  /* 0x0006000004097984 */ /* 0x000e620000000800 */
[----:B0-----:R-:W-:-:S02]  /*2da0*/  ISETP.NE.AND P0, PT, R8, RZ, PT ;  /* 0x000000ff0800720c */ /* 0x001fc40003f05270 */
[----:B-1----:R-:W-:-:S11]  /*2db0*/  ISETP.NE.AND P1, PT, R9, RZ, PT ;  /* 0x000000ff0900720c */ /* 0x002fd60003f25270 */
[----:B------:R-:W-:Y:S05]  /*2dc0*/  @!P0 BRA `(.L_x_196) ;  /* 0x0000000000188947 */ /* 0x000fea0003800000 */
[----:B------:R-:W0:Y:S01]  /*2dd0*/  LDC.64 R4, c[0x0][0x380] ;  /* 0x0000e000ff047b82 */ /* 0x000e220000000a00 */
[----:B------:R-:W-:-:S04]  /*2de0*/  IMAD R7, R3, 0x100, R36 ;  /* 0x0000010003077824 */ /* 0x000fc800078e0224 */
[----:B0-----:R-:W-:-:S04]  /*2df0*/  IMAD.WIDE.U32 R6, R7, 0x8, R4 ;  /* 0x0000000807067825 */ /* 0x001fc800078e0004 */
[----:B------:R-:W-:Y:S02]  /*2e00*/  IMAD.MOV.U32 R4, RZ, RZ, R8 ;  /* 0x000000ffff047224 */ /* 0x000fe400078e0008 */
[----:B------:R-:W-:-:S05]  /*2e10*/  IMAD.MOV.U32 R5, RZ, RZ, RZ ;  /* 0x000000ffff057224 */ /* 0x000fca00078e00ff */
[----:B------:R0:W-:Y:S02]  /*2e20*/  REDG.E.ADD.64.STRONG.GPU desc[UR16][R6.64+0x400], R4 ;  /* 0x000400040600798e */ /* 0x0001e4000c12e510 */
.L_x_196:
[----:B------:R-:W-:Y:S05]  /*2e30*/  BSYNC.RECONVERGENT B1 ;  /* 0x0000000000017941 */ /* 0x000fea0003800200 */
.L_x_195:
[----:B------:R-:W-:Y:S04]  /*2e40*/  BSSY.RECONVERGENT B1, `(.L_x_197) ;  /* 0x0000009000017945 */ /* 0x000fe80003800200 */
[----:B------:R-:W-:Y:S05]  /*2e50*/  @!P1 BRA `(.L_x_198) ;  /* 0x00000000001c9947 */ /* 0x000fea0003800000 */
[----:B0-----:R-:W0:Y:S01]  /*2e60*/  LDC.64 R4, c[0x0][0x380] ;  /* 0x0000e000ff047b82 */ /* 0x001e220000000a00 */
[----:B------:R-:W-:-:S05]  /*2e70*/  IMAD R6, R3, 0x100, R36 ;  /* 0x0000010003067824 */ /* 0x000fca00078e0224 */
[----:B------:R-:W-:-:S05]  /*2e80*/  IADD3 R7, PT, PT, R6, 0x100, RZ ;  /* 0x0000010006077810 */ /* 0x000fca0007ffe0ff */
[----:B0-----:R-:W-:-:S04]  /*2e90*/  IMAD.WIDE.U32 R6, R7, 0x8, R4 ;  /* 0x0000000807067825 */ /* 0x001fc800078e0004 */
[----:B------:R-:W-:Y:S02]  /*2ea0*/  IMAD.MOV.U32 R4, RZ, RZ, R9 ;  /* 0x000000ffff047224 */ /* 0x000fe400078e0009 */
[----:B------:R-:W-:-:S05]  /*2eb0*/  IMAD.MOV.U32 R5, RZ, RZ, RZ ;  /* 0x000000ffff057224 */ /* 0x000fca00078e00ff */
[----:B------:R1:W-:Y:S02]  /*2ec0*/  REDG.E.ADD.64.STRONG.GPU desc[UR16][R6.64+0x400], R4 ;  /* 0x000400040600798e */ /* 0x0003e4000c12e510 */
.L_x_198:
[----:B------:R-:W-:Y:S05]  /*2ed0*/  BSYNC.RECONVERGENT B1 ;  /* 0x0000000000017941 */ /* 0x000fea0003800200 */
.L_x_197:
[----:B------:R-:W-:-:S07]  /*2ee0*/  VIADD R3, R3, 0x2 ;  /* 0x0000000203037836 */ /* 0x000fce0000000000 */
.L_x_194:
[----:B------:R-:W-:-:S13]  /*2ef0*/  ISETP.NE.AND P0, PT, R2, RZ, PT ;  /* 0x000000ff0200720c */ /* 0x000fda0003f05270 */
[----:B------:R-:W-:Y:S05]  /*2f00*/  @!P0 BRA `(.L_x_132) ;  /* 0x0000000000288947 */ /* 0x000fea0003800000 */
[----:B------:R-:W-:-:S05]  /*2f10*/  IMAD R2, R3, 0x400, R0 ;  /* 0x0000040003027824 */ /* 0x000fca00078e0200 */
[----:B01234-:R-:W0:Y:S02]  /*2f20*/  LDS R6, [R2+0x200] ;  /* 0x0002000002067984 */ /* 0x01fe240000000800 */
[----:B0-----:R-:W-:-:S13]  /*2f30*/  ISETP.NE.AND P0, PT, R6, RZ, PT ;  /* 0x000000ff0600720c */ /* 0x001fda0003f05270 */
[----:B------:R-:W-:Y:S05]  /*2f40*/  @!P0 BRA `(.L_x_132) ;  /* 0x0000000000188947 */ /* 0x000fea0003800000 */
[----:B------:R-:W0:Y:S01]  /*2f50*/  LDC.64 R4, c[0x0][0x380] ;  /* 0x0000e000ff047b82 */ /* 0x000e220000000a00 */
[----:B------:R-:W-:-:S04]  /*2f60*/  IMAD R3, R3, 0x100, R36 ;  /* 0x0000010003037824 */ /* 0x000fc800078e0224 */
[----:B0-----:R-:W-:-:S04]  /*2f70*/  IMAD.WIDE.U32 R2, R3, 0x8, R4 ;  /* 0x0000000803027825 */ /* 0x001fc800078e0004 */
[----:B------:R-:W-:Y:S02]  /*2f80*/  IMAD.MOV.U32 R4, RZ, RZ, R6 ;  /* 0x000000ffff047224 */ /* 0x000fe400078e0006 */
[----:B------:R-:W-:-:S05]  /*2f90*/  IMAD.MOV.U32 R5, RZ, RZ, RZ ;  /* 0x000000ffff057224 */ /* 0x000fca00078e00ff */
[----:B------:R0:W-:Y:S02]  /*2fa0*/  REDG.E.ADD.64.STRONG.GPU desc[UR16][R2.64+0x400], R4 ;  /* 0x000400040200798e */ /* 0x0001e4000c12e510 */
.L_x_132:
[----:B------:R-:W-:Y:S05]  /*2fb0*/  BSYNC.RECONVERGENT B0 ;  /* 0x0000000000007941 */ /* 0x000fea0003800200 */
.L_x_131:
[----:B------:R-:W1:Y:S01]  /*2fc0*/  LDCU.64 UR4, c[0x0][0x390] ;  /* 0x00007200ff0477ac */ /* 0x000e620008000a00 */
[----:B------:R-:W-:-:S04]  /*2fd0*/  UIADD3 UR6, UP1, UPT, UR6, 0x1, URZ ;  /* 0x0000000106067890 */ /* 0x000fc8000ff3e0ff */
[----:B------:R-:W-:Y:S02]  /*2fe0*/  UIADD3.X UR7, UPT, UPT, URZ, UR7, URZ, UP1, !UPT ;  /* 0x00000007ff077290 */ /* 0x000fe40008ffe4ff */
[----:B-1----:R-:W-:-:S04]  /*2ff0*/  UIADD3 UR9, UP0, UPT, UR4, -0x1, URZ ;  /* 0xffffffff04097890 */ /* 0x002fc8000ff1e0ff */
[----:B------:R-:W-:-:S04]  /*3000*/  UIADD3.X UR10, UPT, UPT, UR5, -0x1, URZ, UP0, !UPT ;  /* 0xffffffff050a7890 */ /* 0x000fc800087fe4ff */
[----:B------:R-:W-:-:S04]  /*3010*/  USHF.R.U64 UR9, UR9, 0x1e, UR10 ;  /* 0x0000001e09097899 */ /* 0x000fc8000800120a */
[----:B------:R-:W-:-:S04]  /*3020*/  UIADD3 UR9, UP0, UPT, UR9, 0x1, URZ ;  /* 0x0000000109097890 */ /* 0x000fc8000ff1e0ff */
[----:B------:R-:W-:Y:S02]  /*3030*/  ULEA.HI.X UR10, UR10, URZ, URZ, 0x2, UP0 ;  /* 0x000000ff0a0a7291 */ /* 0x000fe400080f14ff */
[----:B------:R-:W-:-:S04]  /*3040*/  UISETP.LT.U32.AND UP0, UPT, UR9, UR4, UPT ;  /* 0x000000040900728c */ /* 0x000fc8000bf01070 */
[----:B------:R-:W-:-:S04]  /*3050*/  UISETP.LT.U32.AND.EX UP0, UPT, UR10, UR5, UPT, UP0 ;  /* 0x000000050a00728c */ /* 0x000fc8000bf01100 */
[----:B------:R-:W-:Y:S02]  /*3060*/  USEL UR4, UR9, UR4, UP0 ;  /* 0x0000000409047287 */ /* 0x000fe40008000000 */
[----:B------:R-:W-:Y:S02]  /*3070*/  USEL UR5, UR10, UR5, UP0 ;  /* 0x000000050a057287 */ /* 0x000fe40008000000 */
[----:B------:R-:W-:-:S04]  /*3080*/  UISETP.NE.U32.AND UP0, UPT, UR6, UR4, UPT ;  /* 0x000000040600728c */ /* 0x000fc8000bf05070 */
[----:B------:R-:W-:Y:S01]  /*3090*/  UISETP.NE.AND.EX UP0, UPT, UR7, UR5, UPT, UP0 ;  /* 0x000000050700728c */ /* 0x000fe2000bf05300 */
[----:B------:R-:W-:Y:S08]  /*30a0*/  BAR.SYNC.DEFER_BLOCKING 0x0 ;  /* 0x0000000000007b1d */ /* 0x000ff00000010000 */
[----:B------:R-:W-:Y:S05]  /*30b0*/  BRA.U UP0, `(.L_x_199) ;  /* 0xffffffd1003c7547 */ /* 0x000fea000b83ffff */
[----:B------:R-:W-:Y:S05]  /*30c0*/  EXIT ;  /* 0x000000000000794d */ /* 0x000fea0003800000 */
.L_x_200:
        /* <DEDUP_REMOVED lines=11> */
.L_x_1171:


//--------------------- .text._ZN3cub18CUB_300001_SM_10006detail10radix_sort31DeviceRadixSortSingleTileKernelINS1_5radix10policy_hubIxNS0_8NullTypeEyE10Policy1000ELNS0_9SortOrderE0ExS6_yNS1_21identity_decomposer_tEEEvPKT1_PSB_PKT2_PSF_T3_iiT4_ --------------------------
	.section	.text._ZN3cub18CUB_300001_SM_10006detail10radix_sort31DeviceRadixSortSingleTileKernelINS1_5radix10policy_hubIxNS0_8NullTypeEyE10Policy1000ELNS0_9SortOrderE0ExS6_yNS1_21identity_decomposer_tEEEvPKT1_PSB_PKT2_PSF_T3_iiT4_,"ax",@progbits
	.align	128
        .global         _ZN3cub18CUB_300001_SM_10006detail10radix_sort31DeviceRadixSortSingleTileKernelINS1_5radix10policy_hubIxNS0_8NullTypeEyE10Policy1000ELNS0_9SortOrderE0ExS6_yNS1_21identity_decomposer_tEEEvPKT1_PSB_PKT2_PSF_T3_iiT4_
        .type           _ZN3cub18CUB_300001_SM_10006detail10radix_sort31DeviceRadixSortSingleTileKernelINS1_5radix10policy_hubIxNS0_8NullTypeEyE10Policy1000ELNS0_9SortOrderE0ExS6_yNS1_21identity_decomposer_tEEEvPKT1_PSB_PKT2_PSF_T3_iiT4_,@function
        .size           _ZN3cub18CUB_300001_SM_10006detail10radix_sort31DeviceRadixSortSingleTileKernelINS1_5radix10policy_hubIxNS0_8NullTypeEyE10Policy1000ELNS0_9SortOrderE0ExS6_yNS1_21identity_decomposer_tEEEvPKT1_PSB_PKT2_PSF_T3_iiT4_,(.L_x_1172 - _ZN3cub18CUB_300001_SM_10006detail10radix_sort31DeviceRadixSortSingleTileKernelINS1_5radix10policy_hubIxNS0_8NullTypeEyE10Policy1000ELNS0_9SortOrderE0ExS6_yNS1_21identity_decomposer_tEEEvPKT1_PSB_PKT2_PSF_T3_iiT4_)
        .other          _ZN3cub18CUB_300001_SM_10006detail10radix_sort31DeviceRadixSortSingleTileKernelINS1_5radix10policy_hubIxNS0_8NullTypeEyE10Policy1000ELNS0_9SortOrderE0ExS6_yNS1_21identity_decomposer_tEEEvPKT1_PSB_PKT2_PSF_T3_iiT4_,@"STO_CUDA_ENTRY STV_DEFAULT"
_ZN3cub18CUB_300001_SM_10006detail10radix_sort31DeviceRadixSortSingleTileKernelINS1_5radix10policy_hubIxNS0_8NullTypeEyE10Policy1000ELNS0_9SortOrderE0ExS6_yNS1_21identity_decomposer_tEEEvPKT1_PSB_PKT2_PSF_T3_iiT4_:
.text._ZN3cub18CUB_300001_SM_10006detail10radix_sort31DeviceRadixSortSingleTileKernelINS1_5radix10policy_hubIxNS0_8NullTypeEyE10Policy1000ELNS0_9SortOrderE0ExS6_yNS1_21identity_decomposer_tEEEvPKT1_PSB_PKT2_PSF_T3_iiT4_:
[----:B------:R-:W-:Y:S01]  /*0000*/  LDC R1, c[0x0][0x37c] ;  /* 0x0000df00ff017b82 */ /* 0x000fe20000000800 */
[----:B------:R-:W0:Y:S01]  /*0010*/  S2R R0, SR_TID.X ;  /* 0x0000000000007919 */ /* 0x000e220000002100 */
[----:B------:R-:W1:Y:S06]  /*0020*/  LDCU UR4, c[0x0][0x3a0] ;  /* 0x00007400ff0477ac */ /* 0x000e6c0008000800 */
[----:B------:R-:W2:Y:S01]  /*0030*/  LDC.64 R2, c[0x0][0x380] ;  /* 0x0000e000ff027b82 */ /* 0x000ea20000000a00 */
[----:B------:R-:W3:Y:S01]  /*0040*/  LDCU.64 UR10, c[0x0][0x358] ;  /* 0x00006b00ff0a77ac */ /* 0x000ee20008000a00 */
[----:B------:R-:W-:-:S02]  /*0050*/  IMAD.MOV.U32 R12, RZ, RZ, -0x1 ;  /* 0xffffffffff0c7424 */ /* 0x000fc400078e00ff */
[----:B------:R-:W-:-:S04]  /*0060*/  IMAD.MOV.U32 R13, RZ, RZ, -0x1 ;  /* 0xffffffffff0d7424 */ /* 0x000fc800078e00ff */
[----:B------:R-:W4:Y:S01]  /*0070*/  S2UR UR6, SR_CgaCtaId ;  /* 0x00000000000679c3 */ /* 0x000f220000008800 */
[----:B------:R-:W2:Y:S01]  /*0080*/  S2R R82, SR_LANEID ;  /* 0x0000000000527919 */ /* 0x000ea20000000000 */
[----:B------:R-:W-:Y:S01]  /*0090*/  IMAD.MOV.U32 R48, RZ, RZ, -0x1 ;  /* 0xffffffffff307424 */ /* 0x000fe200078e00ff */
[----:B------:R-:W1:Y:S01]  /*00a0*/  LDCU UR9, c[0x0][0x3ac] ;  /* 0x00007580ff0977ac */ /* 0x000e620008000800 */
[----:B0-----:R-:W-:-:S04]  /*00b0*/  IMAD R5, R0, 0x9, RZ ;  /* 0x0000000900057824 */ /* 0x001fc800078e02ff */
[C---:B------:R-:W-:Y:S01]  /*00c0*/  VIADD R4, R5.reuse, 0x1 ;  /* 0x0000000105047836 */ /* 0x040fe20000000000 */
[C---:B-1----:R-:W-:Y:S01]  /*00d0*/  ISETP.GE.AND P6, PT, R5.reuse, UR4, PT ;  /* 0x0000000405007c0c */ /* 0x042fe2000bfc6270 */
[----:B--2---:R-:W-:-:S03]  /*00e0*/  IMAD.WIDE.U32 R2, R5, 0x8, R2 ;  /* 0x0000000805027825 */ /* 0x004fc600078e0002 */
[----:B------:R-:W-:-:S09]  /*00f0*/  ISETP.GE.AND P0, PT, R4, UR4, PT ;  /* 0x0000000404007c0c */ /* 0x000fd2000bf06270 */
[----:B---3--:R-:W2:Y:S04]  /*0100*/  @!P6 LDG.E.64 R14, desc[UR10][R2.64] ;  /* 0x0000000a020ee981 */ /* 0x008ea8000c1e1b00 */
[----:B------:R-:W3:Y:S01]  /*0110*/  @!P0 LDG.E.64 R8, desc[UR10][R2.64+0x8] ;  /* 0x0000080a02088981 */ /* 0x000ee2000c1e1b00 */
[C---:B------:R-:W-:Y:S02]  /*0120*/  VIADD R4, R5.reuse, 0x2 ;  /* 0x0000000205047836 */ /* 0x040fe40000000000 */
[----:B------:R-:W-:-:S03]  /*0130*/  VIADD R6, R5, 0x4 ;  /* 0x0000000405067836 */ /* 0x000fc60000000000 */
[----:B------:R-:W-:Y:S01]  /*0140*/  ISETP.GE.AND P1, PT, R4, UR4, PT ;  /* 0x0000000404007c0c */ /* 0x000fe2000bf26270 */
[----:B------:R-:W-:Y:S01]  /*0150*/  VIADD R4, R5, 0x3 ;  /* 0x0000000305047836 */ /* 0x000fe20000000000 */
[----:B------:R-:W-:-:S04]  /*0160*/  ISETP.GE.AND P3, PT, R6, UR4, PT ;  /* 0x0000000406007c0c */ /* 0x000fc8000bf66270 */
[----:B------:R-:W-:Y:S01]  /*0170*/  ISETP.GE.AND P2, PT, R4, UR4, PT ;  /* 0x0000000404007c0c */ /* 0x000fe2000bf46270 */
[C---:B------:R-:W-:Y:S02]  /*0180*/  VIADD R4, R5.reuse, 0x5 ;  /* 0x0000000505047836 */ /* 0x040fe40000000000 */
[----:B------:R-:W-:-:S03]  /*0190*/  VIADD R6, R5, 0x7 ;  /* 0x0000000705067836 */ /* 0x000fc60000000000 */
[----:B------:R-:W-:Y:S01]  /*01a0*/  ISETP.GE.AND P4, PT, R4, UR4, PT ;  /* 0x0000000404007c0c */ /* 0x000fe2000bf86270 */
[C---:B------:R-:W-:Y:S01]  /*01b0*/  VIADD R4, R5.reuse, 0x6 ;  /* 0x0000000605047836 */ /* 0x040fe20000000000 */
[----:B------:R-:W5:Y:S01]  /*01c0*/  @!P1 LDG.E.64 R10, desc[UR10][R2.64+0x10] ;  /* 0x0000100a020a9981 */ /* 0x000f62000c1e1b00 */
[----:B------:R-:W-:-:S03]  /*01d0*/  VIADD R5, R5, 0x8 ;  /* 0x0000000805057836 */ /* 0x000fc60000000000 */
[----:B------:R-:W-:Y:S01]  /*01e0*/  ISETP.GE.AND P5, PT, R4, UR4, PT ;  /* 0x0000000404007c0c */ /* 0x000fe2000bfa6270 */
[----:B------:R-:W4:Y:S04]  /*01f0*/  @!P2 LDG.E.64 R18, desc[UR10][R2.64+0x18] ;  /* 0x0000180a0212a981 */ /* 0x000f28000c1e1b00 */
[----:B------:R-:W4:Y:S01]  /*0200*/  @!P3 LDG.E.64 R20, desc[UR10][R2.64+0x20] ;  /* 0x0000200a0214b981 */ /* 0x000f22000c1e1b00 */
[----:B--2---:R-:W-:Y:S01]  /*0210*/  @!P6 IMAD.MOV.U32 R12, RZ, RZ, R14 ;  /* 0x000000ffff0ce224 */ /* 0x004fe200078e000e */
[----:B------:R-:W-:Y:S01]  /*0220*/  @!P6 LOP3.LUT R13, R15, 0x80000000, RZ, 0x3c, !PT ;  /* 0x800000000f0de812 */ /* 0x000fe200078e3cff */
[----:B------:R-:W-:Y:S01]  /*0230*/  IMAD.MOV.U32 R14, RZ, RZ, -0x1 ;  /* 0xffffffffff0e7424 */ /* 0x000fe200078e00ff */
[----:B------:R-:W-:Y:S01]  /*0240*/  MOV R15, 0xffffffff ;  /* 0xffffffff000f7802 */ /* 0x000fe20000000f00 */
[----:B---3--:R-:W-:Y:S01]  /*0250*/  @!P0 IMAD.MOV.U32 R14, RZ, RZ, R8 ;  /* 0x000000ffff0e8224 */ /* 0x008fe200078e0008 */
[----:B------:R-:W-:-:S02]  /*0260*/  @!P0 LOP3.LUT R15, R9, 0x80000000, RZ, 0x3c, !PT ;  /* 0x80000000090f8812 */ /* 0x000fc400078e3cff */
[----:B------:R-:W-:Y:S02]  /*0270*/  ISETP.GE.AND P6, PT, R6, UR4, PT ;  /* 0x0000000406007c0c */ /* 0x000fe4000bfc6270 */
[----:B------:R-:W-:Y:S01]  /*0280*/  ISETP.GE.AND P0, PT, R5, UR4, PT ;  /* 0x0000000405007c0c */ /* 0x000fe2000bf06270 */
[----:B------:R-:W2:Y:S01]  /*0290*/  @!P4 LDG.E.64 R6, desc[UR10][R2.64+0x28] ;  /* 0x0000280a0206c981 */ /* 0x000ea2000c1e1b00 */
[----:B------:R-:W0:Y:S03]  /*02a0*/  LDCU.64 UR4, c[0x0][0x3a8] ;  /* 0x00007500ff0477ac */ /* 0x000e260008000a00 */
[----:B------:R-:W3:Y:S06]  /*02b0*/  @!P5 LDG.E.64 R4, desc[UR10][R2.64+0x30] ;  /* 0x0000300a0204d981 */ /* 0x000eec000c1e1b00 */
[----:B------:R-:W3:Y:S04]  /*02c0*/  @!P6 LDG.E.64 R22, desc[UR10][R2.64+0x38] ;  /* 0x0000380a0216e981 */ /* 0x000ee8000c1e1b00 */
[----:B------:R-:W3:Y:S01]  /*02d0*/  @!P0 LDG.E.64 R24, desc[UR10][R2.64+0x40] ;  /* 0x0000400a02188981 */ /* 0x000ee2000c1e1b00 */
[----:B------:R-:W-:Y:S01]  /*02e0*/  IMAD.MOV.U32 R49, RZ, RZ, -0x1 ;  /* 0xffffffffff317424 */ /* 0x000fe200078e00ff */
[----:B-----5:R-:W-:Y:S01]  /*02f0*/  @!P1 LOP3.LUT R49, R11, 0x80000000, RZ, 0x3c, !PT ;  /* 0x800000000b319812 */ /* 0x020fe200078e3cff */
[----:B------:R-:W-:Y:S01]  /*0300*/  @!P1 IMAD.MOV.U32 R48, RZ, RZ, R10 ;  /* 0x000000ffff309224 */ /* 0x000fe200078e000a */
[----:B------:R-:W-:Y:S01]  /*0310*/  SHF.R.U32.HI R83, RZ, 0x5, R0 ;  /* 0x00000005ff537819 */ /* 0x000fe20000011600 */
[----:B0-----:R-:W-:Y:S01]  /*0320*/  UIADD3 UR7, UPT, UPT, UR4, 0x6, URZ ;  /* 0x0000000604077890 */ /* 0x001fe2000fffe0ff */
[----:B------:R-:W-:Y:S01]  /*0330*/  IMAD.MOV.U32 R10, RZ, RZ, -0x1 ;  /* 0xffffffffff0a7424 */ /* 0x000fe200078e00ff */
[----:B------:R-:W-:Y:S01]  /*0340*/  UIADD3 UR5, UPT, UPT, -UR4, UR5, URZ ;  /* 0x0000000504057290 */ /* 0x000fe2000fffe1ff */
[----:B------:R-:W-:-:S02]  /*0350*/  IMAD.MOV.U32 R11, RZ, RZ, -0x1 ;  /* 0xffffffffff0b7424 */ /* 0x000fc400078e00ff */
[----:B------:R-:W-:Y:S01]  /*0360*/  UMOV UR4, 0x400 ;  /* 0x0000040000047882 */ /* 0x000fe20000000000 */
[----:B------:R-:W-:Y:S01]  /*0370*/  IMAD.MOV.U32 R8, RZ, RZ, -0x1 ;  /* 0xffffffffff087424 */ /* 0x000fe200078e00ff */
[----:B----4-:R-:W-:Y:S01]  /*0380*/  ULEA UR4, UR6, UR4, 0x18 ;  /* 0x0000000406047291 */ /* 0x010fe2000f8ec0ff */
[----:B------:R-:W-:Y:S02]  /*0390*/  IMAD.MOV.U32 R9, RZ, RZ, -0x1 ;  /* 0xffffffffff097424 */ /* 0x000fe400078e00ff */
[----:B------:R-:W-:Y:S02]  /*03a0*/  IMAD.MOV.U32 R16, RZ, RZ, -0x1 ;  /* 0xffffffffff107424 */ /* 0x000fe400078e00ff */
[----:B------:R-:W-:Y:S01]  /*03b0*/  IMAD.MOV.U32 R17, RZ, RZ, -0x1 ;  /* 0xffffffffff117424 */ /* 0x000fe200078e00ff */
[C---:B------:R-:W-:Y:S01]  /*03c0*/  LEA R31, R0.reuse, UR4, 0x2 ;  /* 0x00000004001f7c11 */ /* 0x040fe2000f8e10ff */
[----:B------:R-:W-:Y:S01]  /*03d0*/  IMAD.MOV.U32 R42, RZ, RZ, -0x1 ;  /* 0xffffffffff2a7424 */ /* 0x000fe200078e00ff */
[----:B------:R-:W-:Y:S01]  /*03e0*/  @!P2 LOP3.LUT R17, R19, 0x80000000, RZ, 0x3c, !PT ;  /* 0x800000001311a812 */ /* 0x000fe200078e3cff */
[----:B------:R-:W-:Y:S01]  /*03f0*/  IMAD.MOV.U32 R43, RZ, RZ, -0x1 ;  /* 0xffffffffff2b7424 */ /* 0x000fe200078e00ff */
[----:B------:R-:W-:Y:S01]  /*0400*/  @!P3 MOV R42, R20 ;  /* 0x00000014002ab202 */ /* 0x000fe20000000f00 */
[C---:B------:R-:W-:Y:S01]  /*0410*/  IMAD R33, R0.reuse, 0x80, R31 ;  /* 0x0000008000217824 */ /* 0x040fe200078e021f */
[----:B------:R-:W-:Y:S01]  /*0420*/  @!P3 LOP3.LUT R43, R21, 0x80000000, RZ, 0x3c, !PT ;  /* 0x80000000152bb812 */ /* 0x000fe200078e3cff */
[----:B------:R-:W-:Y:S01]  /*0430*/  @!P2 IMAD.MOV.U32 R16, RZ, RZ, R18 ;  /* 0x000000ffff10a224 */ /* 0x000fe200078e0012 */
[----:B------:R-:W-:Y:S01]  /*0440*/  LEA R28, R83, UR4, 0x2 ;  /* 0x00000004531c7c11 */ /* 0x000fe2000f8e10ff */
[----:B------:R-:W-:Y:S01]  /*0450*/  IMAD R35, R0, -0x3c, R33 ;  /* 0xffffffc400237824 */ /* 0x000fe200078e0221 */
[----:B------:R-:W-:Y:S01]  /*0460*/  BAR.SYNC.DEFER_BLOCKING 0x0 ;  /* 0x0000000000007b1d */ /* 0x000fe20000010000 */
[----:B--2---:R-:W-:Y:S01]  /*0470*/  @!P4 IMAD.MOV.U32 R10, RZ, RZ, R6 ;  /* 0x000000ffff0ac224 */ /* 0x004fe200078e0006 */
[----:B------:R-:W-:Y:S01]  /*0480*/  @!P4 LOP3.LUT R11, R7, 0x80000000, RZ, 0x3c, !PT ;  /* 0x80000000070bc812 */ /* 0x000fe200078e3cff */
[----:B------:R-:W-:-:S02]  /*0490*/  IMAD.MOV.U32 R6, RZ, RZ, -0x1 ;  /* 0xffffffffff067424 */ /* 0x000fc400078e00ff */
[----:B---3--:R-:W-:Y:S01]  /*04a0*/  @!P5 IMAD.MOV.U32 R8, RZ, RZ, R4 ;  /* 0x000000ffff08d224 */ /* 0x008fe200078e0004 */
[----:B------:R-:W-:Y:S01]  /*04b0*/  @!P5 LOP3.LUT R9, R5, 0x80000000, RZ, 0x3c, !PT ;  /* 0x800000000509d812 */ /* 0x000fe200078e3cff */
[----:B------:R-:W-:Y:S01]  /*04c0*/  IMAD.MOV.U32 R7, RZ, RZ, -0x1 ;  /* 0xffffffffff077424 */ /* 0x000fe200078e00ff */
[----:B------:R-:W-:Y:S01]  /*04d0*/  MOV R5, 0xffffffff ;  /* 0xffffffff00057802 */ /* 0x000fe20000000f00 */
[----:B------:R-:W-:Y:S02]  /*04e0*/  IMAD.MOV.U32 R4, RZ, RZ, -0x1 ;  /* 0xffffffffff047424 */ /* 0x000fe400078e00ff */
[----:B------:R-:W-:Y:S01]  /*04f0*/  @!P6 IMAD.MOV.U32 R6, RZ, RZ, R22 ;  /* 0x000000ffff06e224 */ /* 0x000fe200078e0016 */
[----:B------:R-:W-:Y:S01]  /*0500*/  @!P6 LOP3.LUT R7, R23, 0x80000000, RZ, 0x3c, !PT ;  /* 0x800000001707e812 */ /* 0x000fe200078e3cff */
[----:B------:R-:W-:Y:S01]  /*0510*/  @!P0 IMAD.MOV.U32 R4, RZ, RZ, R24 ;  /* 0x000000ffff048224 */ /* 0x000fe200078e0018 */
[----:B------:R-:W-:-:S07]  /*0520*/  @!P0 LOP3.LUT R5, R25, 0x80000000, RZ, 0x3c, !PT ;  /* 0x8000000019058812 */ /* 0x000fce00078e3cff */
.L_x_202:
[----:B------:R-:W-:Y:S01]  /*0530*/  UISETP.LT.AND UP0, UPT, UR5, 0x6, UPT ;  /* 0x000000060500788c */ /* 0x000fe2000bf01270 */
[----:B01----:R-:W-:Y:S01]  /*0540*/  IMAD.MOV.U32 R2, RZ, RZ, R12 ;  /* 0x000000ffff027224 */ /* 0x003fe200078e000c */
[----:B------:R-:W-:Y:S01]  /*0550*/  UMOV UR6, 0x1 ;  /* 0x0000000100067882 */ /* 0x000fe20000000000 */
[----:B------:R-:W-:Y:S01]  /*0560*/  UIADD3 UR8, UPT, UPT, UR7, -0x6, URZ ;  /* 0xfffffffa07087890 */ /* 0x000fe2000fffe0ff */
[----:B------:R-:W-:Y:S01]  /*0570*/  IMAD.MOV.U32 R3, RZ, RZ, R13 ;  /* 0x000000ffff037224 */ /* 0x000fe200078e000d */
[----:B------:R-:W-:Y:S01]  /*0580*/  USEL UR4, UR5, 0x6, UP0 ;  /* 0x0000000605047887 */ /* 0x000fe20008000000 */
[----:B------:R-:W-:Y:S01]  /*0590*/  STS [R31], RZ ;  /* 0x000000ff1f007388 */ /* 0x000fe20000000800 */
[----:B------:R-:W-:Y:S01]  /*05a0*/  IMAD.MOV.U32 R25, RZ, RZ, R7 ;  /* 0x000000ffff197224 */ /* 0x000fe200078e0007 */
[----:B------:R-:W-:Y:S01]  /*05b0*/  MOV R27, R5 ;  /* 0x00000005001b7202 */ /* 0x000fe20000000f00 */
[----:B------:R-:W-:Y:S01]  /*05c0*/  USHF.L.U32 UR4, UR6, UR4, URZ ;  /* 0x0000000406047299 */ /* 0x000fe200080006ff */
[----:B------:R-:W-:Y:S01]  /*05d0*/  SHF.R.U64 R12, R2, UR8, R3 ;  /* 0x00000008020c7c19 */ /* 0x000fe20008001203 */
[----:B------:R-:W-:Y:S01]  /*05e0*/  STS [R31+0x400], RZ ;  /* 0x000400ff1f007388 */ /* 0x000fe20000000800 */
[----:B------:R-:W-:Y:S01]  /*05f0*/  IMAD.MOV.U32 R26, RZ, RZ, R4 ;  /* 0x000000ffff1a7224 */ /* 0x000fe200078e0004 */
[----:B------:R-:W-:Y:S01]  /*0600*/  UIADD3 UR4, UPT, UPT, UR4, -0x1, URZ ;  /* 0xffffffff04047890 */ /* 0x000fe2000fffe0ff */
[----:B------:R-:W-:Y:S01]  /*0610*/  ISETP.NE.AND P1, PT, R82, 0x1f, PT ;  /* 0x0000001f5200780c */ /* 0x000fe20003f25270 */
[----:B------:R-:W-:Y:S01]  /*0620*/  STS [R31+0x800], RZ ;  /* 0x000800ff1f007388 */ /* 0x000fe20000000800 */
[----:B------:R-:W0:Y:S01]  /*0630*/  S2UR UR6, SR_CgaCtaId ;  /* 0x00000000000679c3 */ /* 0x000e220000008800 */
[----:B------:R-:W-:Y:S01]  /*0640*/  SHF.R.U64 R4, R26, UR8, R27 ;  /* 0x000000081a047c19 */ /* 0x000fe2000800121b */
[----:B------:R-:W-:Y:S01]  /*0650*/  UISETP.GE.AND UP0, UPT, UR7, UR9, UPT ;  /* 0x000000090700728c */ /* 0x000fe2000bf06270 */
[----:B------:R-:W-:Y:S01]  /*0660*/  LOP3.LUT R12, R12, UR4, RZ, 0xc0, !PT ;  /* 0x000000040c0c7c12 */ /* 0x000fe2000f8ec0ff */
[----:B------:R-:W-:Y:S01]  /*0670*/  STS [R31+0xc00], RZ ;  /* 0x000c00ff1f007388 */ /* 0x000fe20000000800 */
[----:B------:R-:W-:-:S02]  /*0680*/  LOP3.LUT R4, R4, UR4, RZ, 0xc0, !PT ;  /* 0x0000000404047c12 */ /* 0x000fc4000f8ec0ff */
[----:B------:R-:W-:Y:S01]  /*0690*/  ISETP.NE.AND P2, PT, R83, 0x6, PT ;  /* 0x000000065300780c */ /* 0x000fe20003f45270 */
[----:B------:R-:W-:Y:S01]  /*06a0*/  IMAD.SHL.U32 R13, R12, 0x400, RZ ;  /* 0x000004000c0d7824 */ /* 0x000fe200078e00ff */
[----:B------:R-:W-:Y:S01]  /*06b0*/  SHF.R.U32.HI R12, RZ, 0x4, R12 ;  /* 0x00000004ff0c7819 */ /* 0x000fe2000001160c */
[----:B------:R-:W-:Y:S01]  /*06c0*/  STS [R31+0x1000], RZ ;  /* 0x001000ff1f007388 */ /* 0x000fe20000000800 */
[----:B------:R-:W-:Y:S01]  /*06d0*/  IMAD.SHL.U32 R5, R4, 0x400, RZ ;  /* 0x0000040004057824 */ /* 0x000fe200078e00ff */
[----:B------:R-:W-:Y:S02]  /*06e0*/  SHF.R.U32.HI R4, RZ, 0x4, R4 ;  /* 0x00000004ff047819 */ /* 0x000fe40000011604 */
[----:B------:R-:W-:Y:S01]  /*06f0*/  LOP3.LUT R40, R13, 0x7c00, RZ, 0xc0, !PT ;  /* 0x00007c000d287812 */ /* 0x000fe200078ec0ff */
[----:B------:R-:W-:Y:S01]  /*0700*/  STS [R31+0x1400], RZ ;  /* 0x001400ff1f007388 */ /* 0x000fe20000000800 */
[----:B------:R-:W-:Y:S01]  /*0710*/  LOP3.LUT R12, R12, 0xffffffe, RZ, 0xc0, !PT ;  /* 0x0ffffffe0c0c7812 */ /* 0x000fe200078ec0ff */
[----:B--2---:R-:W-:Y:S01]  /*0720*/  IMAD.MOV.U32 R13, RZ, RZ, R15 ;  /* 0x000000ffff0d7224 */ /* 0x004fe200078e000f */
[----:B------:R-:W-:Y:S01]  /*0730*/  ISETP.NE.AND P3, PT, R83, 0x7, PT ;  /* 0x000000075300780c */ /* 0x000fe20003f65270 */
[----:B------:R-:W-:Y:S01]  /*0740*/  STS [R31+0x1800], RZ ;  /* 0x001800ff1f007388 */ /* 0x000fe20000000800 */
[----:B------:R-:W-:Y:S01]  /*0750*/  IADD3 R40, PT, PT, R12, R31, R40 ;  /* 0x0000001f0c287210 */ /* 0x000fe20007ffe028 */
[----:B------:R-:W-:-:S02]  /*0760*/  IMAD.MOV.U32 R12, RZ, RZ, R14 ;  /* 0x000000ffff0c7224 */ /* 0x000fc400078e000e */
[----:B------:R-:W-:Y:S03]  /*0770*/  STS [R31+0x1c00], RZ ;  /* 0x001c00ff1f007388 */ /* 0x000fe60000000800 */
[----:B------:R-:W-:Y:S01]  /*0780*/  SHF.R.U64 R14, R12, UR8, R13 ;  /* 0x000000080c0e7c19 */ /* 0x000fe2000800120d */
[----:B------:R-:W-:Y:S03]  /*0790*/  STS [R31+0x2000], RZ ;  /* 0x002000ff1f007388 */ /* 0x000fe60000000800 */
[----:B------:R-:W-:Y:S01]  /*07a0*/  LOP3.LUT R14, R14, UR4, RZ, 0xc0, !PT ;  /* 0x000000040e0e7c12 */ /* 0x000fe2000f8ec0ff */
[----:B------:R-:W-:Y:S04]  /*07b0*/  STS [R31+0x2400], RZ ;  /* 0x002400ff1f007388 */ /* 0x000fe80000000800 */
[----:B------:R-:W-:Y:S01]  /*07c0*/  STS [R31+0x2800], RZ ;  /* 0x002800ff1f007388 */ /* 0x000fe20000000800 */
[----:B------:R-:W-:Y:S01]  /*07d0*/  IMAD.SHL.U32 R15, R14, 0x400, RZ ;  /* 0x000004000e0f7824 */ /* 0x000fe200078e00ff */
[----:B------:R-:W-:-:S02]  /*07e0*/  SHF.R.U32.HI R14, RZ, 0x4, R14 ;  /* 0x00000004ff0e7819 */ /* 0x000fc4000001160e */
[----:B------:R-:W-:Y:S02]  /*07f0*/  STS [R31+0x2c00], RZ ;  /* 0x002c00ff1f007388 */ /* 0x000fe40000000800 */
[----:B------:R-:W-:Y:S02]  /*0800*/  LOP3.LUT R34, R15, 0x7c00, RZ, 0xc0, !PT ;  /* 0x00007c000f227812 */ /* 0x000fe400078ec0ff */
[----:B------:R-:W-:Y:S01]  /*0810*/  STS [R31+0x3000], RZ ;  /* 0x003000ff1f007388 */ /* 0x000fe20000000800 */
[----:B------:R-:W-:-:S03]  /*0820*/  LOP3.LUT R14, R14, 0xffffffe, RZ, 0xc0, !PT ;  /* 0x0ffffffe0e0e7812 */ /* 0x000fc600078ec0ff */
[----:B------:R-:W-:Y:S01]  /*0830*/  STS [R31+0x3400], RZ ;  /* 0x003400ff1f007388 */ /* 0x000fe20000000800 */
[----:B------:R-:W-:Y:S01]  /*0840*/  IADD3 R34, PT, PT, R14, R31, R34 ;  /* 0x0000001f0e227210 */ /* 0x000fe20007ffe022 */
[----:B---3--:R-:W-:Y:S02]  /*0850*/  IMAD.MOV.U32 R14, RZ, RZ, R48 ;  /* 0x000000ffff0e7224 */ /* 0x008fe400078e0030 */
[----:B------:R-:W-:Y:S04]  /*0860*/  STS [R31+0x3800], RZ ;  /* 0x003800ff1f007388 */ /* 0x000fe80000000800 */
        /* <DEDUP_REMOVED lines=18> */
[----:B------:R-:W1:Y:S02]  /*0990*/  LDS.U16 R39, [R40] ;  /* 0x0000000028277984 */ /* 0x000e640000000400 */
[----:B-1----:R-:W-:-:S05]  /*09a0*/  VIADD R15, R39, 0x1 ;  /* 0x00000001270f7836 */ /* 0x002fca0000000000 */
[----:B------:R1:W-:Y:S04]  /*09b0*/  STS.U16 [R40], R15 ;  /* 0x0000000f28007388 */ /* 0x0003e80000000400 */
[----:B------:R-:W2:Y:S01]  /*09c0*/  LDS.U16 R38, [R34] ;  /* 0x0000000022267984 */ /* 0x000ea20000000400 */
[----:B-1----:R-:W-:Y:S02]  /*09d0*/  MOV R15, R49 ;  /* 0x00000031000f7202 */ /* 0x002fe40000000f00 */
[----:B------:R-:W-:Y:S02]  /*09e0*/  LOP3.LUT R49, R4, 0xffffffe, RZ, 0xc0, !PT ;  /* 0x0ffffffe04317812 */ /* 0x000fe400078ec0ff */
[----:B------:R-:W-:-:S04]  /*09f0*/  SHF.R.U64 R18, R14, UR8, R15 ;  /* 0x000000080e127c19 */ /* 0x000fc8000800120f */
[----:B------:R-:W-:-:S05]  /*0a00*/  LOP3.LUT R18, R18, UR4, RZ, 0xc0, !PT ;  /* 0x0000000412127c12 */ /* 0x000fca000f8ec0ff */
[----:B------:R-:W-:Y:S01]  /*0a10*/  IMAD.SHL.U32 R19, R18, 0x400, RZ ;  /* 0x0000040012137824 */ /* 0x000fe200078e00ff */
[----:B------:R-:W-:-:S04]  /*0a20*/  SHF.R.U32.HI R18, RZ, 0x4, R18 ;  /* 0x00000004ff127819 */ /* 0x000fc80000011612 */
[----:B------:R-:W-:Y:S02]  /*0a30*/  LOP3.LUT R30, R19, 0x7c00, RZ, 0xc0, !PT ;  /* 0x00007c00131e7812 */ /* 0x000fe400078ec0ff */
[----:B------:R-:W-:-:S04]  /*0a40*/  LOP3.LUT R18, R18, 0xffffffe, RZ, 0xc0, !PT ;  /* 0x0ffffffe12127812 */ /* 0x000fc800078ec0ff */
[----:B------:R-:W-:Y:S02]  /*0a50*/  IADD3 R30, PT, PT, R18, R31, R30 ;  /* 0x0000001f121e7210 */ /* 0x000fe40007ffe01e */
[----:B----4-:R-:W-:-:S04]  /*0a60*/  SHF.R.U64 R18, R16, UR8, R17 ;  /* 0x0000000810127c19 */ /* 0x010fc80008001211 */
[----:B------:R-:W-:Y:S01]  /*0a70*/  LOP3.LUT R18, R18, UR4, RZ, 0xc0, !PT ;  /* 0x0000000412127c12 */ /* 0x000fe2000f8ec0ff */
[----:B--2---:R-:W-:-:S04]  /*0a80*/  VIADD R19, R38, 0x1 ;  /* 0x0000000126137836 */ /* 0x004fc80000000000 */
[----:B------:R-:W-:Y:S01]  /*0a90*/  IMAD.SHL.U32 R20, R18, 0x400, RZ ;  /* 0x0000040012147824 */ /* 0x000fe200078e00ff */
[----:B------:R-:W-:Y:S01]  /*0aa0*/  SHF.R.U32.HI R18, RZ, 0x4, R18 ;  /* 0x00000004ff127819 */ /* 0x000fe20000011612 */
[----:B------:R1:W-:Y:S03]  /*0ab0*/  STS.U16 [R34], R19 ;  /* 0x0000001322007388 */ /* 0x0003e60000000400 */
[----:B------:R-:W-:Y:S01]  /*0ac0*/  LOP3.LUT R20, R20, 0x7c00, RZ, 0xc0, !PT ;  /* 0x00007c0014147812 */ /* 0x000fe200078ec0ff */
[----:B------:R-:W2:Y:S01]  /*0ad0*/  LDS.U16 R37, [R30] ;  /* 0x000000001e257984 */ /* 0x000ea20000000400 */
[----:B------:R-:W-:-:S04]  /*0ae0*/  LOP3.LUT R18, R18, 0xffffffe, RZ, 0xc0, !PT ;  /* 0x0ffffffe12127812 */ /* 0x000fc800078ec0ff */
[----:B------:R-:W-:Y:S01]  /*0af0*/  IADD3 R32, PT, PT, R18, R31, R20 ;  /* 0x0000001f12207210 */ /* 0x000fe20007ffe014 */
[----:B------:R-:W-:Y:S02]  /*0b00*/  IMAD.MOV.U32 R18, RZ, RZ, R42 ;  /* 0x000000ffff127224 */ /* 0x000fe400078e002a */
[----:B-1----:R-:W-:-:S05]  /*0b10*/  IMAD.MOV.U32 R19, RZ, RZ, R43 ;  /* 0x000000ffff137224 */ /* 0x002fca00078e002b */
[----:B------:R-:W-:-:S04]  /*0b20*/  SHF.R.U64 R20, R18, UR8, R19 ;  /* 0x0000000812147c19 */ /* 0x000fc80008001213 */
[----:B------:R-:W-:-:S05]  /*0b30*/  LOP3.LUT R20, R20, UR4, RZ, 0xc0, !PT ;  /* 0x0000000414147c12 */ /* 0x000fca000f8ec0ff */
[----:B------:R-:W-:Y:S01]  /*0b40*/  IMAD.SHL.U32 R22, R20, 0x400, RZ ;  /* 0x0000040014167824 */ /* 0x000fe200078e00ff */
[----:B------:R-:W-:-:S04]  /*0b50*/  SHF.R.U32.HI R20, RZ, 0x4, R20 ;  /* 0x00000004ff147819 */ /* 0x000fc80000011614 */
[----:B------:R-:W-:Y:S02]  /*0b60*/  LOP3.LUT R22, R22, 0x7c00, RZ, 0xc0, !PT ;  /* 0x00007c0016167812 */ /* 0x000fe400078ec0ff */
[----:B------:R-:W-:-:S04]  /*0b70*/  LOP3.LUT R20, R20, 0xffffffe, RZ, 0xc0, !PT ;  /* 0x0ffffffe14147812 */ /* 0x000fc800078ec0ff */
[----:B------:R-:W-:Y:S01]  /*0b80*/  IADD3 R41, PT, PT, R20, R31, R22 ;  /* 0x0000001f14297210 */ /* 0x000fe20007ffe016 */
[----:B------:R-:W-:Y:S02]  /*0b90*/  IMAD.MOV.U32 R20, RZ, RZ, R10 ;  /* 0x000000ffff147224 */ /* 0x000fe400078e000a */
[----:B--2---:R-:W-:-:S05]  /*0ba0*/  VIADD R21, R37, 0x1 ;  /* 0x0000000125157836 */ /* 0x004fca0000000000 */
[----:B------:R1:W-:Y:S04]  /*0bb0*/  STS.U16 [R30], R21 ;  /* 0x000000151e007388 */ /* 0x0003e80000000400 */
[----:B------:R-:W2:Y:S01]  /*0bc0*/  LDS.U16 R36, [R32] ;  /* 0x0000000020247984 */ /* 0x000ea20000000400 */
[----:B-1----:R-:W-:-:S05]  /*0bd0*/  IMAD.MOV.U32 R21, RZ, RZ, R11 ;  /* 0x000000ffff157224 */ /* 0x002fca00078e000b */
[----:B------:R-:W-:-:S04]  /*0be0*/  SHF.R.U64 R10, R20, UR8, R21 ;  /* 0x00000008140a7c19 */ /* 0x000fc80008001215 */
[----:B------:R-:W-:-:S04]  /*0bf0*/  LOP3.LUT R10, R10, UR4, RZ, 0xc0, !PT ;  /* 0x000000040a0a7c12 */ /* 0x000fc8000f8ec0ff */
[----:B------:R-:W-:Y:S02]  /*0c00*/  SHF.L.U32 R11, R10, 0xa, RZ ;  /* 0x0000000a0a0b7819 */ /* 0x000fe400000006ff */
[----:B------:R-:W-:Y:S02]  /*0c10*/  SHF.R.U32.HI R10, RZ, 0x4, R10 ;  /* 0x00000004ff0a7819 */ /* 0x000fe4000001160a */
        /* <DEDUP_REMOVED lines=15> */
[----:B------:R-:W-:-:S05]  /*0d10*/  IMAD.MOV.U32 R24, RZ, RZ, R6 ;  /* 0x000000ffff187224 */ /* 0x000fca00078e0006 */
[----:B------:R-:W-:Y:S01]  /*0d20*/  SHF.R.U64 R6, R24, UR8, R25 ;  /* 0x0000000818067c19 */ /* 0x000fe20008001219 */
[----:B--2---:R-:W-:-:S03]  /*0d30*/  VIADD R10, R42, 0x1 ;  /* 0x000000012a0a7836 */ /* 0x004fc60000000000 */
[----:B------:R-:W-:Y:S01]  /*0d40*/  LOP3.LUT R6, R6, UR4, RZ, 0xc0, !PT ;  /* 0x0000000406067c12 */ /* 0x000fe2000f8ec0ff */
[----:B------:R-:W-:Y:S02]  /*0d50*/  UMOV UR4, 0x400 ;  /* 0x0000040000047882 */ /* 0x000fe40000000000 */
[----:B0-----:R-:W-:Y:S01]  /*0d60*/  ULEA UR4, UR6, UR4, 0x18 ;  /* 0x0000000406047291 */ /* 0x001fe2000f8ec0ff */
[----:B------:R0:W-:Y:S01]  /*0d70*/  STS.U16 [R41], R10 ;  /* 0x0000000a29007388 */ /* 0x0001e20000000400 */
[----:B------:R-:W-:Y:S01]  /*0d80*/  IMAD.SHL.U32 R7, R6, 0x400, RZ ;  /* 0x0000040006077824 */ /* 0x000fe200078e00ff */
[----:B------:R-:W-:Y:S02]  /*0d90*/  SHF.R.U32.HI R6, RZ, 0x4, R6 ;  /* 0x00000004ff067819 */ /* 0x000fe40000011606 */
[----:B------:R-:W1:Y:S02]  /*0da0*/  LDS.U16 R44, [R43] ;  /* 0x000000002b2c7984 */ /* 0x000e640000000400 */
[----:B------:R-:W-:-:S02]  /*0db0*/  LOP3.LUT R47, R6, 0xffffffe, RZ, 0xc0, !PT ;  /* 0x0ffffffe062f7812 */ /* 0x000fc400078ec0ff */
[----:B0-----:R-:W-:-:S04]  /*0dc0*/  LOP3.LUT R10, R7, 0x7c00, RZ, 0xc0, !PT ;  /* 0x00007c00070a7812 */ /* 0x001fc800078ec0ff */
[----:B------:R-:W-:Y:S01]  /*0dd0*/  IADD3 R47, PT, PT, R47, R31, R10 ;  /* 0x0000001f2f2f7210 */ /* 0x000fe20007ffe00a */
[----:B-1----:R-:W-:-:S05]  /*0de0*/  VIADD R8, R44, 0x1 ;  /* 0x000000012c087836 */ /* 0x002fca0000000000 */
[----:B------:R0:W-:Y:S04]  /*0df0*/  STS.U16 [R43], R8 ;  /* 0x000000082b007388 */ /* 0x0001e80000000400 */
[----:B------:R-:W1:Y:S01]  /*0e00*/  LDS.U16 R46, [R45] ;  /* 0x000000002d2e7984 */ /* 0x000e620000000400 */
[----:B0-----:R-:W-:-:S04]  /*0e10*/  LOP3.LUT R8, R5, 0x7c00, RZ, 0xc0, !PT ;  /* 0x00007c0005087812 */ /* 0x001fc800078ec0ff */
[----:B------:R-:W-:Y:S01]  /*0e20*/  IADD3 R49, PT, PT, R49, R31, R8 ;  /* 0x0000001f31317210 */ /* 0x000fe20007ffe008 */
[----:B-1----:R-:W-:-:S05]  /*0e30*/  VIADD R6, R46, 0x1 ;  /* 0x000000012e067836 */ /* 0x002fca0000000000 */
[----:B------:R-:W-:Y:S04]  /*0e40*/  STS.U16 [R45], R6 ;  /* 0x000000062d007388 */ /* 0x000fe80000000400 */
[----:B------:R-:W0:Y:S02]  /*0e50*/  LDS.U16 R48, [R47] ;  /* 0x000000002f307984 */ /* 0x000e240000000400 */
[----:B0-----:R-:W-:-:S05]  /*0e60*/  VIADD R4, R48, 0x1 ;  /* 0x0000000130047836 */ /* 0x001fca0000000000 */
[----:B------:R-:W-:Y:S04]  /*0e70*/  STS.U16 [R47], R4 ;  /* 0x000000042f007388 */ /* 0x000fe80000000400 */
[----:B------:R-:W0:Y:S02]  /*0e80*/  LDS.U16 R50, [R49] ;  /* 0x0000000031327984 */ /* 0x000e240000000400 */
[----:B0-----:R-:W-:-:S05]  /*0e90*/  VIADD R6, R50, 0x1 ;  /* 0x0000000132067836 */ /* 0x001fca0000000000 */
[----:B------:R-:W-:Y:S01]  /*0ea0*/  STS.U16 [R49], R6 ;  /* 0x0000000631007388 */ /* 0x000fe20000000400 */
[----:B------:R-:W-:Y:S06]  /*0eb0*/  BAR.SYNC.DEFER_BLOCKING 0x0 ;  /* 0x0000000000007b1d */ /* 0x000fec0000010000 */
[----:B------:R-:W-:Y:S04]  /*0ec0*/  LDS R76, [R33] ;  /* 0x00000000214c7984 */ /* 0x000fe80000000800 */
[----:B------:R-:W0:Y:S04]  /*0ed0*/  LDS R77, [R33+0x4] ;  /* 0x00000400214d7984 */ /* 0x000e280000000800 */
        /* <DEDUP_REMOVED lines=8> */
[----:B------:R-:W5:Y:S01]  /*0f60*/  LDS R72, [R33+0x28] ;  /* 0x0000280021487984 */ /* 0x000f620000000800 */
[----:B0-----:R-:W-:-:S03]  /*0f70*/  IMAD.IADD R77, R76, 0x1, R77 ;  /* 0x000000014c4d7824 */ /* 0x001fc600078e024d */
[----:B------:R-:W0:Y:S01]  /*0f80*/  LDS R71, [R33+0x2c] ;  /* 0x00002c0021477984 */ /* 0x000e220000000800 */
[----:B-1----:R-:W-:-:S03]  /*0f90*/  IMAD.IADD R78, R78, 0x1, R77 ;  /* 0x000000014e4e7824 */ /* 0x002fc600078e024d */
[----:B------:R-:W1:Y:S01]  /*0fa0*/  LDS R70, [R33+0x30] ;  /* 0x0000300021467984 */ /* 0x000e620000000800 */
[----:B--2---:R-:W-:-:S03]  /*0fb0*/  IMAD.IADD R79, R79, 0x1, R78 ;  /* 0x000000014f4f7824 */ /* 0x004fc600078e024e */
[----:B------:R-:W2:Y:S01]  /*0fc0*/  LDS R69, [R33+0x34] ;  /* 0x0000340021457984 */ /* 0x000ea20000000800 */
[----:B---3--:R-:W-:-:S03]  /*0fd0*/  IMAD.IADD R80, R80, 0x1, R79 ;  /* 0x0000000150507824 */ /* 0x008fc600078e024f */
[----:B------:R-:W3:Y:S01]  /*0fe0*/  LDS R68, [R33+0x38] ;  /* 0x0000380021447984 */ /* 0x000ee20000000800 */
[----:B----4-:R-:W-:-:S03]  /*0ff0*/  IMAD.IADD R81, R81, 0x1, R80 ;  /* 0x0000000151517824 */ /* 0x010fc600078e0250 */
[----:B------:R-:W4:Y:S01]  /*1000*/  LDS R67, [R33+0x3c] ;  /* 0x00003c0021437984 */ /* 0x000f220000000800 */
[----:B-----5:R-:W-:-:S03]  /*1010*/  IMAD.IADD R84, R84, 0x1, R81 ;  /* 0x0000000154547824 */ /* 0x020fc600078e0251 */
[----:B------:R-:W5:Y:S02]  /*1020*/  LDS R66, [R33+0x40] ;  /* 0x0000400021427984 */ /* 0x000f640000000800 */
[----:B------:R-:W-:Y:S02]  /*1030*/  IADD3 R75, PT, PT, R75, R84, RZ ;  /* 0x000000544b4b7210 */ /* 0x000fe40007ffe0ff */
[----:B------:R-:W5:Y:S03]  /*1040*/  LDS R65, [R33+0x44] ;  /* 0x0000440021417984 */ /* 0x000f660000000800 */
[----:B------:R-:W-:Y:S01]  /*1050*/  IMAD.IADD R74, R74, 0x1, R75 ;  /* 0x000000014a4a7824 */ /* 0x000fe200078e024b */
[----:B------:R-:W5:Y:S03]  /*1060*/  LDS R64, [R33+0x48] ;  /* 0x0000480021407984 */ /* 0x000f660000000800 */
[----:B------:R-:W-:Y:S01]  /*1070*/  IMAD.IADD R73, R73, 0x1, R74 ;  /* 0x0000000149497824 */ /* 0x000fe200078e024a */
[----:B------:R-:W5:Y:S03]  /*1080*/  LDS R63, [R33+0x4c] ;  /* 0x00004c00213f7984 */ /* 0x000f660000000800 */
[----:B------:R-:W-:Y:S01]  /*1090*/  IMAD.IADD R72, R72, 0x1, R73 ;  /* 0x0000000148487824 */ /* 0x000fe200078e0249 */
[----:B------:R-:W5:Y:S03]  /*10a0*/  LDS R62, [R33+0x50] ;  /* 0x00005000213e7984 */ /* 0x000f660000000800 */
[----:B0-----:R-:W-:Y:S01]  /*10b0*/  IMAD.IADD R71, R71, 0x1, R72 ;  /* 0x0000000147477824 */ /* 0x001fe200078e0248 */
[----:B------:R-:W0:Y:S03]  /*10c0*/  LDS R61, [R33+0x54] ;  /* 0x00005400213d7984 */ /* 0x000e260000000800 */
[----:B-1----:R-:W-:Y:S01]  /*10d0*/  IMAD.IADD R70, R70, 0x1, R71 ;  /* 0x0000000146467824 */ /* 0x002fe200078e0247 */
[----:B------:R-:W1:Y:S03]  /*10e0*/  LDS R60, [R33+0x58] ;  /* 0x00005800213c7984 */ /* 0x000e660000000800 */
[----:B--2---:R-:W-:Y:S01]  /*10f0*/  IMAD.IADD R69, R69, 0x1, R70 ;  /* 0x0000000145457824 */ /* 0x004fe200078e0246 */
[----:B------:R-:W2:Y:S03]  /*1100*/  LDS R59, [R33+0x5c] ;  /* 0x00005c00213b7984 */ /* 0x000ea60000000800 */
[----:B---3--:R-:W-:Y:S01]  /*1110*/  IMAD.IADD R68, R68, 0x1, R69 ;  /* 0x0000000144447824 */ /* 0x008fe200078e0245 */
[----:B------:R-:W3:Y:S03]  /*1120*/  LDS R58, [R33+0x60] ;  /* 0x00006000213a7984 */ /* 0x000ee60000000800 */
[----:B----4-:R-:W-:Y:S01]  /*1130*/  IMAD.IADD R67, R67, 0x1, R68 ;  /* 0x0000000143437824 */ /* 0x010fe200078e0244 */
[----:B------:R-:W4:Y:S03]  /*1140*/  LDS R57, [R33+0x64] ;  /* 0x0000640021397984 */ /* 0x000f260000000800 */
[----:B-----5:R-:W-:Y:S01]  /*1150*/  IMAD.IADD R66, R66, 0x1, R67 ;  /* 0x0000000142427824 */ /* 0x020fe200078e0243 */
[----:B------:R-:W5:Y:S04]  /*1160*/  LDS R56, [R33+0x68] ;  /* 0x0000680021387984 */ /* 0x000f680000000800 */
[----:B------:R-:W-:Y:S01]  /*1170*/  IADD3 R65, PT, PT, R65, R66, RZ ;  /* 0x0000004241417210 */ /* 0x000fe20007ffe0ff */
[----:B------:R-:W5:Y:S04]  /*1180*/  LDS R55, [R33+0x6c] ;  /* 0x00006c0021377984 */ /* 0x000f680000000800 */
        /* <DEDUP_REMOVED lines=10> */
[----:B--2---:R-:W-:-:S04]  /*1230*/  IMAD.IADD R59, R59, 0x1, R60 ;  /* 0x000000013b3b7824 */ /* 0x004fc800078e023c */
[----:B---3--:R-:W-:-:S04]  /*1240*/  IMAD.IADD R58, R58, 0x1, R59 ;  /* 0x000000013a3a7824 */ /* 0x008fc800078e023b */
[----:B----4-:R-:W-:-:S04]  /*1250*/  IMAD.IADD R57, R57, 0x1, R58 ;  /* 0x0000000139397824 */ /* 0x010fc800078e023a */
[----:B-----5:R-:W-:-:S05]  /*1260*/  IMAD.IADD R56, R56, 0x1, R57 ;  /* 0x0000000138387824 */ /* 0x020fca00078e0239 */
[----:B------:R-:W-:-:S05]  /*1270*/  IADD3 R55, PT, PT, R55, R56, RZ ;  /* 0x0000003837377210 */ /* 0x000fca0007ffe0ff */
[----:B------:R-:W-:-:S04]  /*1280*/  IMAD.IADD R54, R54, 0x1, R55 ;  /* 0x0000000136367824 */ /* 0x000fc800078e0237 */
[----:B------:R-:W-:-:S04]  /*1290*/  IMAD.IADD R53, R53, 0x1, R54 ;  /* 0x0000000135357824 */ /* 0x000fc800078e0236 */
[----:B------:R-:W-:-:S04]  /*12a0*/  IMAD.IADD R52, R52, 0x1, R53 ;  /* 0x0000000134347824 */ /* 0x000fc800078e0235 */
[----:B0-----:R-:W-:-:S04]  /*12b0*/  IMAD.IADD R51, R51, 0x1, R52 ;  /* 0x0000000133337824 */ /* 0x001fc800078e0234 */
[----:B-1----:R-:W-:-:S05]  /*12c0*/  IMAD.IADD R85, R4, 0x1, R51 ;  /* 0x0000000104557824 */ /* 0x002fca00078e0233 */
        /* <DEDUP_REMOVED lines=8> */
[----:B------:R-:W0:Y:S02]  /*1350*/  SHFL.UP P0, R86, R87, 0x10, RZ ;  /* 0x0600000057567989 */ /* 0x000e2400000000ff */
[----:B0-----:R-:W-:Y:S02]  /*1360*/  @P0 IADD3 R86, PT, PT, R87, R86, RZ ;  /* 0x0000005657560210 */ /* 0x001fe40007ffe0ff */
[----:B------:R-:W-:-:S03]  /*1370*/  ISETP.NE.AND P0, PT, R83, 0x1, PT ;  /* 0x000000015300780c */ /* 0x000fc60003f05270 */
[----:B------:R-:W-:Y:S01]  /*1380*/  @!P1 STS [R28+0x8400], R86 ;  /* 0x008400561c009388 */ /* 0x000fe20000000800 */
[----:B------:R-:W-:Y:S01]  /*1390*/  BAR.SYNC.DEFER_BLOCKING 0x0 ;  /* 0x0000000000007b1d */ /* 0x000fe20000010000 */
[----:B------:R-:W-:Y:S01]  /*13a0*/  ISETP.NE.AND P1, PT, R83, 0x4, PT ;  /* 0x000000045300780c */ /* 0x000fe20003f25270 */
[----:B------:R-:W-:-:S04]  /*13b0*/  IMAD.IADD R85, R86, 0x1, -R85 ;  /* 0x0000000156557824 */ /* 0x000fc800078e0a55 */
[----:B------:R-:W0:Y:S04]  /*13c0*/  LDS.128 R4, [UR4+0x8400] ;  /* 0x00840004ff047984 */ /* 0x000e280008000c00 */
[----:B------:R-:W1:Y:S01]  /*13d0*/  LDS.128 R8, [UR4+0x8410] ;  /* 0x00841004ff087984 */ /* 0x000e620008000c00 */
[C---:B0-----:R-:W-:Y:S01]  /*13e0*/  SEL R29, R4.reuse, R29, !P0 ;  /* 0x0000001d041d7207 */ /* 0x041fe20004000000 */
[----:B------:R-:W-:Y:S01]  /*13f0*/  IMAD.IADD R5, R4, 0x1, R5 ;  /* 0x0000000104057824 */ /* 0x000fe200078e0205 */
[----:B------:R-:W-:-:S03]  /*1400*/  ISETP.NE.AND P0, PT, R83, 0x2, PT ;  /* 0x000000025300780c */ /* 0x000fc60003f05270 */
[----:B------:R-:W-:Y:S01]  /*1410*/  IMAD.IADD R6, R6, 0x1, R5 ;  /* 0x0000000106067824 */ /* 0x000fe200078e0205 */
[----:B------:R-:W-:Y:S02]  /*1420*/  SEL R29, R5, R29, !P0 ;  /* 0x0000001d051d7207 */ /* 0x000fe40004000000 */
[----:B------:R-:W-:Y:S01]  /*1430*/  ISETP.NE.AND P0, PT, R83, 0x3, PT ;  /* 0x000000035300780c */ /* 0x000fe20003f05270 */
[----:B------:R-:W-:-:S03]  /*1440*/  IMAD.IADD R7, R7, 0x1, R6 ;  /* 0x0000000107077824 */ /* 0x000fc600078e0206 */
[----:B------:R-:W-:Y:S01]  /*1450*/  SEL R29, R6, R29, !P0 ;  /* 0x0000001d061d7207 */ /* 0x000fe20004000000 */
[----:B-1----:R-:W-:Y:S01]  /*1460*/  IMAD.IADD R8, R7, 0x1, R8 ;  /* 0x0000000107087824 */ /* 0x002fe200078e0208 */
[----:B------:R-:W-:Y:S02]  /*1470*/  ISETP.NE.AND P0, PT, R83, 0x5, PT ;  /* 0x000000055300780c */ /* 0x000fe40003f05270 */
[----:B------:R-:W-:Y:S01]  /*1480*/  SEL R29, R7, R29, !P1 ;  /* 0x0000001d071d7207 */ /* 0x000fe20004800000 */
[----:B------:R-:W-:Y:S01]  /*1490*/  IMAD.IADD R9, R9, 0x1, R8 ;  /* 0x0000000109097824 */ /* 0x000fe200078e0208 */
[----:B------:R-:W-:Y:S02]  /*14a0*/  ISETP.NE.AND P1, PT, R82, RZ, PT ;  /* 0x000000ff5200720c */ /* 0x000fe40003f25270 */
[----:B------:R-:W-:Y:S01]  /*14b0*/  SEL R29, R8, R29, !P0 ;  /* 0x0000001d081d7207 */ /* 0x000fe20004000000 */
[----:B------:R-:W-:Y:S01]  /*14c0*/  IMAD.IADD R10, R10, 0x1, R9 ;  /* 0x000000010a0a7824 */ /* 0x000fe200078e0209 */
[----:B------:R-:W-:-:S02]  /*14d0*/  ISETP.GT.U32.AND P0, PT, R0, 0x1f, PT ;  /* 0x0000001f0000780c */ /* 0x000fc40003f04070 */
[----:B------:R-:W-:Y:S01]  /*14e0*/  SEL R29, R9, R29, !P2 ;  /* 0x0000001d091d7207 */ /* 0x000fe20005000000 */
[----:B------:R-:W-:Y:S01]  /*14f0*/  IMAD.IADD R11, R11, 0x1, R10 ;  /* 0x000000010b0b7824 */ /* 0x000fe200078e020a */
[----:B------:R-:W-:Y:S02]  /*1500*/  ISETP.GT.U32.OR P2, PT, R0, 0x1f, P1 ;  /* 0x0000001f0000780c */ /* 0x000fe40000f44470 */
[----:B------:R-:W-:Y:S02]  /*1510*/  SEL R4, R85, RZ, P1 ;  /* 0x000000ff55047207 */ /* 0x000fe40000800000 */
[----:B------:R-:W-:-:S05]  /*1520*/  SEL R29, R10, R29, !P3 ;  /* 0x0000001d0a1d7207 */ /* 0x000fca0005800000 */
[----:B------:R-:W-:Y:S01]  /*1530*/  @P0 IMAD.IADD R85, R29, 0x1, R4 ;  /* 0x000000011d550824 */ /* 0x000fe200078e0204 */
[----:B------:R-:W-:-:S03]  /*1540*/  ISETP.NE.AND P0, PT, R0, RZ, PT ;  /* 0x000000ff0000720c */ /* 0x000fc60003f05270 */
[----:B------:R-:W-:-:S05]  /*1550*/  @!P2 SHF.L.U32 R85, R11, 0x10, RZ ;  /* 0x000000100b55a819 */ /* 0x000fca00000006ff */
[----:B------:R-:W-:Y:S01]  /*1560*/  @!P2 STS [UR4+0x8428], R85 ;  /* 0x00842855ff00a988 */ /* 0x000fe20008000804 */
[----:B------:R-:W-:Y:S06]  /*1570*/  BAR.SYNC.DEFER_BLOCKING 0x0 ;  /* 0x0000000000007b1d */ /* 0x000fec0000010000 */
[----:B------:R-:W0:Y:S02]  /*1580*/  LDS R4, [UR4+0x8428] ;  /* 0x00842804ff047984 */ /* 0x000e240008000800 */
[----:B0-----:R-:W-:-:S05]  /*1590*/  SEL R4, R4, RZ, P0 ;  /* 0x000000ff04047207 */ /* 0x001fca0000000000 */
[----:B------:R-:W-:-:S04]  /*15a0*/  IMAD.IADD R4, R4, 0x1, R85 ;  /* 0x0000000104047824 */ /* 0x000fc800078e0255 */
[--C-:B------:R-:W-:Y:S01]  /*15b0*/  IMAD.IADD R76, R76, 0x1, R4.reuse ;  /* 0x000000014c4c7824 */ /* 0x100fe200078e0204 */
[-C--:B------:R-:W-:Y:S01]  /*15c0*/  IADD3 R74, PT, PT, R74, R4.reuse, RZ ;  /* 0x000000044a4a7210 */ /* 0x080fe20007ffe0ff */
[--C-:B------:R-:W-:Y:S01]  /*15d0*/  IMAD.IADD R6, R77, 0x1, R4.reuse ;  /* 0x000000014d067824 */ /* 0x100fe200078e0204 */
[-C--:B------:R-:W-:Y:S01]  /*15e0*/  IADD3 R64, PT, PT, R64, R4.reuse, RZ ;  /* 0x0000000440407210 */ /* 0x080fe20007ffe0ff */
[--C-:B------:R-:W-:Y:S01]  /*15f0*/  IMAD.IADD R78, R78, 0x1, R4.reuse ;  /* 0x000000014e4e7824 */ /* 0x100fe200078e0204 */
[----:B------:R-:W-:Y:S01]  /*1600*/  IADD3 R54, PT, PT, R54, R4, RZ ;  /* 0x0000000436367210 */ /* 0x000fe20007ffe0ff */
[--C-:B------:R-:W-:Y:S01]  /*1610*/  IMAD.IADD R8, R79, 0x1, R4.reuse ;  /* 0x000000014f087824 */ /* 0x100fe200078e0204 */
[----:B------:R-:W-:Y:S01]  /*1620*/  STS [R33], R4 ;  /* 0x0000000421007388 */ /* 0x000fe20000000800 */
[--C-:B------:R-:W-:Y:S02]  /*1630*/  IMAD.IADD R80, R80, 0x1, R4.reuse ;  /* 0x0000000150507824 */ /* 0x100fe400078e0204 */
[--C-:B------:R-:W-:Y:S01]  /*1640*/  IMAD.IADD R10, R81, 0x1, R4.reuse ;  /* 0x00000001510a7824 */ /* 0x100fe200078e0204 */
[----:B------:R-:W-:Y:S01]  /*1650*/  STS [R33+0x4], R76 ;  /* 0x0000044c21007388 */ /* 0x000fe20000000800 */
[----:B------:R-:W-:-:S02]  /*1660*/  IMAD.IADD R84, R84, 0x1, R4 ;  /* 0x0000000154547824 */ /* 0x000fc400078e0204 */
[--C-:B------:R-:W-:Y:S01]  /*1670*/  IMAD.IADD R86, R75, 0x1, R4.reuse ;  /* 0x000000014b567824 */ /* 0x100fe200078e0204 */
[----:B------:R-:W-:Y:S01]  /*1680*/  STS [R33+0x8], R6 ;  /* 0x0000080621007388 */ /* 0x000fe20000000800 */
[--C-:B------:R-:W-:Y:S02]  /*1690*/  IMAD.IADD R88, R73, 0x1, R4.reuse ;  /* 0x0000000149587824 */ /* 0x100fe400078e0204 */
[--C-:B------:R-:W-:Y:S01]  /*16a0*/  IMAD.IADD R72, R72, 0x1, R4.reuse ;  /* 0x0000000148487824 */ /* 0x100fe200078e0204 */
[----:B------:R-:W-:Y:S01]  /*16b0*/  STS [R33+0xc], R78 ;  /* 0x00000c4e21007388 */ /* 0x000fe20000000800 */
        /* <DEDUP_REMOVED lines=27> */
[----:B------:R-:W-:-:S03]  /*1870*/  IMAD.IADD R51, R51, 0x1, R4 ;  /* 0x0000000133337824 */ /* 0x000fc600078e0204 */
[----:B------:R-:W-:Y:S04]  /*1880*/  STS [R33+0x34], R70 ;  /* 0x0000344621007388 */ /* 0x000fe80000000800 */
        /* <DEDUP_REMOVED lines=18> */
[----:B------:R-:W-:Y:S01]  /*19b0*/  STS [R33+0x80], R51 ;  /* 0x0000803321007388 */ /* 0x000fe20000000800 */
[----:B------:R-:W-:Y:S06]  /*19c0*/  BAR.SYNC.DEFER_BLOCKING 0x0 ;  /* 0x0000000000007b1d */ /* 0x000fec0000010000 */
[----:B------:R-:W0:Y:S04]  /*19d0*/  LDS.U16 R30, [R30] ;  /* 0x000000001e1e7984 */ /* 0x000e280000000400 */
[----:B------:R-:W1:Y:S04]  /*19e0*/  LDS.U16 R40, [R40] ;  /* 0x0000000028287984 */ /* 0x000e680000000400 */
[----:B------:R-:W2:Y:S04]  /*19f0*/  LDS.U16 R5, [R34] ;  /* 0x0000000022057984 */ /* 0x000ea80000000400 */
[----:B------:R-:W3:Y:S04]  /*1a00*/  LDS.U16 R7, [R32] ;  /* 0x0000000020077984 */ /* 0x000ee80000000400 */
[----:B------:R-:W4:Y:S04]  /*1a10*/  LDS.U16 R41, [R41] ;  /* 0x0000000029297984 */ /* 0x000f280000000400 */
[----:B------:R-:W5:Y:S04]  /*1a20*/  LDS.U16 R43, [R43] ;  /* 0x000000002b2b7984 */ /* 0x000f680000000400 */
[----:B------:R-:W5:Y:S04]  /*1a30*/  LDS.U16 R45, [R45] ;  /* 0x000000002d2d7984 */ /* 0x000f680000000400 */
[----:B------:R-:W5:Y:S04]  /*1a40*/  LDS.U16 R47, [R47] ;  /* 0x000000002f2f7984 */ /* 0x000f680000000400 */
[----:B------:R-:W5:Y:S01]  /*1a50*/  LDS.U16 R49, [R49] ;  /* 0x0000000031317984 */ /* 0x000f620000000400 */
[----:B0-----:R-:W-:-:S02]  /*1a60*/  IMAD.IADD R9, R37, 0x1, R30 ;  /* 0x0000000125097824 */ /* 0x001fc400078e021e */
[----:B-1----:R-:W-:Y:S02]  /*1a70*/  IMAD.IADD R39, R39, 0x1, R40 ;  /* 0x0000000127277824 */ /* 0x002fe400078e0228 */
[----:B--2---:R-:W-:Y:S02]  /*1a80*/  IMAD.IADD R38, R38, 0x1, R5 ;  /* 0x0000000126267824 */ /* 0x004fe400078e0205 */
[----:B---3--:R-:W-:Y:S02]  /*1a90*/  IMAD.IADD R11, R36, 0x1, R7 ;  /* 0x00000001240b7824 */ /* 0x008fe400078e0207 */
[----:B----4-:R-:W-:Y:S02]  /*1aa0*/  IMAD.IADD R37, R42, 0x1, R41 ;  /* 0x000000012a257824 */ /* 0x010fe400078e0229 */
[----:B-----5:R-:W-:Y:S01]  /*1ab0*/  IMAD.IADD R43, R44, 0x1, R43 ;  /* 0x000000012c2b7824 */ /* 0x020fe200078e022b */
[----:B------:R-:W-:Y:S01]  /*1ac0*/  IADD3 R45, PT, PT, R46, R45, RZ ;  /* 0x0000002d2e2d7210 */ /* 0x000fe20007ffe0ff */
[----:B------:R-:W-:-:S02]  /*1ad0*/  IMAD.IADD R47, R48, 0x1, R47 ;  /* 0x00000001302f7824 */ /* 0x000fc400078e022f */
[----:B------:R-:W-:Y:S01]  /*1ae0*/  IMAD.IADD R49, R50, 0x1, R49 ;  /* 0x0000000132317824 */ /* 0x000fe200078e0231 */
[----:B------:R-:W-:Y:S06]  /*1af0*/  BAR.SYNC.DEFER_BLOCKING 0x0 ;  /* 0x0000000000007b1d */ /* 0x000fec0000010000 */
[----:B------:R-:W-:Y:S05]  /*1b00*/  BRA.U UP0, `(.L_x_201) ;  /* 0x0000000100807547 */ /* 0x000fea000b800000 */
[----:B------:R-:W-:Y:S01]  /*1b10*/  LEA R5, R39, UR4, 0x3 ;  /* 0x0000000427057c11 */ /* 0x000fe2000f8e18ff */
[----:B------:R-:W-:Y:S01]  /*1b20*/  UIADD3 UR7, UPT, UPT, UR7, 0x6, URZ ;  /* 0x0000000607077890 */ /* 0x000fe2000fffe0ff */
[----:B------:R-:W-:Y:S01]  /*1b30*/  LEA R7, R38, UR4, 0x3 ;  /* 0x0000000426077c11 */ /* 0x000fe2000f8e18ff */
[----:B------:R-:W-:Y:S01]  /*1b40*/  UIADD3 UR5, UPT, UPT, UR5, -0x6, URZ ;  /* 0xfffffffa05057890 */ /* 0x000fe2000fffe0ff */
[----:B------:R-:W-:Y:S01]  /*1b50*/  LEA R9, R9, UR4, 0x3 ;  /* 0x0000000409097c11 */ /* 0x000fe2000f8e18ff */
[----:B------:R0:W-:Y:S01]  /*1b60*/  STS.64 [R5], R2 ;  /* 0x0000000205007388 */ /* 0x0001e20000000a00 */
[----:B------:R-:W-:Y:S02]  /*1b70*/  LEA R11, R11, UR4, 0x3 ;  /* 0x000000040b0b7c11 */ /* 0x000fe4000f8e18ff */
[----:B------:R-:W-:Y:S01]  /*1b80*/  LEA R37, R37, UR4, 0x3 ;  /* 0x0000000425257c11 */ /* 0x000fe2000f8e18ff */
[----:B------:R0:W-:Y:S01]  /*1b90*/  STS.64 [R7], R12 ;  /* 0x0000000c07007388 */ /* 0x0001e20000000a00 */
[----:B------:R-:W-:-:S02]  /*1ba0*/  LEA R39, R43, UR4, 0x3 ;  /* 0x000000042b277c11 */ /* 0x000fc4000f8e18ff */
[----:B------:R-:W-:Y:S01]  /*1bb0*/  LEA R41, R45, UR4, 0x3 ;  /* 0x000000042d297c11 */ /* 0x000fe2000f8e18ff */
[----:B------:R0:W-:Y:S01]  /*1bc0*/  STS.64 [R9], R14 ;  /* 0x0000000e09007388 */ /* 0x0001e20000000a00 */
[----:B------:R-:W-:Y:S02]  /*1bd0*/  LEA R45, R47, UR4, 0x3 ;  /* 0x000000042f2d7c11 */ /* 0x000fe4000f8e18ff */
[----:B------:R-:W-:Y:S01]  /*1be0*/  LEA R47, R49, UR4, 0x3 ;  /* 0x00000004312f7c11 */ /* 0x000fe2000f8e18ff */
[----:B------:R0:W-:Y:S04]  /*1bf0*/  STS.64 [R11], R16 ;  /* 0x000000100b007388 */ /* 0x0001e80000000a00 */
[----:B------:R0:W-:Y:S04]  /*1c00*/  STS.64 [R37], R18 ;  /* 0x0000001225007388 */ /* 0x0001e80000000a00 */
[----:B------:R0:W-:Y:S04]  /*1c10*/  STS.64 [R39], R20 ;  /* 0x0000001427007388 */ /* 0x0001e80000000a00 */
[----:B------:R0:W-:Y:S04]  /*1c20*/  STS.64 [R41], R22 ;  /* 0x0000001629007388 */ /* 0x0001e80000000a00 */
[----:B------:R0:W-:Y:S04]  /*1c30*/  STS.64 [R45], R24 ;  /* 0x000000182d007388 */ /* 0x0001e80000000a00 */
[----:B------:R0:W-:Y:S01]  /*1c40*/  STS.64 [R47], R26 ;  /* 0x0000001a2f007388 */ /* 0x0001e20000000a00 */
[----:B------:R-:W-:Y:S06]  /*1c50*/  BAR.SYNC.DEFER_BLOCKING 0x0 ;  /* 0x0000000000007b1d */ /* 0x000fec0000010000 */
[----:B------:R0:W1:Y:S04]  /*1c60*/  LDS.64 R12, [R35] ;  /* 0x00000000230c7984 */ /* 0x0000680000000a00 */
[----:B------:R0:W2:Y:S04]  /*1c70*/  LDS.64 R14, [R35+0x8] ;  /* 0x00000800230e7984 */ /* 0x0000a80000000a00 */
[----:B------:R0:W3:Y:S04]  /*1c80*/  LDS.64 R48, [R35+0x10] ;  /* 0x0000100023307984 */ /* 0x0000e80000000a00 */
[----:B------:R0:W4:Y:S04]  /*1c90*/  LDS.64 R16, [R35+0x18] ;  /* 0x0000180023107984 */ /* 0x0001280000000a00 */
[----:B------:R0:W0:Y:S04]  /*1ca0*/  LDS.64 R42, [R35+0x20] ;  /* 0x00002000232a7984 */ /* 0x0000280000000a00 */
[----:B------:R0:W0:Y:S04]  /*1cb0*/  LDS.64 R10, [R35+0x28] ;  /* 0x00002800230a7984 */ /* 0x0000280000000a00 */
[----:B------:R0:W0:Y:S04]  /*1cc0*/  LDS.64 R8, [R35+0x30] ;  /* 0x0000300023087984 */ /* 0x0000280000000a00 */
[----:B------:R0:W0:Y:S04]  /*1cd0*/  LDS.64 R6, [R35+0x38] ;  /* 0x0000380023067984 */ /* 0x0000280000000a00 */
[----:B------:R0:W0:Y:S01]  /*1ce0*/  LDS.64 R4, [R35+0x40] ;  /* 0x0000400023047984 */ /* 0x0000220000000a00 */
[----:B------:R-:W-:Y:S06]  /*1cf0*/  BAR.SYNC.DEFER_BLOCKING 0x0 ;  /* 0x0000000000007b1d */ /* 0x000fec0000010000 */
[----:B------:R-:W-:Y:S05]  /*1d00*/  BRA `(.L_x_202) ;  /* 0xffffffe800087947 */ /* 0x000fea000383ffff */
.L_x_201:
[----:B------:R-:W-:Y:S01]  /*1d10*/  LEA R39, R39, UR4, 0x3 ;  /* 0x0000000427277c11 */ /* 0x000fe2000f8e18ff */
[----:B------:R-:W0:Y:S01]  /*1d20*/  LDCU.64 UR6, c[0x0][0x3a0] ;  /* 0x00007400ff0677ac */ /* 0x000e220008000a00 */
[----:B------:R-:W-:Y:S01]  /*1d30*/  LEA R5, R38, UR4, 0x3 ;  /* 0x0000000426057c11 */ /* 0x000fe2000f8e18ff */
[----:B------:R-:W-:Y:S01]  /*1d40*/  IMAD R35, R0, -0x40, R35 ;  /* 0xffffffc000237824 */ /* 0x000fe200078e0223 */
[----:B------:R-:W-:Y:S01]  /*1d50*/  LEA R9, R9, UR4, 0x3 ;  /* 0x0000000409097c11 */ /* 0x000fe2000f8e18ff */
[----:B------:R-:W-:Y:S01]  /*1d60*/  STS.64 [R39], R2 ;  /* 0x0000000227007388 */ /* 0x000fe20000000a00 */
[----:B------:R-:W-:Y:S02]  /*1d70*/  LEA R11, R11, UR4, 0x3 ;  /* 0x000000040b0b7c11 */ /* 0x000fe4000f8e18ff */
[----:B------:R-:W-:Y:S01]  /*1d80*/  LEA R37, R37, UR4, 0x3 ;  /* 0x0000000425257c11 */ /* 0x000fe2000f8e18ff */
[----:B------:R-:W-:Y:S01]  /*1d90*/  STS.64 [R5], R12 ;  /* 0x0000000c05007388 */ /* 0x000fe20000000a00 */
[----:B------:R-:W-:-:S02]  /*1da0*/  LEA R43, R43, UR4, 0x3 ;  /* 0x000000042b2b7c11 */ /* 0x000fc4000f8e18ff */
[----:B------:R-:W-:Y:S01]  /*1db0*/  LEA R45, R45, UR4, 0x3 ;  /* 0x000000042d2d7c11 */ /* 0x000fe2000f8e18ff */
[----:B------:R1:W-:Y:S01]  /*1dc0*/  STS.64 [R9], R14 ;  /* 0x0000000e09007388 */ /* 0x0003e20000000a00 */
[----:B------:R-:W-:Y:S02]  /*1dd0*/  LEA R47, R47, UR4, 0x3 ;  /* 0x000000042f2f7c11 */ /* 0x000fe4000f8e18ff */
[----:B------:R-:W-:Y:S01]  /*1de0*/  LEA R49, R49, UR4, 0x3 ;  /* 0x0000000431317c11 */ /* 0x000fe2000f8e18ff */
[----:B------:R2:W-:Y:S01]  /*1df0*/  STS.64 [R11], R16 ;  /* 0x000000100b007388 */ /* 0x0005e20000000a00 */
[----:B0-----:R-:W-:-:S03]  /*1e00*/  ISETP.GE.U32.AND P0, PT, R0, UR6, PT ;  /* 0x0000000600007c0c */ /* 0x001fc6000bf06070 */
[----:B------:R0:W-:Y:S01]  /*1e10*/  STS.64 [R37], R18 ;  /* 0x0000001225007388 */ /* 0x0001e20000000a00 */
[----:B------:R-:W-:-:S03]  /*1e20*/  ISETP.GE.U32.AND.EX P0, PT, RZ, UR7, PT, P0 ;  /* 0x00000007ff007c0c */ /* 0x000fc6000bf06100 */
[----:B------:R3:W-:Y:S01]  /*1e30*/  STS.64 [R43], R20 ;  /* 0x000000142b007388 */ /* 0x0007e20000000a00 */
[----:B-1----:R-:W-:-:S03]  /*1e40*/  VIADD R14, R0, 0x100 ;  /* 0x00000100000e7836 */ /* 0x002fc60000000000 */
[----:B------:R1:W-:Y:S01]  /*1e50*/  STS.64 [R45], R22 ;  /* 0x000000162d007388 */ /* 0x0003e20000000a00 */
[----:B--2---:R-:W2:Y:S01]  /*1e60*/  LDC.64 R16, c[0x0][0x388] ;  /* 0x0000e200ff107b82 */ /* 0x004ea20000000a00 */
[----:B------:R-:W-:Y:S02]  /*1e70*/  ISETP.GE.U32.AND P5, PT, R14, UR6, PT ;  /* 0x000000060e007c0c */ /* 0x000fe4000bfa6070 */
[----:B------:R-:W-:Y:S01]  /*1e80*/  STS.64 [R47], R24 ;  /* 0x000000182f007388 */ /* 0x000fe20000000a00 */
[C---:B0-----:R-:W-:Y:S01]  /*1e90*/  VIADD R18, R0.reuse, 0x200 ;  /* 0x0000020000127836 */ /* 0x041fe20000000000 */
[----:B------:R-:W-:Y:S02]  /*1ea0*/  ISETP.GE.U32.AND.EX P5, PT, RZ, UR7, PT, P5 ;  /* 0x00000007ff007c0c */ /* 0x000fe4000bfa6150 */
[----:B------:R-:W-:Y:S01]  /*1eb0*/  STS.64 [R49], R26 ;  /* 0x0000001a31007388 */ /* 0x000fe20000000a00 */
[----:B---3--:R-:W-:Y:S01]  /*1ec0*/  VIADD R20, R0, 0x300 ;  /* 0x0000030000147836 */ /* 0x008fe20000000000 */
[----:B------:R-:W-:Y:S01]  /*1ed0*/  BAR.SYNC.DEFER_BLOCKING 0x0 ;  /* 0x0000000000007b1d */ /* 0x000fe20000010000 */
[----:B------:R-:W-:Y:S01]  /*1ee0*/  ISETP.GE.U32.AND P1, PT, R18, UR6, PT ;  /* 0x0000000612007c0c */ /* 0x000fe2000bf26070 */
[C---:B-1----:R-:W-:Y:S01]  /*1ef0*/  VIADD R22, R0.reuse, 0x500 ;  /* 0x0000050000167836 */ /* 0x042fe20000000000 */
[----:B------:R-:W-:-:S02]  /*1f00*/  LOP3.LUT R21, R0, 0x400, RZ, 0xfc, !PT ;  /* 0x0000040000157812 */ /* 0x000fc400078efcff */
[----:B------:R-:W-:Y:S02]  /*1f10*/  ISETP.GE.U32.AND.EX P1, PT, RZ, UR7, PT, P1 ;  /* 0x00000007ff007c0c */ /* 0x000fe4000bf26110 */
[----:B------:R-:W-:Y:S01]  /*1f20*/  ISETP.GE.U32.AND P2, PT, R20, UR6, PT ;  /* 0x0000000614007c0c */ /* 0x000fe2000bf46070 */
[C---:B------:R-:W-:Y:S01]  /*1f30*/  VIADD R20, R0.reuse, 0x600 ;  /* 0x0000060000147836 */ /* 0x040fe20000000000 */
[----:B------:R-:W-:Y:S01]  /*1f40*/  ISETP.GE.U32.AND P4, PT, R21, UR6, PT ;  /* 0x0000000615007c0c */ /* 0x000fe2000bf86070 */
[----:B------:R-:W-:Y:S01]  /*1f50*/  VIADD R21, R0, 0x700 ;  /* 0x0000070000157836 */ /* 0x000fe20000000000 */
[----:B------:R-:W-:Y:S01]  /*1f60*/  ISETP.GE.U32.AND P3, PT, R22, UR6, PT ;  /* 0x0000000616007c0c */ /* 0x000fe2000bf66070 */
[----:B--2---:R-:W-:Y:S01]  /*1f70*/  IMAD.WIDE.U32 R16, R0, 0x8, R16 ;  /* 0x0000000800107825 */ /* 0x004fe200078e0010 */
[----:B------:R-:W-:Y:S02]  /*1f80*/  ISETP.GE.U32.AND P6, PT, R20, UR6, PT ;  /* 0x0000000614007c0c */ /* 0x000fe4000bfc6070 */
[----:B------:R-:W-:-:S02]  /*1f90*/  LOP3.LUT R0, R0, 0x800, RZ, 0xfc, !PT ;  /* 0x0000080000007812 */ /* 0x000fc400078efcff */
[----:B------:R-:W-:Y:S02]  /*1fa0*/  ISETP.GE.U32.AND.EX P2, PT, RZ, UR7, PT, P2 ;  /* 0x00000007ff007c0c */ /* 0x000fe4000bf46120 */
[----:B------:R-:W-:Y:S02]  /*1fb0*/  ISETP.GE.U32.AND.EX P4, PT, RZ, UR7, PT, P4 ;  /* 0x00000007ff007c0c */ /* 0x000fe4000bf86140 */
[----:B------:R-:W-:Y:S01]  /*1fc0*/  ISETP.GE.U32.AND.EX P3, PT, RZ, UR7, PT, P3 ;  /* 0x00000007ff007c0c */ /* 0x000fe2000bf66130 */
[----:B------:R-:W0:Y:S01]  /*1fd0*/  LDS.64 R2, [R35+0x800] ;  /* 0x0008000023027984 */ /* 0x000e220000000a00 */
[----:B------:R-:W-:-:S03]  /*1fe0*/  ISETP.GE.U32.AND.EX P6, PT, RZ, UR7, PT, P6 ;  /* 0x00000007ff007c0c */ /* 0x000fc6000bfc6160 */
[----:B------:R-:W1:Y:S04]  /*1ff0*/  LDS.64 R4, [R35+0x1000] ;  /* 0x0010000023047984 */ /* 0x000e680000000a00 */
[----:B------:R-:W2:Y:S04]  /*2000*/  LDS.64 R6, [R35+0x1800] ;  /* 0x0018000023067984 */ /* 0x000ea80000000a00 */
[----:B------:R-:W3:Y:S04]  /*2010*/  LDS.64 R8, [R35+0x2000] ;  /* 0x0020000023087984 */ /* 0x000ee80000000a00 */
[----:B------:R-:W4:Y:S04]  /*2020*/  LDS.64 R10, [R35+0x2800] ;  /* 0x00280000230a7984 */ /* 0x000f280000000a00 */
[----:B------:R-:W5:Y:S04]  /*2030*/  LDS.64 R12, [R35+0x3000] ;  /* 0x00300000230c7984 */ /* 0x000f680000000a00 */
[----:B------:R-:W5:Y:S04]  /*2040*/  LDS.64 R14, [R35+0x3800] ;  /* 0x00380000230e7984 */ /* 0x000f680000000a00 */
[----:B------:R-:W5:Y:S01]  /*2050*/  @!P0 LDS.64 R18, [R35] ;  /* 0x0000000023128984 */ /* 0x000f620000000a00 */
[----:B0-----:R-:W-:-:S02]  /*2060*/  @!P5 LOP3.LUT R3, R3, 0x80000000, RZ, 0x3c, !PT ;  /* 0x800000000303d812 */ /* 0x001fc400078e3cff */
[----:B-1----:R-:W-:-:S03]  /*2070*/  @!P1 LOP3.LUT R5, R5, 0x80000000, RZ, 0x3c, !PT ;  /* 0x8000000005059812 */ /* 0x002fc600078e3cff */
[----:B------:R0:W-:Y:S01]  /*2080*/  @!P5 STG.E.64 desc[UR10][R16.64+0x800], R2 ;  /* 0x000800021000d986 */ /* 0x0001e2000c101b0a */
[----:B------:R-:W-:Y:S02]  /*2090*/  ISETP.GE.U32.AND P5, PT, R21, UR6, PT ;  /* 0x0000000615007c0c */ /* 0x000fe4000bfa6070 */
[----:B--2---:R-:W-:Y:S01]  /*20a0*/  @!P2 LOP3.LUT R7, R7, 0x80000000, RZ, 0x3c, !PT ;  /* 0x800000000707a812 */ /* 0x004fe200078e3cff */
[----:B------:R0:W-:Y:S01]  /*20b0*/  @!P1 STG.E.64 desc[UR10][R16.64+0x1000], R4 ;  /* 0x0010000410009986 */ /* 0x0001e2000c101b0a */
[----:B------:R-:W-:Y:S02]  /*20c0*/  ISETP.GE.U32.AND.EX P5, PT, RZ, UR7, PT, P5 ;  /* 0x00000007ff007c0c */ /* 0x000fe4000bfa6150 */
[----:B------:R-:W-:Y:S01]  /*20d0*/  ISETP.GE.U32.AND P1, PT, R0, UR6, PT ;  /* 0x0000000600007c0c */ /* 0x000fe2000bf26070 */
[----:B------:R0:W-:Y:S01]  /*20e0*/  @!P2 STG.E.64 desc[UR10][R16.64+0x1800], R6 ;  /* 0x001800061000a986 */ /* 0x0001e2000c101b0a */
[----:B---3--:R-:W-:Y:S02]  /*20f0*/  @!P4 LOP3.LUT R9, R9, 0x80000000, RZ, 0x3c, !PT ;  /* 0x800000000909c812 */ /* 0x008fe400078e3cff */
[----:B------:R-:W-:-:S02]  /*2100*/  ISETP.GE.U32.AND.EX P1, PT, RZ, UR7, PT, P1 ;  /* 0x00000007ff007c0c */ /* 0x000fc4000bf26110 */
[----:B----4-:R-:W-:Y:S01]  /*2110*/  @!P3 LOP3.LUT R11, R11, 0x80000000, RZ, 0x3c, !PT ;  /* 0x800000000b0bb812 */ /* 0x010fe200078e3cff */
[----:B------:R0:W-:Y:S01]  /*2120*/  @!P4 STG.E.64 desc[UR10][R16.64+0x2000], R8 ;  /* 0x002000081000c986 */ /* 0x0001e2000c101b0a */
[----:B-----5:R-:W-:-:S03]  /*2130*/  @!P6 LOP3.LUT R13, R13, 0x80000000, RZ, 0x3c, !PT ;  /* 0x800000000d0de812 */ /* 0x020fc600078e3cff */
[----:B------:R0:W-:Y:S01]  /*2140*/  @!P3 STG.E.64 desc[UR10][R16.64+0x2800], R10 ;  /* 0x0028000a1000b986 */ /* 0x0001e2000c101b0a */
[----:B------:R-:W-:-:S03]  /*2150*/  @!P5 LOP3.LUT R15, R15, 0x80000000, RZ, 0x3c, !PT ;  /* 0x800000000f0fd812 */ /* 0x000fc600078e3cff */
[----:B------:R0:W-:Y:S01]  /*2160*/  @!P6 STG.E.64 desc[UR10][R16.64+0x3000], R12 ;  /* 0x0030000c1000e986 */ /* 0x0001e2000c101b0a */
[----:B------:R-:W-:-:S03]  /*2170*/  @!P0 LOP3.LUT R19, R19, 0x80000000, RZ, 0x3c, !PT ;  /* 0x8000000013138812 */ /* 0x000fc600078e3cff */
[----:B------:R0:W-:Y:S04]  /*2180*/  @!P5 STG.E.64 desc[UR10][R16.64+0x3800], R14 ;  /* 0x0038000e1000d986 */ /* 0x0001e8000c101b0a */
[----:B------:R0:W-:Y:S01]  /*2190*/  @!P0 STG.E.64 desc[UR10][R16.64], R18 ;  /* 0x0000001210008986 */ /* 0x0001e2000c101b0a */
[----:B------:R-:W-:Y:S05]  /*21a0*/  @P1 EXIT ;  /* 0x000000000000194d */ /* 0x000fea0003800000 */
[----:B0-----:R-:W0:Y:S02]  /*21b0*/  LDS.64 R2, [R35+0x4000] ;  /* 0x0040000023027984 */ /* 0x001e240000000a00 */
[----:B0-----:R-:W-:-:S05]  /*21c0*/  LOP3.LUT R3, R3, 0x80000000, RZ, 0x3c, !PT ;  /* 0x8000000003037812 */ /* 0x001fca00078e3cff */
[----:B------:R-:W-:Y:S01]  /*21d0*/  STG.E.64 desc[UR10][R16.64+0x4000], R2 ;  /* 0x0040000210007986 */ /* 0x000fe2000c101b0a */
[----:B------:R-:W-:Y:S05]  /*21e0*/  EXIT ;  /* 0x000000000000794d */ /* 0x000fea0003800000 */
.L_x_203:
        /* <DEDUP_REMOVED lines=9> */
.L_x_1172:


//--------------------- .text._ZN3cub18CUB_300001_SM_10006detail9transform16transform_kernelINS2_10policy_hubILb1EN4cuda3std3__45tupleIJPxEEEE10policy1000El9first_merS9_JS9_EEEvT0_iT1_T2_DpNS2_10kernel_argIT3_EE --------------------------
	.section	.text._ZN3cub18CUB_300001_SM_10006detail9transform16transform_kernelINS2_10policy_hubILb1EN4cuda3std3__45tupleIJPxEEEE10policy1000El9first_merS9_JS9_EEEvT0_iT1_T2_DpNS2_10kernel_argIT3_EE,"ax",@progbits
	.align	128
        .global         _ZN3cub18CUB_300001_SM_10006detail9transform16transform_kernelINS2_10policy_hubILb1EN4cuda3std3__45tupleIJPxEEEE10policy1000El9first_merS9_JS9_EEEvT0_iT1_T2_DpNS2_10kernel_argIT3_EE
        .type           _ZN3cub18CUB_300001_SM_10006detail9transform16transform_kernelINS2_10policy_hubILb1EN4cuda3std3__45tupleIJPxEEEE10policy1000El9first_merS9_JS9_EEEvT0_iT1_T2_DpNS2_10kernel_argIT3_EE,@function
        .size           _ZN3cub18CUB_300001_SM_10006detail9transform16transform_kernelINS2_10policy_hubILb1EN4cuda3std3__45tupleIJPxEEEE10policy1000El9first_merS9_JS9_EEEvT0_iT1_T2_DpNS2_10kernel_argIT3_EE,(.L_x_1173 - _ZN3cub18CUB_300001_SM_10006detail9transform16transform_kernelINS2_10policy_hubILb1EN4cuda3std3__45tupleIJPxEEEE10policy1000El9first_merS9_JS9_EEEvT0_iT1_T2_DpNS2_10kernel_argIT3_EE)
        .other          _ZN3cub18CUB_300001_SM_10006detail9transform16transform_kernelINS2_10policy_hubILb1EN4cuda3std3__45tupleIJPxEEEE10policy1000El9first_merS9_JS9_EEEvT0_iT1_T2_DpNS2_10kernel_argIT3_EE,@"STO_CUDA_ENTRY STV_DEFAULT"
_ZN3cub18CUB_300001_SM_10006detail9transform16transform_kernelINS2_10policy_hubILb1EN4cuda3std3__45tupleIJPxEEEE10policy1000El9first_merS9_JS9_EEEvT0_iT1_T2_DpNS2_10kernel_argIT3_EE:
.text._ZN3cub18CUB_300001_SM_10006detail9transform16transform_kernelINS2_10policy_hubILb1EN4cuda3std3__45tupleIJPxEEEE10policy1000El9first_merS9_JS9_EEEvT0_iT1_T2_DpNS2_10kernel_argIT3_EE:
[----:B------:R-:W-:Y:S08]  /*0000*/  LDC R1, c[0x0][0x37c] ;  /* 0x0000df00ff017b82 */ /* 0x000ff00000000800 */
[----:B------:R-:W0:Y:S01]  /*0010*/  LDC R0, c[0x0][0x388] ;  /* 0x0000e200ff007b82 */ /* 0x000e220000000800 */
[----:B------:R-:W1:Y:S01]  /*0020*/  LDCU.64 UR6, c[0x0][0x380] ;  /* 0x00007000ff0677ac */ /* 0x000e620008000a00 */
[----:B------:R-:W2:Y:S01]  /*0030*/  S2R R7, SR_TID.X ;  /* 0x0000000000077919 */ /* 0x000ea20000002100 */
[----:B------:R-:W-:Y:S05]  /*0040*/  BSSY.RECONVERGENT B0, `(.L_x_204) ;  /* 0x000001a000007945 */ /* 0x000fea0003800200 */
[----:B------:R-:W3:Y:S01]  /*0050*/  S2UR UR4, SR_CTAID.X ;  /* 0x00000000000479c3 */ /* 0x000ee20000002500 */
[----:B0-----:R-:W-:-:S05]  /*0060*/  IMAD.SHL.U32 R5, R0, 0x80, RZ ;  /* 0x0000008000057824 */ /* 0x001fca00078e00ff */
[----:B------:R-:W-:Y:S01]  /*0070*/  SHF.R.S32.HI R4, RZ, 0x1f, R5 ;  /* 0x0000001fff047819 */ /* 0x000fe20000011405 */
[----:B---3--:R-:W-:-:S04]  /*0080*/  IMAD.WIDE.U32 R2, R5, UR4, RZ ;  /* 0x0000000405027c25 */ /* 0x008fc8000f8e00ff */
[----:B------:R-:W-:Y:S01]  /*0090*/  IMAD R13, R4, UR4, RZ ;  /* 0x00000004040d7c24 */ /* 0x000fe2000f8e02ff */
[----:B-1----:R-:W-:Y:S01]  /*00a0*/  IADD3 R6, P1, PT, -R2, UR6, RZ ;  /* 0x0000000602067c10 */ /* 0x002fe2000ff3e1ff */
[----:B--2---:R-:W-:Y:S02]  /*00b0*/  IMAD.SHL.U32 R11, R7, 0x80, RZ ;  /* 0x00000080070b7824 */ /* 0x004fe400078e00ff */
[----:B------:R-:W-:Y:S01]  /*00c0*/  IMAD.IADD R13, R3, 0x1, R13 ;  /* 0x00000001030d7824 */ /* 0x000fe200078e020d */
[----:B------:R-:W-:-:S04]  /*00d0*/  ISETP.LT.U32.AND P0, PT, R6, R5, PT ;  /* 0x000000050600720c */ /* 0x000fc80003f01070 */
[----:B------:R-:W-:-:S04]  /*00e0*/  IADD3.X R9, PT, PT, ~R13, UR7, RZ, P1, !PT ;  /* 0x000000070d097c10 */ /* 0x000fc80008ffe5ff */
[----:B------:R-:W-:-:S04]  /*00f0*/  ISETP.LT.AND.EX P0, PT, R9, R4, PT, P0 ;  /* 0x000000040900720c */ /* 0x000fc80003f01300 */
[----:B------:R-:W-:-:S05]  /*0100*/  SEL R6, R6, R5, P0 ;  /* 0x0000000506067207 */ /* 0x000fca0000000000 */
[----:B------:R-:W-:-:S05]  /*0110*/  IMAD.SHL.U32 R4, R6, 0x8, RZ ;  /* 0x0000000806047824 */ /* 0x000fca00078e00ff */
[----:B------:R-:W-:-:S13]  /*0120*/  ISETP.GE.AND P0, PT, R11, R4, PT ;  /* 0x000000040b00720c */ /* 0x000fda0003f06270 */
[----:B------:R-:W-:Y:S05]  /*0130*/  @P0 BRA `(.L_x_205) ;  /* 0x0000000000280947 */ /* 0x000fea0003800000 */
[----:B------:R-:W0:Y:S02]  /*0140*/  LDC.64 R8, c[0x0][0x398] ;  /* 0x0000e600ff087b82 */ /* 0x000e240000000a00 */
[----:B0-----:R-:W-:-:S04]  /*0150*/  LEA R8, P0, R2, R8, 0x3 ;  /* 0x0000000802087211 */ /* 0x001fc800078018ff */
[----:B------:R-:W-:-:S03]  /*0160*/  LEA.HI.X R9, R2, R9, R13, 0x3, P0 ;  /* 0x0000000902097211 */ /* 0x000fc600000f1c0d */
[----:B------:R-:W-:-:S07]  /*0170*/  IMAD.WIDE.U32 R8, R7, 0x80, R8 ;  /* 0x0000008007087825 */ /* 0x000fce00078e0008 */
.L_x_206:
[----:B------:R-:W-:Y:S01]  /*0180*/  VIADD R11, R11, 0x4000 ;  /* 0x000040000b0b7836 */ /* 0x000fe20000000000 */
[----:B------:R0:W-:Y:S04]  /*0190*/  CCTL.E.PF2 [R8] ;  /* 0x000000000800798f */ /* 0x0001e80000800100 */
[----:B------:R-:W-:Y:S02]  /*01a0*/  ISETP.GE.AND P0, PT, R11, R4, PT ;  /* 0x000000040b00720c */ /* 0x000fe40003f06270 */
[----:B0-----:R-:W-:-:S05]  /*01b0*/  IADD3 R8, P1, PT, R8, 0x4000, RZ ;  /* 0x0000400008087810 */ /* 0x001fca0007f3e0ff */
[----:B------:R-:W-:-:S06]  /*01c0*/  IMAD.X R9, RZ, RZ, R9, P1 ;  /* 0x000000ffff097224 */ /* 0x000fcc00008e0609 */
[----:B------:R-:W-:Y:S05]  /*01d0*/  @!P0 BRA `(.L_x_206) ;  /* 0xfffffffc00e88947 */ /* 0x000fea000383ffff */
.L_x_205:
[----:B------:R-:W-:Y:S05]  /*01e0*/  BSYNC.RECONVERGENT B0 ;  /* 0x0000000000007941 */ /* 0x000fea0003800200 */
.L_x_204:
[----:B------:R-:W0:Y:S01]  /*01f0*/  LDCU.128 UR8, c[0x0][0x390] ;  /* 0x00007200ff0877ac */ /* 0x000e220008000c00 */
[----:B------:R-:W-:Y:S01]  /*0200*/  ISETP.NE.AND P0, PT, R5, R6, PT ;  /* 0x000000060500720c */ /* 0x000fe20003f05270 */
[C---:B------:R-:W-:Y:S01]  /*0210*/  IMAD.SHL.U32 R4, R2.reuse, 0x8, RZ ;  /* 0x0000000802047824 */ /* 0x040fe200078e00ff */
[----:B------:R-:W-:Y:S01]  /*0220*/  SHF.L.U64.HI R8, R2, 0x3, R13 ;  /* 0x0000000302087819 */ /* 0x000fe2000001020d */
[----:B------:R-:W1:Y:S03]  /*0230*/  LDCU.64 UR4, c[0x0][0x358] ;  /* 0x00006b00ff0477ac */ /* 0x000e660008000a00 */
[C---:B0-----:R-:W-:Y:S02]  /*0240*/  IADD3 R2, P1, PT, R4.reuse, UR10, RZ ;  /* 0x0000000a04027c10 */ /* 0x041fe4000ff3e0ff */
[----:B------:R-:W-:Y:S02]  /*0250*/  IADD3 R4, P2, PT, R4, UR8, RZ ;  /* 0x0000000804047c10 */ /* 0x000fe4000ff5e0ff */
[----:B------:R-:W-:-:S02]  /*0260*/  IADD3.X R3, PT, PT, R8, UR11, RZ, P1, !PT ;  /* 0x0000000b08037c10 */ /* 0x000fc40008ffe4ff */
[----:B------:R-:W-:Y:S01]  /*0270*/  IADD3.X R5, PT, PT, R8, UR9, RZ, P2, !PT ;  /* 0x0000000908057c10 */ /* 0x000fe200097fe4ff */
[----:B-1----:R-:W-:Y:S08]  /*0280*/  @!P0 BRA `(.L_x_207) ;  /* 0x0000000c00488947 */ /* 0x002ff00003800000 */
[----:B------:R-:W-:-:S13]  /*0290*/  ISETP.GE.AND P0, PT, R0, 0x1, PT ;  /* 0x000000010000780c */ /* 0x000fda0003f06270 */
[----:B------:R-:W-:Y:S05]  /*02a0*/  @!P0 EXIT ;  /* 0x000000000000894d */ /* 0x000fea0003800000 */
[C---:B------:R-:W-:Y:S01]  /*02b0*/  ISETP.GE.U32.AND P0, PT, R0.reuse, 0x8, PT ;  /* 0x000000080000780c */ /* 0x040fe20003f06070 */
[----:B------:R-:W-:Y:S01]  /*02c0*/  IMAD.MOV.U32 R8, RZ, RZ, RZ ;  /* 0x000000ffff087224 */ /* 0x000fe200078e00ff */
[----:B------:R-:W-:-:S11]  /*02d0*/  LOP3.LUT R16, R0, 0x7, RZ, 0xc0, !PT ;  /* 0x0000000700107812 */ /* 0x000fd600078ec0ff */
[----:B------:R-:W-:Y:S05]  /*02e0*/  @!P0 BRA `(.L_x_208) ;  /* 0x00000008000c8947 */ /* 0x000fea0003800000 */
[----:B------:R-:W-:-:S13]  /*02f0*/  ISETP.GE.AND P1, PT, R7, R6, PT ;  /* 0x000000060700720c */ /* 0x000fda0003f26270 */
[----:B------:R-:W-:-:S06]  /*0300*/  @!P1 IMAD.WIDE.U32 R8, R7, 0x8, R2 ;  /* 0x0000000807089825 */ /* 0x000fcc00078e0002 */
[----:B------:R-:W2:Y:S01]  /*0310*/  @!P1 LDG.E.64 R8, desc[UR4][R8.64] ;  /* 0x0000000408089981 */ /* 0x000ea2000c1e1b00 */
[C---:B------:R-:W-:Y:S02]  /*0320*/  VIADD R17, R7.reuse, 0x80 ;  /* 0x0000008007117836 */ /* 0x040fe40000000000 */
[----:B------:R-:W-:-:S03]  /*0330*/  @!P1 IMAD.WIDE.U32 R12, R7, 0x8, R4 ;  /* 0x00000008070c9825 */ /* 0x000fc600078e0004 */
[C---:B------:R-:W-:Y:S01]  /*0340*/  ISETP.GE.AND P0, PT, R17.reuse, R6, PT ;  /* 0x000000061100720c */ /* 0x040fe20003f06270 */
[----:B------:R-:W-:Y:S01]  /*0350*/  IMAD.WIDE R10, R17, 0x8, R2 ;  /* 0x00000008110a7825 */ /* 0x000fe200078e0202 */
[--C-:B--2---:R-:W-:Y:S02]  /*0360*/  @!P1 SHF.R.S64 R18, R8, 0x2, R9.reuse ;  /* 0x0000000208129819 */ /* 0x104fe40000001009 */
[----:B------:R-:W-:-:S05]  /*0370*/  @!P1 SHF.R.S32.HI R19, RZ, 0x2, R9 ;  /* 0x00000002ff139819 */ /* 0x000fca0000011409 */
[----:B------:R0:W-:Y:S04]  /*0380*/  @!P1 STG.E.64 desc[UR4][R12.64], R18 ;  /* 0x000000120c009986 */ /* 0x0001e8000c101b04 */
[----:B------:R-:W2:Y:S01]  /*0390*/  @!P0 LDG.E.64 R14, desc[UR4][R10.64] ;  /* 0x000000040a0e8981 */ /* 0x000ea2000c1e1b00 */
[C---:B------:R-:W-:Y:S01]  /*03a0*/  VIADD R21, R7.reuse, 0x100 ;  /* 0x0000010007157836 */ /* 0x040fe20000000000 */
[----:B------:R-:W-:Y:S01]  /*03b0*/  LOP3.LUT R8, R0, 0x7ffffff8, RZ, 0xc0, !PT ;  /* 0x7ffffff800087812 */ /* 0x000fe200078ec0ff */
[C---:B------:R-:W-:Y:S01]  /*03c0*/  VIADD R9, R7.reuse, 0x200 ;  /* 0x0000020007097836 */ /* 0x040fe20000000000 */
[----:B------:R-:W-:Y:S01]  /*03d0*/  BSSY.RECONVERGENT B0, `(.L_x_209) ;  /* 0x0000015000007945 */ /* 0x000fe20003800200 */
[----:B------:R-:W-:Y:S01]  /*03e0*/  VIADD R23, R7, 0x180 ;  /* 0x0000018007177836 */ /* 0x000fe20000000000 */
[-C--:B------:R-:W-:Y:S01]  /*03f0*/  ISETP.GE.AND P6, PT, R21, R6.reuse, PT ;  /* 0x000000061500720c */ /* 0x080fe20003fc6270 */
[----:B------:R-:W-:Y:S01]  /*0400*/  VIADD R25, R7, 0x280 ;  /* 0x0000028007197836 */ /* 0x000fe20000000000 */
[-C--:B------:R-:W-:Y:S01]  /*0410*/  ISETP.GE.AND P4, PT, R9, R6.reuse, PT ;  /* 0x000000060900720c */ /* 0x080fe20003f86270 */
[----:B------:R-:W-:Y:S01]  /*0420*/  VIADD R9, R7, 0x300 ;  /* 0x0000030007097836 */ /* 0x000fe20000000000 */
[-C--:B------:R-:W-:Y:S01]  /*0430*/  ISETP.GE.AND P5, PT, R23, R6.reuse, PT ;  /* 0x000000061700720c */ /* 0x080fe20003fa6270 */
[----:B0-----:R-:W-:Y:S01]  /*0440*/  IMAD.WIDE R12, R17, 0x8, R4 ;  /* 0x00000008110c7825 */ /* 0x001fe200078e0204 */
[----:B------:R-:W-:-:S02]  /*0450*/  ISETP.GE.AND P3, PT, R25, R6, PT ;  /* 0x000000061900720c */ /* 0x000fc40003f66270 */
[----:B------:R-:W-:Y:S01]  /*0460*/  ISETP.GE.AND P2, PT, R9, R6, PT ;  /* 0x000000060900720c */ /* 0x000fe20003f46270 */
[----:B------:R-:W-:-:S05]  /*0470*/  VIADD R19, R7, 0x380 ;  /* 0x0000038007137836 */ /* 0x000fca0000000000 */
[----:B------:R-:W-:Y:S02]  /*0480*/  ISETP.GE.AND P1, PT, R19, R6, PT ;  /* 0x000000061300720c */ /* 0x000fe40003f26270 */
[--C-:B--2---:R-:W-:Y:S02]  /*0490*/  @!P0 SHF.R.S64 R14, R14, 0x2, R15.reuse ;  /* 0x000000020e0e8819 */ /* 0x104fe4000000100f */
[----:B------:R-:W-:-:S05]  /*04a0*/  @!P0 SHF.R.S32.HI R15, RZ, 0x2, R15 ;  /* 0x00000002ff0f8819 */ /* 0x000fca000001140f */
[----:B------:R0:W-:Y:S01]  /*04b0*/  @!P0 STG.E.64 desc[UR4][R12.64], R14 ;  /* 0x0000000e0c008986 */ /* 0x0001e2000c101b04 */
[----:B------:R-:W-:Y:S01]  /*04c0*/  ISETP.NE.AND P0, PT, R8, 0x8, PT ;  /* 0x000000080800780c */ /* 0x000fe20003f05270 */
[----:B------:R-:W-:-:S12]  /*04d0*/  @P6 BRA `(.L_x_210) ;  /* 0x0000000000106947 */ /* 0x000fd80003800000 */
[----:B0-----:R-:W2:Y:S02]  /*04e0*/  LDG.E.64 R14, desc[UR4][R10.64+0x400] ;  /* 0x000400040a0e7981 */ /* 0x001ea4000c1e1b00 */
[--C-:B--2---:R-:W-:Y:S02]  /*04f0*/  SHF.R.S64 R14, R14, 0x2, R15.reuse ;  /* 0x000000020e0e7819 */ /* 0x104fe4000000100f */
[----:B------:R-:W-:-:S05]  /*0500*/  SHF.R.S32.HI R15, RZ, 0x2, R15 ;  /* 0x00000002ff0f7819 */ /* 0x000fca000001140f */
[----:B------:R1:W-:Y:S02]  /*0510*/  STG.E.64 desc[UR4][R12.64+0x400], R14 ;  /* 0x0004000e0c007986 */ /* 0x0003e4000c101b04 */
.L_x_210:
[----:B------:R-:W-:Y:S05]  /*0520*/  BSYNC.RECONVERGENT B0 ;  /* 0x0000000000007941 */ /* 0x000fea0003800200 */
.L_x_209:
[----:B------:R-:W-:Y:S04]  /*0530*/  BSSY.RECONVERGENT B0, `(.L_x_211) ;  /* 0x0000006000007945 */ /* 0x000fe80003800200 */
[----:B------:R-:W-:Y:S05]  /*0540*/  @P5 BRA `(.L_x_212) ;  /* 0x0000000000105947 */ /* 0x000fea0003800000 */
[----:B01----:R-:W2:Y:S02]  /*0550*/  LDG.E.64 R14, desc[UR4][R10.64+0x800] ;  /* 0x000800040a0e7981 */ /* 0x003ea4000c1e1b00 */
[--C-:B--2---:R-:W-:Y:S02]  /*0560*/  SHF.R.S64 R14, R14, 0x2, R15.reuse ;  /* 0x000000020e0e7819 */ /* 0x104fe4000000100f */
[----:B------:R-:W-:-:S05]  /*0570*/  SHF.R.S32.HI R15, RZ, 0x2, R15 ;  /* 0x00000002ff0f7819 */ /* 0x000fca000001140f */
[----:B------:R2:W-:Y:S02]  /*0580*/  STG.E.64 desc[UR4][R12.64+0x800], R14 ;  /* 0x0008000e0c007986 */ /* 0x0005e4000c101b04 */
.L_x_212:
[----:B------:R-:W-:Y:S05]  /*0590*/  BSYNC.RECONVERGENT B0 ;  /* 0x0000000000007941 */ /* 0x000fea0003800200 */
.L_x_211:
[----:B------:R-:W-:Y:S04]  /*05a0*/  BSSY.RECONVERGENT B0, `(.L_x_213) ;  /* 0x0000006000007945 */ /* 0x000fe80003800200 */
[----:B------:R-:W-:Y:S05]  /*05b0*/  @P4 BRA `(.L_x_214) ;  /* 0x0000000000104947 */ /* 0x000fea0003800000 */
[----:B012---:R-:W2:Y:S02]  /*05c0*/  LDG.E.64 R14, desc[UR4][R10.64+0xc00] ;  /* 0x000c00040a0e7981 */ /* 0x007ea4000c1e1b00 */
[--C-:B--2---:R-:W-:Y:S02]  /*05d0*/  SHF.R.S64 R14, R14, 0x2, R15.reuse ;  /* 0x000000020e0e7819 */ /* 0x104fe4000000100f */
[----:B------:R-:W-:-:S05]  /*05e0*/  SHF.R.S32.HI R15, RZ, 0x2, R15 ;  /* 0x00000002ff0f7819 */ /* 0x000fca000001140f */
[----:B------:R3:W-:Y:S02]  /*05f0*/  STG.E.64 desc[UR4][R12.64+0xc00], R14 ;  /* 0x000c000e0c007986 */ /* 0x0007e4000c101b04 */
.L_x_214:
[----:B------:R-:W-:Y:S05]  /*0600*/  BSYNC.RECONVERGENT B0 ;  /* 0x0000000000007941 */ /* 0x000fea0003800200 */
.L_x_213:
[----:B------:R-:W-:Y:S04]  /*0610*/  BSSY.RECONVERGENT B0, `(.L_x_215) ;  /* 0x0000006000007945 */ /* 0x000fe80003800200 */
[----:B------:R-:W-:Y:S05]  /*0620*/  @P3 BRA `(.L_x_216) ;  /* 0x0000000000103947 */ /* 0x000fea0003800000 */
[----:B0123--:R-:W2:Y:S02]  /*0630*/  LDG.E.64 R14, desc[UR4][R10.64+0x1000] ;  /* 0x001000040a0e7981 */ /* 0x00fea4000c1e1b00 */
[--C-:B--2---:R-:W-:Y:S02]  /*0640*/  SHF.R.S64 R14, R14, 0x2, R15.reuse ;  /* 0x000000020e0e7819 */ /* 0x104fe4000000100f */
[----:B------:R-:W-:-:S05]  /*0650*/  SHF.R.S32.HI R15, RZ, 0x2, R15 ;  /* 0x00000002ff0f7819 */ /* 0x000fca000001140f */
[----:B------:R4:W-:Y:S02]  /*0660*/  STG.E.64 desc[UR4][R12.64+0x1000], R14 ;  /* 0x0010000e0c007986 */ /* 0x0009e4000c101b04 */
.L_x_216:
[----:B------:R-:W-:Y:S05]  /*0670*/  BSYNC.RECONVERGENT B0 ;  /* 0x0000000000007941 */ /* 0x000fea0003800200 */
.L_x_215:
[----:B------:R-:W-:Y:S04]  /*0680*/  BSSY.RECONVERGENT B0, `(.L_x_217) ;  /* 0x0000006000007945 */ /* 0x000fe80003800200 */
[----:B------:R-:W-:Y:S05]  /*0690*/  @P2 BRA `(.L_x_218) ;  /* 0x0000000000102947 */ /* 0x000fea0003800000 */
[----:B01234-:R-:W2:Y:S02]  /*06a0*/  LDG.E.64 R14, desc[UR4][R10.64+0x1400] ;  /* 0x001400040a0e7981 */ /* 0x01fea4000c1e1b00 */
[--C-:B--2---:R-:W-:Y:S02]  /*06b0*/  SHF.R.S64 R14, R14, 0x2, R15.reuse ;  /* 0x000000020e0e7819 */ /* 0x104fe4000000100f */
[----:B------:R-:W-:-:S05]  /*06c0*/  SHF.R.S32.HI R15, RZ, 0x2, R15 ;  /* 0x00000002ff0f7819 */ /* 0x000fca000001140f */
[----:B------:R0:W-:Y:S02]  /*06d0*/  STG.E.64 desc[UR4][R12.64+0x1400], R14 ;  /* 0x0014000e0c007986 */ /* 0x0001e4000c101b04 */
.L_x_218:
[----:B------:R-:W-:Y:S05]  /*06e0*/  BSYNC.RECONVERGENT B0 ;  /* 0x0000000000007941 */ /* 0x000fea0003800200 */
.L_x_217:
[----:B------:R-:W-:Y:S04]  /*06f0*/  BSSY.RECONVERGENT B0, `(.L_x_219) ;  /* 0x0000006000007945 */ /* 0x000fe80003800200 */
[----:B------:R-:W-:Y:S05]  /*0700*/  @P1 BRA `(.L_x_220) ;  /* 0x0000000000101947 */ /* 0x000fea0003800000 */
[----:B------:R-:W0:Y:S02]  /*0710*/  LDG.E.64 R10, desc[UR4][R10.64+0x1800] ;  /* 0x001800040a0a7981 */ /* 0x000e24000c1e1b00 */
[--C-:B01234-:R-:W-:Y:S02]  /*0720*/  SHF.R.S64 R14, R10, 0x2, R11.reuse ;  /* 0x000000020a0e7819 */ /* 0x11ffe4000000100b */
[----:B------:R-:W-:-:S05]  /*0730*/  SHF.R.S32.HI R15, RZ, 0x2, R11 ;  /* 0x00000002ff0f7819 */ /* 0x000fca000001140b */
[----:B------:R0:W-:Y:S02]  /*0740*/  STG.E.64 desc[UR4][R12.64+0x1800], R14 ;  /* 0x0018000e0c007986 */ /* 0x0001e4000c101b04 */
.L_x_220:
[----:B------:R-:W-:Y:S05]  /*0750*/  BSYNC.RECONVERGENT B0 ;  /* 0x0000000000007941 */ /* 0x000fea0003800200 */
.L_x_219:
[----:B------:R-:W-:Y:S05]  /*0760*/  @!P0 BRA `(.L_x_208) ;  /* 0x0000000000ec8947 */ /* 0x000fea0003800000 */
[----:B------:R-:W-:-:S07]  /*0770*/  IMAD.MOV.U32 R0, RZ, RZ, 0x8 ;  /* 0x00000008ff007424 */ /* 0x000fce00078e00ff */
.L_x_223:
[----:B------:R-:W-:-:S05]  /*0780*/  IMAD R9, R0, 0x80, R7 ;  /* 0x0000008000097824 */ /* 0x000fca00078e0207 */
[----:B------:R-:W-:-:S13]  /*0790*/  ISETP.GE.AND P0, PT, R9, R6, PT ;  /* 0x000000060900720c */ /* 0x000fda0003f06270 */
[----:B01234-:R-:W-:-:S06]  /*07a0*/  @!P0 IMAD.WIDE.U32 R14, R9, 0x8, R2 ;  /* 0x00000008090e8825 */ /* 0x01ffcc00078e0002 */
        /* <DEDUP_REMOVED lines=9> */
[----:B------:R-:W-:-:S05]  /*0840*/  VIADD R17, R9, 0x100 ;  /* 0x0000010009117836 */ /* 0x000fca0000000000 */
[----:B------:R-:W-:Y:S02]  /*0850*/  ISETP.GE.AND P0, PT, R17, R6, PT ;  /* 0x000000061100720c */ /* 0x000fe40003f06270 */
[--C-:B--2---:R-:W-:Y:S02]  /*0860*/  @!P1 SHF.R.S64 R22, R10, 0x2, R11.reuse ;  /* 0x000000020a169819 */ /* 0x104fe4000000100b */
[----:B------:R-:W-:Y:S01]  /*0870*/  @!P1 SHF.R.S32.HI R23, RZ, 0x2, R11 ;  /* 0x00000002ff179819 */ /* 0x000fe2000001140b */
[----:B------:R-:W-:-:S05]  /*0880*/  IMAD.WIDE R10, R25, 0x8, R4 ;  /* 0x00000008190a7825 */ /* 0x000fca00078e0204 */
[----:B------:R1:W-:Y:S04]  /*0890*/  @!P1 STG.E.64 desc[UR4][R10.64], R22 ;  /* 0x000000160a009986 */ /* 0x0003e8000c101b04 */
[----:B------:R-:W0:Y:S01]  /*08a0*/  @!P0 LDG.E.64 R14, desc[UR4][R12.64+0x400] ;  /* 0x000400040c0e8981 */ /* 0x000e22000c1e1b00 */
[----:B------:R-:W-:-:S05]  /*08b0*/  VIADD R17, R9, 0x180 ;  /* 0x0000018009117836 */ /* 0x000fca0000000000 */
[----:B------:R-:W-:Y:S02]  /*08c0*/  ISETP.GE.AND P1, PT, R17, R6, PT ;  /* 0x000000061100720c */ /* 0x000fe40003f26270 */
[--C-:B0-----:R-:W-:Y:S02]  /*08d0*/  @!P0 SHF.R.S64 R18, R14, 0x2, R15.reuse ;  /* 0x000000020e128819 */ /* 0x101fe4000000100f */
[----:B------:R-:W-:-:S05]  /*08e0*/  @!P0 SHF.R.S32.HI R19, RZ, 0x2, R15 ;  /* 0x00000002ff138819 */ /* 0x000fca000001140f */
[----:B------:R0:W-:Y:S04]  /*08f0*/  @!P0 STG.E.64 desc[UR4][R10.64+0x400], R18 ;  /* 0x000400120a008986 */ /* 0x0001e8000c101b04 */
[----:B------:R-:W2:Y:S01]  /*0900*/  @!P1 LDG.E.64 R14, desc[UR4][R12.64+0x800] ;  /* 0x000800040c0e9981 */ /* 0x000ea2000c1e1b00 */
[----:B------:R-:W-:-:S05]  /*0910*/  VIADD R17, R9, 0x200 ;  /* 0x0000020009117836 */ /* 0x000fca0000000000 */
[----:B------:R-:W-:Y:S02]  /*0920*/  ISETP.GE.AND P0, PT, R17, R6, PT ;  /* 0x000000061100720c */ /* 0x000fe40003f06270 */
[--C-:B--2---:R-:W-:Y:S02]  /*0930*/  @!P1 SHF.R.S64 R20, R14, 0x2, R15.reuse ;  /* 0x000000020e149819 */ /* 0x104fe4000000100f */
[----:B------:R-:W-:-:S05]  /*0940*/  @!P1 SHF.R.S32.HI R21, RZ, 0x2, R15 ;  /* 0x00000002ff159819 */ /* 0x000fca000001140f */
[----:B------:R2:W-:Y:S04]  /*0950*/  @!P1 STG.E.64 desc[UR4][R10.64+0x800], R20 ;  /* 0x000800140a009986 */ /* 0x0005e8000c101b04 */
[----:B------:R-:W1:Y:S01]  /*0960*/  @!P0 LDG.E.64 R14, desc[UR4][R12.64+0xc00] ;  /* 0x000c00040c0e8981 */ /* 0x000e62000c1e1b00 */
[----:B------:R-:W-:-:S05]  /*0970*/  VIADD R17, R9, 0x280 ;  /* 0x0000028009117836 */ /* 0x000fca0000000000 */
[----:B------:R-:W-:Y:S02]  /*0980*/  ISETP.GE.AND P1, PT, R17, R6, PT ;  /* 0x000000061100720c */ /* 0x000fe40003f26270 */
[--C-:B-1----:R-:W-:Y:S02]  /*0990*/  @!P0 SHF.R.S64 R22, R14, 0x2, R15.reuse ;  /* 0x000000020e168819 */ /* 0x102fe4000000100f */
[----:B------:R-:W-:-:S05]  /*09a0*/  @!P0 SHF.R.S32.HI R23, RZ, 0x2, R15 ;  /* 0x00000002ff178819 */ /* 0x000fca000001140f */
[----:B------:R2:W-:Y:S04]  /*09b0*/  @!P0 STG.E.64 desc[UR4][R10.64+0xc00], R22 ;  /* 0x000c00160a008986 */ /* 0x0005e8000c101b04 */
[----:B------:R-:W0:Y:S01]  /*09c0*/  @!P1 LDG.E.64 R14, desc[UR4][R12.64+0x1000] ;  /* 0x001000040c0e9981 */ /* 0x000e22000c1e1b00 */
[----:B------:R-:W-:-:S05]  /*09d0*/  VIADD R17, R9, 0x300 ;  /* 0x0000030009117836 */ /* 0x000fca0000000000 */
[----:B------:R-:W-:Y:S02]  /*09e0*/  ISETP.GE.AND P0, PT, R17, R6, PT ;  /* 0x000000061100720c */ /* 0x000fe40003f06270 */
[--C-:B0-----:R-:W-:Y:S02]  /*09f0*/  @!P1 SHF.R.S64 R18, R14, 0x2, R15.reuse ;  /* 0x000000020e129819 */ /* 0x101fe4000000100f */
[----:B------:R-:W-:-:S05]  /*0a00*/  @!P1 SHF.R.S32.HI R19, RZ, 0x2, R15 ;  /* 0x00000002ff139819 */ /* 0x000fca000001140f */
[----:B------:R2:W-:Y:S04]  /*0a10*/  @!P1 STG.E.64 desc[UR4][R10.64+0x1000], R18 ;  /* 0x001000120a009986 */ /* 0x0005e8000c101b04 */
[----:B------:R-:W3:Y:S01]  /*0a20*/  @!P0 LDG.E.64 R14, desc[UR4][R12.64+0x1400] ;  /* 0x001400040c0e8981 */ /* 0x000ee2000c1e1b00 */
[----:B------:R-:W-:Y:S01]  /*0a30*/  VIADD R9, R9, 0x380 ;  /* 0x0000038009097836 */ /* 0x000fe20000000000 */
[----:B------:R-:W-:Y:S01]  /*0a40*/  BSSY.RECONVERGENT B0, `(.L_x_221) ;  /* 0x000000c000007945 */ /* 0x000fe20003800200 */
[----:B------:R-:W-:-:S05]  /*0a50*/  VIADD R0, R0, 0x8 ;  /* 0x0000000800007836 */ /* 0x000fca0000000000 */
[----:B------:R-:W-:Y:S02]  /*0a60*/  ISETP.NE.AND P1, PT, R0, R8, PT ;  /* 0x000000080000720c */ /* 0x000fe40003f25270 */
[--C-:B---3--:R-:W-:Y:S02]  /*0a70*/  @!P0 SHF.R.S64 R14, R14, 0x2, R15.reuse ;  /* 0x000000020e0e8819 */ /* 0x108fe4000000100f */
[----:B------:R-:W-:-:S05]  /*0a80*/  @!P0 SHF.R.S32.HI R15, RZ, 0x2, R15 ;  /* 0x00000002ff0f8819 */ /* 0x000fca000001140f */
[----:B------:R2:W-:Y:S01]  /*0a90*/  @!P0 STG.E.64 desc[UR4][R10.64+0x1400], R14 ;  /* 0x0014000e0a008986 */ /* 0x0005e2000c101b04 */
[----:B------:R-:W-:-:S13]  /*0aa0*/  ISETP.GE.AND P0, PT, R9, R6, PT ;  /* 0x000000060900720c */ /* 0x000fda0003f06270 */
[----:B--2---:R-:W-:Y:S05]  /*0ab0*/  @P0 BRA `(.L_x_222) ;  /* 0x0000000000100947 */ /* 0x004fea0003800000 */
[----:B------:R-:W2:Y:S02]  /*0ac0*/  LDG.E.64 R12, desc[UR4][R12.64+0x1800] ;  /* 0x001800040c0c7981 */ /* 0x000ea4000c1e1b00 */
[--C-:B--2---:R-:W-:Y:S02]  /*0ad0*/  SHF.R.S64 R14, R12, 0x2, R13.reuse ;  /* 0x000000020c0e7819 */ /* 0x104fe4000000100d */
[----:B------:R-:W-:-:S05]  /*0ae0*/  SHF.R.S32.HI R15, RZ, 0x2, R13 ;  /* 0x00000002ff0f7819 */ /* 0x000fca000001140d */
[----:B------:R0:W-:Y:S02]  /*0af0*/  STG.E.64 desc[UR4][R10.64+0x1800], R14 ;  /* 0x0018000e0a007986 */ /* 0x0001e4000c101b04 */
.L_x_222:
[----:B------:R-:W-:Y:S05]  /*0b00*/  BSYNC.RECONVERGENT B0 ;  /* 0x0000000000007941 */ /* 0x000fea0003800200 */
.L_x_221:
[----:B------:R-:W-:Y:S05]  /*0b10*/  @P1 BRA `(.L_x_223) ;  /* 0xfffffffc00181947 */ /* 0x000fea000383ffff */
.L_x_208:
[----:B------:R-:W-:-:S13]  /*0b20*/  ISETP.NE.AND P0, PT, R16, RZ, PT ;  /* 0x000000ff1000720c */ /* 0x000fda0003f05270 */
[----:B------:R-:W-:Y:S05]  /*0b30*/  @!P0 EXIT ;  /* 0x000000000000894d */ /* 0x000fea0003800000 */
[----:B------:R-:W5:Y:S01]  /*0b40*/  LDC R0, c[0x0][0x388] ;  /* 0x0000e200ff007b82 */ /* 0x000f620000000800 */
[----:B------:R-:W-:Y:S02]  /*0b50*/  ISETP.GE.U32.AND P0, PT, R16, 0x4, PT ;  /* 0x000000041000780c */ /* 0x000fe40003f06070 */
[----:B-----5:R-:W-:-:S04]  /*0b60*/  LOP3.LUT R18, R0, 0x3, RZ, 0xc0, !PT ;  /* 0x0000000300127812 */ /* 0x020fc800078ec0ff */
[----:B------:R-:W-:-:S07]  /*0b70*/  ISETP.NE.AND P2, PT, R18, RZ, PT ;  /* 0x000000ff1200720c */ /* 0x000fce0003f45270 */
[----:B------:R-:W-:Y:S06]  /*0b80*/  @!P0 BRA `(.L_x_224) ;  /* 0x0000000000848947 */ /* 0x000fec0003800000 */
[----:B------:R-:W-:-:S05]  /*0b90*/  IMAD R9, R8, 0x80, R7 ;  /* 0x0000008008097824 */ /* 0x000fca00078e0207 */
[----:B------:R-:W-:-:S13]  /*0ba0*/  ISETP.GE.AND P0, PT, R9, R6, PT ;  /* 0x000000060900720c */ /* 0x000fda0003f06270 */
[----:B0-----:R-:W-:-:S06]  /*0bb0*/  @!P0 IMAD.WIDE R10, R9, 0x8, R2 ;  /* 0x00000008090a8825 */ /* 0x001fcc00078e0202 */
[----:B------:R-:W5:Y:S01]  /*0bc0*/  @!P0 LDG.E.64 R10, desc[UR4][R10.64] ;  /* 0x000000040a0a8981 */ /* 0x000f62000c1e1b00 */
[C---:B------:R-:W-:Y:S02]  /*0bd0*/  VIADD R17, R9.reuse, 0x80 ;  /* 0x0000008009117836 */ /* 0x040fe40000000000 */
[----:B-1234-:R-:W-:-:S03]  /*0be0*/  @!P0 IMAD.WIDE R12, R9, 0x8, R4 ;  /* 0x00000008090c8825 */ /* 0x01efc600078e0204 */
[----:B------:R-:W-:-:S13]  /*0bf0*/  ISETP.GE.AND P1, PT, R17, R6, PT ;  /* 0x000000061100720c */ /* 0x000fda0003f26270 */
[----:B------:R-:W-:Y:S01]  /*0c00*/  @!P1 IMAD.WIDE R14, R17, 0x8, R2 ;  /* 0x00000008110e9825 */ /* 0x000fe200078e0202 */
[--C-:B-----5:R-:W-:Y:S02]  /*0c10*/  @!P0 SHF.R.S64 R20, R10, 0x2, R11.reuse ;  /* 0x000000020a148819 */ /* 0x120fe4000000100b */
[----:B------:R-:W-:-:S05]  /*0c20*/  @!P0 SHF.R.S32.HI R21, RZ, 0x2, R11 ;  /* 0x00000002ff158819 */ /* 0x000fca000001140b */
[----:B------:R0:W-:Y:S04]  /*0c30*/  @!P0 STG.E.64 desc[UR4][R12.64], R20 ;  /* 0x000000140c008986 */ /* 0x0001e8000c101b04 */
[----:B------:R-:W2:Y:S01]  /*0c40*/  @!P1 LDG.E.64 R14, desc[UR4][R14.64] ;  /* 0x000000040e0e9981 */ /* 0x000ea2000c1e1b00 */
[----:B------:R-:W-:Y:S02]  /*0c50*/  VIADD R19, R9, 0x100 ;  /* 0x0000010009137836 */ /* 0x000fe40000000000 */
[----:B------:R-:W-:-:S03]  /*0c60*/  @!P1 IMAD.WIDE R10, R17, 0x8, R4 ;  /* 0x00000008110a9825 */ /* 0x000fc600078e0204 */
[----:B------:R-:W-:-:S13]  /*0c70*/  ISETP.GE.AND P0, PT, R19, R6, PT ;  /* 0x000000061300720c */ /* 0x000fda0003f06270 */
[----:B------:R-:W-:Y:S01]  /*0c80*/  @!P0 IMAD.WIDE R16, R19, 0x8, R2 ;  /* 0x0000000813108825 */ /* 0x000fe200078e0202 */
[--C-:B--2---:R-:W-:Y:S02]  /*0c90*/  @!P1 SHF.R.S64 R22, R14, 0x2, R15.reuse ;  /* 0x000000020e169819 */ /* 0x104fe4000000100f */
[----:B------:R-:W-:-:S05]  /*0ca0*/  @!P1 SHF.R.S32.HI R23, RZ, 0x2, R15 ;  /* 0x00000002ff179819 */ /* 0x000fca000001140f */
[----:B------:R1:W-:Y:S04]  /*0cb0*/  @!P1 STG.E.64 desc[UR4][R10.64], R22 ;  /* 0x000000160a009986 */ /* 0x0003e8000c101b04 */
[----:B------:R-:W2:Y:S01]  /*0cc0*/  @!P0 LDG.E.64 R16, desc[UR4][R16.64] ;  /* 0x0000000410108981 */ /* 0x000ea2000c1e1b00 */
[----:B------:R-:W-:Y:S02]  /*0cd0*/  VIADD R9, R9, 0x180 ;  /* 0x0000018009097836 */ /* 0x000fe40000000000 */
[----:B0-----:R-:W-:-:S03]  /*0ce0*/  @!P0 IMAD.WIDE R12, R19, 0x8, R4 ;  /* 0x00000008130c8825 */ /* 0x001fc600078e0204 */
[----:B------:R-:W-:-:S13]  /*0cf0*/  ISETP.GE.AND P1, PT, R9, R6, PT ;  /* 0x000000060900720c */ /* 0x000fda0003f26270 */
[----:B------:R-:W-:Y:S01]  /*0d00*/  @!P1 IMAD.WIDE R14, R9, 0x8, R2 ;  /* 0x00000008090e9825 */ /* 0x000fe200078e0202 */
[--C-:B--2---:R-:W-:Y:S02]  /*0d10*/  @!P0 SHF.R.S64 R20, R16, 0x2, R17.reuse ;  /* 0x0000000210148819 */ /* 0x104fe40000001011 */
[----:B------:R-:W-:-:S05]  /*0d20*/  @!P0 SHF.R.S32.HI R21, RZ, 0x2, R17 ;  /* 0x00000002ff158819 */ /* 0x000fca0000011411 */
[----:B------:R0:W-:Y:S04]  /*0d30*/  @!P0 STG.E.64 desc[UR4][R12.64], R20 ;  /* 0x000000140c008986 */ /* 0x0001e8000c101b04 */
[----:B------:R-:W2:Y:S01]  /*0d40*/  @!P1 LDG.E.64 R14, desc[UR4][R14.64] ;  /* 0x000000040e0e9981 */ /* 0x000ea2000c1e1b00 */
[----:B-1----:R-:W-:-:S04]  /*0d50*/  @!P1 IMAD.WIDE R10, R9, 0x8, R4 ;  /* 0x00000008090a9825 */ /* 0x002fc800078e0204 */
[----:B------:R-:W-:Y:S01]  /*0d60*/  VIADD R8, R8, 0x4 ;  /* 0x0000000408087836 */ /* 0x000fe20000000000 */
[--C-:B--2---:R-:W-:Y:S02]  /*0d70*/  @!P1 SHF.R.S64 R24, R14, 0x2, R15.reuse ;  /* 0x000000020e189819 */ /* 0x104fe4000000100f */
[----:B------:R-:W-:-:S05]  /*0d80*/  @!P1 SHF.R.S32.HI R25, RZ, 0x2, R15 ;  /* 0x00000002ff199819 */ /* 0x000fca000001140f */
[----:B------:R0:W-:Y:S02]  /*0d90*/  @!P1 STG.E.64 desc[UR4][R10.64], R24 ;  /* 0x000000180a009986 */ /* 0x0001e4000c101b04 */
.L_x_224:
[----:B------:R-:W-:Y:S05]  /*0da0*/  @!P2 EXIT ;  /* 0x000000000000a94d */ /* 0x000fea0003800000 */
[----:B------:R-:W-:Y:S02]  /*0db0*/  ISETP.NE.AND P0, PT, R18, 0x1, PT ;  /* 0x000000011200780c */ /* 0x000fe40003f05270 */
[----:B------:R-:W-:-:S04]  /*0dc0*/  LOP3.LUT R0, R0, 0x1, RZ, 0xc0, !PT ;  /* 0x0000000100007812 */ /* 0x000fc800078ec0ff */
[----:B------:R-:W-:-:S07]  /*0dd0*/  ISETP.NE.U32.AND P2, PT, R0, 0x1, PT ;  /* 0x000000010000780c */ /* 0x000fce0003f45070 */
[----:B------:R-:W-:Y:S06]  /*0de0*/  @!P0 BRA `(.L_x_225) ;  /* 0x0000000000448947 */ /* 0x000fec0003800000 */
[----:B01234-:R-:W-:-:S05]  /*0df0*/  IMAD R13, R8, 0x80, R7 ;  /* 0x00000080080d7824 */ /* 0x01ffca00078e0207 */
[----:B------:R-:W-:-:S13]  /*0e00*/  ISETP.GE.AND P0, PT, R13, R6, PT ;  /* 0x000000060d00720c */ /* 0x000fda0003f06270 */
[----:B------:R-:W-:-:S06]  /*0e10*/  @!P0 IMAD.WIDE R10, R13, 0x8, R2 ;  /* 0x000000080d0a8825 */ /* 0x000fcc00078e0202 */
[----:B------:R-:W2:Y:S01]  /*0e20*/  @!P0 LDG.E.64 R10, desc[UR4][R10.64] ;  /* 0x000000040a0a8981 */ /* 0x000ea2000c1e1b00 */
[C---:B------:R-:W-:Y:S02]  /*0e30*/  VIADD R9, R13.reuse, 0x80 ;  /* 0x000000800d097836 */ /* 0x040fe40000000000 */
[----:B------:R-:W-:-:S03]  /*0e40*/  @!P0 IMAD.WIDE R12, R13, 0x8, R4 ;  /* 0x000000080d0c8825 */ /* 0x000fc600078e0204 */
[----:B------:R-:W-:-:S13]  /*0e50*/  ISETP.GE.AND P1, PT, R9, R6, PT ;  /* 0x000000060900720c */ /* 0x000fda0003f26270 */
[----:B------:R-:W-:Y:S01]  /*0e60*/  @!P1 IMAD.WIDE R14, R9, 0x8, R2 ;  /* 0x00000008090e9825 */ /* 0x000fe200078e0202 */
[--C-:B--2---:R-:W-:Y:S02]  /*0e70*/  @!P0 SHF.R.S64 R16, R10, 0x2, R11.reuse ;  /* 0x000000020a108819 */ /* 0x104fe4000000100b */
[----:B------:R-:W-:-:S05]  /*0e80*/  @!P0 SHF.R.S32.HI R17, RZ, 0x2, R11 ;  /* 0x00000002ff118819 */ /* 0x000fca000001140b */
[----:B------:R0:W-:Y:S04]  /*0e90*/  @!P0 STG.E.64 desc[UR4][R12.64], R16 ;  /* 0x000000100c008986 */ /* 0x0001e8000c101b04 */
[----:B------:R-:W2:Y:S01]  /*0ea0*/  @!P1 LDG.E.64 R14, desc[UR4][R14.64] ;  /* 0x000000040e0e9981 */ /* 0x000ea2000c1e1b00 */
[----:B------:R-:W-:-:S04]  /*0eb0*/  @!P1 IMAD.WIDE R10, R9, 0x8, R4 ;  /* 0x00000008090a9825 */ /* 0x000fc800078e0204 */
[----:B------:R-:W-:Y:S01]  /*0ec0*/  VIADD R8, R8, 0x2 ;  /* 0x0000000208087836 */ /* 0x000fe20000000000 */
[--C-:B--2---:R-:W-:Y:S02]  /*0ed0*/  @!P1 SHF.R.S64 R18, R14, 0x2, R15.reuse ;  /* 0x000000020e129819 */ /* 0x104fe4000000100f */
[----:B------:R-:W-:-:S05]  /*0ee0*/  @!P1 SHF.R.S32.HI R19, RZ, 0x2, R15 ;  /* 0x00000002ff139819 */ /* 0x000fca000001140f */
[----:B------:R0:W-:Y:S02]  /*0ef0*/  @!P1 STG.E.64 desc[UR4][R10.64], R18 ;  /* 0x000000120a009986 */ /* 0x0001e4000c101b04 */
.L_x_225:
[----:B------:R-:W-:Y:S05]  /*0f00*/  @P2 EXIT ;  /* 0x000000000000294d */ /* 0x000fea0003800000 */
[----:B------:R-:W-:-:S05]  /*0f10*/  IMAD R9, R8, 0x80, R7 ;  /* 0x0000008008097824 */ /* 0x000fca00078e0207 */
[----:B------:R-:W-:-:S13]  /*0f20*/  ISETP.GE.AND P0, PT, R9, R6, PT ;  /* 0x000000060900720c */ /* 0x000fda0003f06270 */
[----:B------:R-:W-:Y:S05]  /*0f30*/  @P0 EXIT ;  /* 0x000000000000094d */ /* 0x000fea0003800000 */
[----:B------:R-:W-:-:S06]  /*0f40*/  IMAD.WIDE R2, R9, 0x8, R2 ;  /* 0x0000000809027825 */ /* 0x000fcc00078e0202 */
[----:B------:R-:W5:Y:S01]  /*0f50*/  LDG.E.64 R2, desc[UR4][R2.64] ;  /* 0x0000000402027981 */ /* 0x000f62000c1e1b00 */
[----:B------:R-:W-:Y:S01]  /*0f60*/  IMAD.WIDE R4, R9, 0x8, R4 ;  /* 0x0000000809047825 */ /* 0x000fe200078e0204 */
[--C-:B-----5:R-:W-:Y:S02]  /*0f70*/  SHF.R.S64 R6, R2, 0x2, R3.reuse ;  /* 0x0000000202067819 */ /* 0x120fe40000001003 */
[----:B------:R-:W-:-:S05]  /*0f80*/  SHF.R.S32.HI R7, RZ, 0x2, R3 ;  /* 0x00000002ff077819 */ /* 0x000fca0000011403 */
[----:B------:R-:W-:Y:S01]  /*0f90*/  STG.E.64 desc[UR4][R4.64], R6 ;  /* 0x0000000604007986 */ /* 0x000fe2000c101b04 */
[----:B------:R-:W-:Y:S05]  /*0fa0*/  EXIT ;  /* 0x000000000000794d */ /* 0x000fea0003800000 */
.L_x_207:
[----:B------:R-:W-:-:S13]  /*0fb0*/  ISETP.GE.AND P0, PT, R0, 0x1, PT ;  /* 0x000000010000780c */ /* 0x000fda0003f06270 */
[----:B------:R-:W-:Y:S05]  /*0fc0*/  @!P0 EXIT ;  /* 0x000000000000894d */ /* 0x000fea0003800000 */
[C---:B------:R-:W-:Y:S01]  /*0fd0*/  ISETP.GE.U32.AND P1, PT, R0.reuse, 0x10, PT ;  /* 0x000000100000780c */ /* 0x040fe20003f26070 */
[----:B------:R-:W-:Y:S01]  /*0fe0*/  IMAD.MOV.U32 R6, RZ, RZ, RZ ;  /* 0x000000ffff067224 */ /* 0x000fe200078e00ff */
[----:B------:R-:W-:-:S04]  /*0ff0*/  LOP3.LUT R22, R0, 0xf, RZ, 0xc0, !PT ;  /* 0x0000000f00167812 */ /* 0x000fc800078ec0ff */
[----:B------:R-:W-:-:S07]  /*1000*/  ISETP.NE.AND P0, PT, R22, RZ, PT ;  /* 0x000000ff1600720c */ /* 0x000fce0003f05270 */
[----:B------:R-:W-:Y:S06]  /*1010*/  @!P1 BRA `(.L_x_226) ;  /* 0x0000000400589947 */ /* 0x000fec0003800000 */
[----:B------:R-:W-:Y:S01]  /*1020*/  IMAD.WIDE.U32 R14, R7, 0x8, RZ ;  /* 0x00000008070e7825 */ /* 0x000fe200078e00ff */
[----:B------:R-:W-:-:S03]  /*1030*/  LOP3.LUT R6, R0, 0x7ffffff0, RZ, 0xc0, !PT ;  /* 0x7ffffff000067812 */ /* 0x000fc600078ec0ff */
[----:B------:R-:W-:Y:S01]  /*1040*/  VIADD R12, R7, 0x480 ;  /* 0x00000480070c7836 */ /* 0x000fe20000000000 */
[----:B------:R-:W-:Y:S01]  /*1050*/  LOP3.LUT R13, R14, 0x2000, RZ, 0xfc, !PT ;  /* 0x000020000e0d7812 */ /* 0x000fe200078efcff */
[----:B------:R-:W-:-:S07]  /*1060*/  IMAD.MOV R14, RZ, RZ, -R6 ;  /* 0x000000ffff0e7224 */ /* 0x000fce00078e0a06 */
.L_x_227:
[----:B0-----:R-:W-:-:S05]  /*1070*/  IADD3 R16, P1, PT, R13, R2, RZ ;  /* 0x000000020d107210 */ /* 0x001fca0007f3e0ff */
[----:B------:R-:W-:-:S05]  /*1080*/  IMAD.X R17, R15, 0x1, R3, P1 ;  /* 0x000000010f117824 */ /* 0x000fca00008e0603 */
[----:B------:R-:W2:Y:S01]  /*1090*/  LDG.E.64 R10, desc[UR4][R16.64+-0x2000] ;  /* 0xffe00004100a7981 */ /* 0x000ea2000c1e1b00 */
[----:B------:R-:W-:-:S05]  /*10a0*/  IADD3 R8, P1, PT, R13, R4, RZ ;  /* 0x000000040d087210 */ /* 0x000fca0007f3e0ff */
[----:B------:R-:W-:Y:S01]  /*10b0*/  IMAD.X R9, R15, 0x1, R5, P1 ;  /* 0x000000010f097824 */ /* 0x000fe200008e0605 */
[--C-:B--2---:R-:W-:Y:S02]  /*10c0*/  SHF.R.S64 R18, R10, 0x2, R11.reuse ;  /* 0x000000020a127819 */ /* 0x104fe4000000100b */
[----:B------:R-:W-:-:S05]  /*10d0*/  SHF.R.S32.HI R19, RZ, 0x2, R11 ;  /* 0x00000002ff137819 */ /* 0x000fca000001140b */
[----:B------:R0:W-:Y:S04]  /*10e0*/  STG.E.64 desc[UR4][R8.64+-0x2000], R18 ;  /* 0xffe0001208007986 */ /* 0x0001e8000c101b04 */
[----:B------:R-:W2:Y:S02]  /*10f0*/  LDG.E.64 R10, desc[UR4][R16.64+-0x1c00] ;  /* 0xffe40004100a7981 */ /* 0x000ea4000c1e1b00 */
[--C-:B--2---:R-:W-:Y:S02]  /*1100*/  SHF.R.S64 R20, R10, 0x2, R11.reuse ;  /* 0x000000020a147819 */ /* 0x104fe4000000100b */
[----:B------:R-:W-:-:S05]  /*1110*/  SHF.R.S32.HI R21, RZ, 0x2, R11 ;  /* 0x00000002ff157819 */ /* 0x000fca000001140b */
[----:B------:R-:W-:Y:S04]  /*1120*/  STG.E.64 desc[UR4][R8.64+-0x1c00], R20 ;  /* 0xffe4001408007986 */ /* 0x000fe8000c101b04 */
[----:B------:R-:W2:Y:S02]  /*1130*/  LDG.E.64 R10, desc[UR4][R16.64+-0x1800] ;  /* 0xffe80004100a7981 */ /* 0x000ea4000c1e1b00 */
[--C-:B--2---:R-:W-:Y:S02]  /*1140*/  SHF.R.S64 R24, R10, 0x2, R11.reuse ;  /* 0x000000020a187819 */ /* 0x104fe4000000100b */
[----:B------:R-:W-:-:S05]  /*1150*/  SHF.R.S32.HI R25, RZ, 0x2, R11 ;  /* 0x00000002ff197819 */ /* 0x000fca000001140b */
[----:B------:R1:W-:Y:S04]  /*1160*/  STG.E.64 desc[UR4][R8.64+-0x1800], R24 ;  /* 0xffe8001808007986 */ /* 0x0003e8000c101b04 */
[----:B------:R-:W2:Y:S02]  /*1170*/  LDG.E.64 R10, desc[UR4][R16.64+-0x1400] ;  /* 0xffec0004100a7981 */ /* 0x000ea4000c1e1b00 */
[--C-:B--2---:R-:W-:Y:S02]  /*1180*/  SHF.R.S64 R26, R10, 0x2, R11.reuse ;  /* 0x000000020a1a7819 */ /* 0x104fe4000000100b */
[----:B------:R-:W-:-:S05]  /*1190*/  SHF.R.S32.HI R27, RZ, 0x2, R11 ;  /* 0x00000002ff1b7819 */ /* 0x000fca000001140b */
[----:B------:R-:W-:Y:S04]  /*11a0*/  STG.E.64 desc[UR4][R8.64+-0x1400], R26 ;  /* 0xffec001a08007986 */ /* 0x000fe8000c101b04 */
[----:B------:R-:W0:Y:S02]  /*11b0*/  LDG.E.64 R10, desc[UR4][R16.64+-0x1000] ;  /* 0xfff00004100a7981 */ /* 0x000e24000c1e1b00 */
[--C-:B0-----:R-:W-:Y:S02]  /*11c0*/  SHF.R.S64 R18, R10, 0x2, R11.reuse ;  /* 0x000000020a127819 */ /* 0x101fe4000000100b */
[----:B------:R-:W-:-:S05]  /*11d0*/  SHF.R.S32.HI R19, RZ, 0x2, R11 ;  /* 0x00000002ff137819 */ /* 0x000fca000001140b */
[----:B------:R0:W-:Y:S04]  /*11e0*/  STG.E.64 desc[UR4][R8.64+-0x1000], R18 ;  /* 0xfff0001208007986 */ /* 0x0001e8000c101b04 */
[----:B------:R-:W2:Y:S02]  /*11f0*/  LDG.E.64 R10, desc[UR4][R16.64+-0xc00] ;  /* 0xfff40004100a7981 */ /* 0x000ea4000c1e1b00 */
[--C-:B--2---:R-:W-:Y:S02]  /*1200*/  SHF.R.S64 R28, R10, 0x2, R11.reuse ;  /* 0x000000020a1c7819 */ /* 0x104fe4000000100b */
[----:B------:R-:W-:-:S05]  /*1210*/  SHF.R.S32.HI R29, RZ, 0x2, R11 ;  /* 0x00000002ff1d7819 */ /* 0x000fca000001140b */
[----:B------:R2:W-:Y:S04]  /*1220*/  STG.E.64 desc[UR4][R8.64+-0xc00], R28 ;  /* 0xfff4001c08007986 */ /* 0x0005e8000c101b04 */
[----:B------:R-:W1:Y:S02]  /*1230*/  LDG.E.64 R10, desc[UR4][R16.64+-0x800] ;  /* 0xfff80004100a7981 */ /* 0x000e64000c1e1b00 */
[--C-:B-1----:R-:W-:Y:S02]  /*1240*/  SHF.R.S64 R24, R10, 0x2, R11.reuse ;  /* 0x000000020a187819 */ /* 0x102fe4000000100b */
[----:B------:R-:W-:-:S05]  /*1250*/  SHF.R.S32.HI R25, RZ, 0x2, R11 ;  /* 0x00000002ff197819 */ /* 0x000fca000001140b */
[----:B------:R-:W-:Y:S04]  /*1260*/  STG.E.64 desc[UR4][R8.64+-0x800], R24 ;  /* 0xfff8001808007986 */ /* 0x000fe8000c101b04 */
[----:B------:R-:W3:Y:S01]  /*1270*/  LDG.E.64 R10, desc[UR4][R16.64+-0x400] ;  /* 0xfffc0004100a7981 */ /* 0x000ee2000c1e1b00 */
[----:B0-----:R-:W-:Y:S02]  /*1280*/  IMAD.MOV.U32 R18, RZ, RZ, 0xc00 ;  /* 0x00000c00ff127424 */ /* 0x001fe400078e00ff */
[----:B------:R-:W-:Y:S01]  /*1290*/  IMAD.MOV.U32 R19, RZ, RZ, 0x0 ;  /* 0x00000000ff137424 */ /* 0x000fe200078e00ff */
[--C-:B---3--:R-:W-:Y:S02]  /*12a0*/  SHF.R.S64 R26, R10, 0x2, R11.reuse ;  /* 0x000000020a1a7819 */ /* 0x108fe4000000100b */
[----:B------:R-:W-:-:S05]  /*12b0*/  SHF.R.S32.HI R27, RZ, 0x2, R11 ;  /* 0x00000002ff1b7819 */ /* 0x000fca000001140b */
[----:B------:R-:W-:Y:S04]  /*12c0*/  STG.E.64 desc[UR4][R8.64+-0x400], R26 ;  /* 0xfffc001a08007986 */ /* 0x000fe8000c101b04 */
[----:B------:R-:W2:Y:S01]  /*12d0*/  LDG.E.64 R20, desc[UR4][R16.64] ;  /* 0x0000000410147981 */ /* 0x000ea2000c1e1b00 */
[----:B------:R-:W-:-:S03]  /*12e0*/  IMAD.WIDE R18, R12, 0x8, R18 ;  /* 0x000000080c127825 */ /* 0x000fc600078e0212 */
[----:B------:R-:W-:-:S05]  /*12f0*/  IADD3 R10, P1, PT, R18, R2, RZ ;  /* 0x00000002120a7210 */ /* 0x000fca0007f3e0ff */
[----:B------:R-:W-:Y:S01]  /*1300*/  IMAD.X R11, R19, 0x1, R3, P1 ;  /* 0x00000001130b7824 */ /* 0x000fe200008e0603 */
[--C-:B--2---:R-:W-:Y:S02]  /*1310*/  SHF.R.S64 R28, R20, 0x2, R21.reuse ;  /* 0x00000002141c7819 */ /* 0x104fe40000001015 */
[----:B------:R-:W-:-:S05]  /*1320*/  SHF.R.S32.HI R29, RZ, 0x2, R21 ;  /* 0x00000002ff1d7819 */ /* 0x000fca0000011415 */
[----:B------:R0:W-:Y:S04]  /*1330*/  STG.E.64 desc[UR4][R8.64], R28 ;  /* 0x0000001c08007986 */ /* 0x0001e8000c101b04 */
        /* <DEDUP_REMOVED lines=9> */
[----:B------:R2:W-:Y:S04]  /*13d0*/  STG.E.64 desc[UR4][R18.64+-0x800], R16 ;  /* 0xfff8001012007986 */ /* 0x0005e8000c101b04 */
[----:B0-----:R-:W3:Y:S02]  /*13e0*/  LDG.E.64 R8, desc[UR4][R10.64+-0x400] ;  /* 0xfffc00040a087981 */ /* 0x001ee4000c1e1b00 */
[--C-:B---3--:R-:W-:Y:S02]  /*13f0*/  SHF.R.S64 R24, R8, 0x2, R9.reuse ;  /* 0x0000000208187819 */ /* 0x108fe40000001009 */
[----:B------:R-:W-:-:S05]  /*1400*/  SHF.R.S32.HI R25, RZ, 0x2, R9 ;  /* 0x00000002ff197819 */ /* 0x000fca0000011409 */
[----:B------:R0:W-:Y:S04]  /*1410*/  STG.E.64 desc[UR4][R18.64+-0x400], R24 ;  /* 0xfffc001812007986 */ /* 0x0001e8000c101b04 */
[----:B------:R-:W3:Y:S02]  /*1420*/  LDG.E.64 R8, desc[UR4][R10.64] ;  /* 0x000000040a087981 */ /* 0x000ee4000c1e1b00 */
[--C-:B---3--:R-:W-:Y:S02]  /*1430*/  SHF.R.S64 R26, R8, 0x2, R9.reuse ;  /* 0x00000002081a7819 */ /* 0x108fe40000001009 */
[----:B------:R-:W-:-:S05]  /*1440*/  SHF.R.S32.HI R27, RZ, 0x2, R9 ;  /* 0x00000002ff1b7819 */ /* 0x000fca0000011409 */
[----:B------:R0:W-:Y:S04]  /*1450*/  STG.E.64 desc[UR4][R18.64], R26 ;  /* 0x0000001a12007986 */ /* 0x0001e8000c101b04 */
[----:B------:R-:W1:Y:S02]  /*1460*/  LDG.E.64 R8, desc[UR4][R10.64+0x400] ;  /* 0x000400040a087981 */ /* 0x000e64000c1e1b00 */
[--C-:B-1----:R-:W-:Y:S02]  /*1470*/  SHF.R.S64 R20, R8, 0x2, R9.reuse ;  /* 0x0000000208147819 */ /* 0x102fe40000001009 */
[----:B------:R-:W-:-:S05]  /*1480*/  SHF.R.S32.HI R21, RZ, 0x2, R9 ;  /* 0x00000002ff157819 */ /* 0x000fca0000011409 */
[----:B------:R0:W-:Y:S04]  /*1490*/  STG.E.64 desc[UR4][R18.64+0x400], R20 ;  /* 0x0004001412007986 */ /* 0x0001e8000c101b04 */
[----:B------:R-:W2:Y:S02]  /*14a0*/  LDG.E.64 R8, desc[UR4][R10.64+0x800] ;  /* 0x000800040a087981 */ /* 0x000ea4000c1e1b00 */
[--C-:B--2---:R-:W-:Y:S02]  /*14b0*/  SHF.R.S64 R16, R8, 0x2, R9.reuse ;  /* 0x0000000208107819 */ /* 0x104fe40000001009 */
[----:B------:R-:W-:-:S05]  /*14c0*/  SHF.R.S32.HI R17, RZ, 0x2, R9 ;  /* 0x00000002ff117819 */ /* 0x000fca0000011409 */
[----:B------:R0:W-:Y:S04]  /*14d0*/  STG.E.64 desc[UR4][R18.64+0x800], R16 ;  /* 0x0008001012007986 */ /* 0x0001e8000c101b04 */
[----:B------:R-:W2:Y:S01]  /*14e0*/  LDG.E.64 R8, desc[UR4][R10.64+0xc00] ;  /* 0x000c00040a087981 */ /* 0x000ea2000c1e1b00 */
[----:B------:R-:W-:Y:S01]  /*14f0*/  VIADD R14, R14, 0x10 ;  /* 0x000000100e0e7836 */ /* 0x000fe20000000000 */
[----:B------:R-:W-:Y:S01]  /*1500*/  IADD3 R13, P2, PT, R13, 0x4000, RZ ;  /* 0x000040000d0d7810 */ /* 0x000fe20007f5e0ff */
[----:B------:R-:W-:-:S03]  /*1510*/  VIADD R12, R12, 0x800 ;  /* 0x000008000c0c7836 */ /* 0x000fc60000000000 */
[----:B------:R-:W-:Y:S01]  /*1520*/  ISETP.NE.AND P1, PT, R14, RZ, PT ;  /* 0x000000ff0e00720c */ /* 0x000fe20003f25270 */
[----:B------:R-:W-:Y:S01]  /*1530*/  IMAD.X R15, RZ, RZ, R15, P2 ;  /* 0x000000ffff0f7224 */ /* 0x000fe200010e060f */
[--C-:B--2---:R-:W-:Y:S02]  /*1540*/  SHF.R.S64 R8, R8, 0x2, R9.reuse ;  /* 0x0000000208087819 */ /* 0x104fe40000001009 */
[----:B------:R-:W-:-:S05]  /*1550*/  SHF.R.S32.HI R9, RZ, 0x2, R9 ;  /* 0x00000002ff097819 */ /* 0x000fca0000011409 */
[----:B------:R0:W-:Y:S04]  /*1560*/  STG.E.64 desc[UR4][R18.64+0xc00], R8 ;  /* 0x000c000812007986 */ /* 0x0001e8000c101b04 */
[----:B------:R-:W-:Y:S05]  /*1570*/  @P1 BRA `(.L_x_227) ;  /* 0xfffffff800bc1947 */ /* 0x000fea000383ffff */
.L_x_226:
[----:B------:R-:W-:Y:S05]  /*1580*/  @!P0 EXIT ;  /* 0x000000000000894d */ /* 0x000fea0003800000 */
[----:B------:R-:W-:Y:S02]  /*1590*/  ISETP.GE.U32.AND P0, PT, R22, 0x8, PT ;  /* 0x000000081600780c */ /* 0x000fe40003f06070 */
[----:B------:R-:W-:-:S04]  /*15a0*/  LOP3.LUT R14, R0, 0x7, RZ, 0xc0, !PT ;  /* 0x00000007000e7812 */ /* 0x000fc800078ec0ff */
[----:B------:R-:W-:-:S07]  /*15b0*/  ISETP.NE.AND P1, PT, R14, RZ, PT ;  /* 0x000000ff0e00720c */ /* 0x000fce0003f25270 */
[----:B------:R-:W-:Y:S06]  /*15c0*/  @!P0 BRA `(.L_x_228) ;  /* 0x0000000000908947 */ /* 0x000fec0003800000 */
[----:B0-----:R-:W-:-:S04]  /*15d0*/  IMAD R9, R6, 0x80, R7 ;  /* 0x0000008006097824 */ /* 0x001fc800078e0207 */
[----:B------:R-:W-:-:S05]  /*15e0*/  IMAD.WIDE R10, R9, 0x8, R2 ;  /* 0x00000008090a7825 */ /* 0x000fca00078e0202 */
[----:B------:R-:W2:Y:S01]  /*15f0*/  LDG.E.64 R12, desc[UR4][R10.64] ;  /* 0x000000040a0c7981 */ /* 0x000ea2000c1e1b00 */
[----:B------:R-:W-:Y:S01]  /*1600*/  IMAD.WIDE R8, R9, 0x8, R4 ;  /* 0x0000000809087825 */ /* 0x000fe200078e0204 */
[--C-:B--2---:R-:W-:Y:S02]  /*1610*/  SHF.R.S64 R16, R12, 0x2, R13.reuse ;  /* 0x000000020c107819 */ /* 0x104fe4000000100d */
[----:B------:R-:W-:-:S05]  /*1620*/  SHF.R.S32.HI R17, RZ, 0x2, R13 ;  /* 0x00000002ff117819 */ /* 0x000fca000001140d */
[----:B------:R0:W-:Y:S04]  /*1630*/  STG.E.64 desc[UR4][R8.64], R16 ;  /* 0x0000001008007986 */ /* 0x0001e8000c101b04 */
[----:B------:R-:W2:Y:S02]  /*1640*/  LDG.E.64 R12, desc[UR4][R10.64+0x400] ;  /* 0x000400040a0c7981 */ /* 0x000ea4000c1e1b00 */
[--C-:B--2---:R-:W-:Y:S02]  /*1650*/  SHF.R.S64 R18, R12, 0x2, R13.reuse ;  /* 0x000000020c127819 */ /* 0x104fe4000000100d */
[----:B------:R-:W-:-:S05]  /*1660*/  SHF.R.S32.HI R19, RZ, 0x2, R13 ;  /* 0x00000002ff137819 */ /* 0x000fca000001140d */
[----:B------:R1:W-:Y:S04]  /*1670*/  STG.E.64 desc[UR4][R8.64+0x400], R18 ;  /* 0x0004001208007986 */ /* 0x0003e8000c101b04 */
[----:B------:R-:W2:Y:S02]  /*1680*/  LDG.E.64 R12, desc[UR4][R10.64+0x800] ;  /* 0x000800040a0c7981 */ /* 0x000ea4000c1e1b00 */
[--C-:B--2---:R-:W-:Y:S02]  /*1690*/  SHF.R.S64 R20, R12, 0x2, R13.reuse ;  /* 0x000000020c147819 */ /* 0x104fe4000000100d */
[----:B------:R-:W-:-:S05]  /*16a0*/  SHF.R.S32.HI R21, RZ, 0x2, R13 ;  /* 0x00000002ff157819 */ /* 0x000fca000001140d */
[----:B------:R2:W-:Y:S04]  /*16b0*/  STG.E.64 desc[UR4][R8.64+0x800], R20 ;  /* 0x0008001408007986 */ /* 0x0005e8000c101b04 */
[----:B------:R-:W3:Y:S02]  /*16c0*/  LDG.E.64 R12, desc[UR4][R10.64+0xc00] ;  /* 0x000c00040a0c7981 */ /* 0x000ee4000c1e1b00 */
[--C-:B---3--:R-:W-:Y:S02]  /*16d0*/  SHF.R.S64 R22, R12, 0x2, R13.reuse ;  /* 0x000000020c167819 */ /* 0x108fe4000000100d */
[----:B------:R-:W-:-:S05]  /*16e0*/  SHF.R.S32.HI R23, RZ, 0x2, R13 ;  /* 0x00000002ff177819 */ /* 0x000fca000001140d */
[----:B------:R3:W-:Y:S04]  /*16f0*/  STG.E.64 desc[UR4][R8.64+0xc00], R22 ;  /* 0x000c001608007986 */ /* 0x0007e8000c101b04 */
[----:B------:R-:W0:Y:S02]  /*1700*/  LDG.E.64 R12, desc[UR4][R10.64+0x1000] ;  /* 0x001000040a0c7981 */ /* 0x000e24000c1e1b00 */
[--C-:B0-----:R-:W-:Y:S02]  /*1710*/  SHF.R.S64 R16, R12, 0x2, R13.reuse ;  /* 0x000000020c107819 */ /* 0x101fe4000000100d */
        /* <DEDUP_REMOVED lines=12> */
[--C-:B--2---:R-:W-:Y:S02]  /*17e0*/  SHF.R.S64 R12, R12, 0x2, R13.reuse ;  /* 0x000000020c0c7819 */ /* 0x104fe4000000100d */
[----:B------:R-:W-:-:S05]  /*17f0*/  SHF.R.S32.HI R13, RZ, 0x2, R13 ;  /* 0x00000002ff0d7819 */ /* 0x000fca000001140d */
[----:B------:R3:W-:Y:S02]  /*1800*/  STG.E.64 desc[UR4][R8.64+0x1c00], R12 ;  /* 0x001c000c08007986 */ /* 0x0007e4000c101b04 */
.L_x_228:
[----:B------:R-:W-:Y:S05]  /*1810*/  @!P1 EXIT ;  /* 0x000000000000994d */ /* 0x000fea0003800000 */
[----:B------:R-:W-:Y:S02]  /*1820*/  ISETP.GE.U32.AND P0, PT, R14, 0x4, PT ;  /* 0x000000040e00780c */ /* 0x000fe40003f06070 */
[----:B------:R-:W-:-:S04]  /*1830*/  LOP3.LUT R0, R0, 0x3, RZ, 0xc0, !PT ;  /* 0x0000000300007812 */ /* 0x000fc800078ec0ff */
[----:B------:R-:W-:-:S07]  /*1840*/  ISETP.NE.AND P1, PT, R0, RZ, PT ;  /* 0x000000ff0000720c */ /* 0x000fce0003f25270 */
[----:B------:R-:W-:Y:S06]  /*1850*/  @!P0 BRA `(.L_x_229) ;  /* 0x0000000000508947 */ /* 0x000fec0003800000 */
[----:B0--3--:R-:W-:-:S04]  /*1860*/  IMAD R19, R6, 0x80, R7 ;  /* 0x0000008006137824 */ /* 0x009fc800078e0207 */
        /* <DEDUP_REMOVED lines=19> */
.L_x_229:
[----:B------:R-:W-:Y:S05]  /*19a0*/  @!P1 EXIT ;  /* 0x000000000000994d */ /* 0x000fea0003800000 */
[----:B-1-3--:R-:W-:Y:S02]  /*19b0*/  IMAD R13, R6, 0x80, R7 ;  /* 0x00000080060d7824 */ /* 0x00afe400078e0207 */
[----:B------:R-:W-:-:S07]  /*19c0*/  IMAD.MOV R0, RZ, RZ, -R0 ;  /* 0x000000ffff007224 */ /* 0x000fce00078e0a00 */
.L_x_230:
[----:B0-----:R-:W-:-:S06]  /*19d0*/  IMAD.WIDE R8, R13, 0x8, R2 ;  /* 0x000000080d087825 */ /* 0x001fcc00078e0202 */
[----:B------:R-:W2:Y:S01]  /*19e0*/  LDG.E.64 R8, desc[UR4][R8.64] ;  /* 0x0000000408087981 */ /* 0x000ea2000c1e1b00 */
[----:B------:R-:W-:Y:S02]  /*19f0*/  VIADD R0, R0, 0x1 ;  /* 0x0000000100007836 */ /* 0x000fe40000000000 */
[----:B------:R-:W-:-:S03]  /*1a00*/  IMAD.WIDE R6, R13, 0x8, R4 ;  /* 0x000000080d067825 */ /* 0x000fc600078e0204 */
[----:B------:R-:W-:Y:S02]  /*1a10*/  ISETP.NE.AND P0, PT, R0, RZ, PT ;  /* 0x000000ff0000720c */ /* 0x000fe40003f05270 */
[--C-:B--2---:R-:W-:Y:S02]  /*1a20*/  SHF.R.S64 R10, R8, 0x2, R9.reuse ;  /* 0x00000002080a7819 */ /* 0x104fe40000001009 */
[----:B------:R-:W-:-:S05]  /*1a30*/  SHF.R.S32.HI R11, RZ, 0x2, R9 ;  /* 0x00000002ff0b7819 */ /* 0x000fca0000011409 */
[----:B------:R0:W-:Y:S04]  /*1a40*/  STG.E.64 desc[UR4][R6.64], R10 ;  /* 0x0000000a06007986 */ /* 0x0001e8000c101b04 */
[----:B------:R-:W-:Y:S05]  /*1a50*/  @!P0 EXIT ;  /* 0x000000000000894d */ /* 0x000fea0003800000 */
[----:B------:R-:W-:Y:S01]  /*1a60*/  VIADD R13, R13, 0x80 ;  /* 0x000000800d0d7836 */ /* 0x000fe20000000000 */
[----:B------:R-:W-:Y:S06]  /*1a70*/  BRA `(.L_x_230) ;  /* 0xfffffffc00d47947 */ /* 0x000fec000383ffff */
.L_x_231:
        /* <DEDUP_REMOVED lines=16> */
.L_x_1173:


//--------------------- .text._ZN3cub18CUB_300001_SM_10006detail9transform16transform_kernelINS2_10policy_hubILb1EN4cuda3std3__45tupleIJPxEEEE10policy1000Ei9first_merS9_JS9_EEEvT0_iT1_T2_DpNS2_10kernel_argIT3_EE --------------------------
	.section	.text._ZN3cub18CUB_300001_SM_10006detail9transform16transform_kernelINS2_10policy_hubILb1EN4cuda3std3__45tupleIJPxEEEE10policy1000Ei9first_merS9_JS9_EEEvT0_iT1_T2_DpNS2_10kernel_argIT3_EE,"ax",@progbits
	.align	128
        .global         _ZN3cub18CUB_300001_SM_10006detail9transform16transform_kernelINS2_10policy_hubILb1EN4cuda3std3__45tupleIJPxEEEE10policy1000Ei9first_merS9_JS9_EEEvT0_iT1_T2_DpNS2_10kernel_argIT3_EE
        .type           _ZN3cub18CUB_300001_SM_10006detail9transform16transform_kernelINS2_10policy_hubILb1EN4cuda3std3__45tupleIJPxEEEE10policy1000Ei9first_merS9_JS9_EEEvT0_iT1_T2_DpNS2_10kernel_argIT3_EE,@function
        .size           _ZN3cub18CUB_300001_SM_10006detail9transform16transform_kernelINS2_10policy_hubILb1EN4cuda3std3__45tupleIJPxEEEE10policy1000Ei9first_merS9_JS9_EEEvT0_iT1_T2_DpNS2_10kernel_argIT3_EE,(.L_x_1174 - _ZN3cub18CUB_300001_SM_10006detail9transform16transform_kernelINS2_10policy_hubILb1EN4cuda3std3__45tupleIJPxEEEE10policy1000Ei9first_merS9_JS9_EEEvT0_iT1_T2_DpNS2_10kernel_argIT3_EE)
        .other          _ZN3cub18CUB_300001_SM_10006detail9transform16transform_kernelINS2_10policy_hubILb1EN4cuda3std3__45tupleIJPxEEEE10policy1000Ei9first_merS9_JS9_EEEvT0_iT1_T2_DpNS2_10kernel_argIT3_EE,@"STO_CUDA_ENTRY STV_DEFAULT"
_ZN3cub18CUB_300001_SM_10006detail9transform16transform_kernelINS2_10policy_hubILb1EN4cuda3std3__45tupleIJPxEEEE10policy1000Ei9first_merS9_JS9_EEEvT0_iT1_T2_DpNS2_10kernel_argIT3_EE:
.text._ZN3cub18CUB_300001_SM_10006detail9transform16transform_kernelINS2_10policy_hubILb1EN4cuda3std3__45tupleIJPxEEEE10policy1000Ei9first_merS9_JS9_EEEvT0_iT1_T2_DpNS2_10kernel_argIT3_EE:
[----:B------:R-:W-:Y:S08]  /*0000*/  LDC R1, c[0x0][0x37c] ;  /* 0x0000df00ff017b82 */ /* 0x000ff00000000800 */
[----:B------:R-:W0:Y:S01]  /*0010*/  LDC.64 R8, c[0x0][0x380] ;  /* 0x0000e000ff087b82 */ /* 0x000e220000000a00 */
[----:B------:R-:W1:Y:S01]  /*0020*/  S2R R0, SR_TID.X ;  /* 0x0000000000007919 */ /* 0x000e620000002100 */
[----:B------:R-:W2:Y:S01]  /*0030*/  LDCU.64 UR6, c[0x0][0x358] ;  /* 0x00006b00ff0677ac */ /* 0x000ea20008000a00 */
[----:B------:R-:W-:Y:S05]  /*0040*/  BSSY.RECONVERGENT B0, `(.L_x_232) ;  /* 0x0000016000007945 */ /* 0x000fea0003800200 */
[----:B------:R-:W3:Y:S08]  /*0050*/  S2UR UR4, SR_CTAID.X ;  /* 0x00000000000479c3 */ /* 0x000ef00000002500 */
[----:B------:R-:W4:Y:S01]  /*0060*/  LDC.64 R4, c[0x0][0x398] ;  /* 0x0000e600ff047b82 */ /* 0x000f220000000a00 */
[----:B0-----:R-:W-:-:S07]  /*0070*/  IMAD.SHL.U32 R7, R9, 0x80, RZ ;  /* 0x0000008009077824 */ /* 0x001fce00078e00ff */
[----:B------:R-:W0:Y:S01]  /*0080*/  LDC.64 R2, c[0x0][0x390] ;  /* 0x0000e400ff027b82 */ /* 0x000e220000000a00 */
[----:B---3--:R-:W-:Y:S02]  /*0090*/  IMAD R13, R7, UR4, RZ ;  /* 0x00000004070d7c24 */ /* 0x008fe4000f8e02ff */
[----:B-1----:R-:W-:Y:S02]  /*00a0*/  IMAD.SHL.U32 R15, R0, 0x80, RZ ;  /* 0x00000080000f7824 */ /* 0x002fe400078e00ff */
[----:B------:R-:W-:-:S05]  /*00b0*/  IMAD.IADD R8, R8, 0x1, -R13 ;  /* 0x0000000108087824 */ /* 0x000fca00078e0a0d */
[CC--:B------:R-:W-:Y:S02]  /*00c0*/  VIMNMX R6, PT, PT, R7.reuse, R8.reuse, PT ;  /* 0x0000000807067248 */ /* 0x0c0fe40003fe0100 */
[----:B------:R-:W-:-:S03]  /*00d0*/  ISETP.GT.AND P0, PT, R7, R8, PT ;  /* 0x000000080700720c */ /* 0x000fc60003f04270 */
[----:B------:R-:W-:-:S05]  /*00e0*/  IMAD.SHL.U32 R12, R6, 0x8, RZ ;  /* 0x00000008060c7824 */ /* 0x000fca00078e00ff */
[----:B------:R-:W-:-:S13]  /*00f0*/  ISETP.GE.AND P1, PT, R15, R12, PT ;  /* 0x0000000c0f00720c */ /* 0x000fda0003f26270 */
[----:B--2-4-:R-:W-:Y:S05]  /*0100*/  @P1 BRA `(.L_x_233) ;  /* 0x0000000000241947 */ /* 0x014fea0003800000 */
[----:B------:R-:W1:Y:S02]  /*0110*/  LDC.64 R10, c[0x0][0x398] ;  /* 0x0000e600ff0a7b82 */ /* 0x000e640000000a00 */
[----:B-1----:R-:W-:-:S04]  /*0120*/  IMAD.WIDE.U32 R10, R0, 0x80, R10 ;  /* 0x00000080000a7825 */ /* 0x002fc800078e000a */
[----:B------:R-:W-:-:S07]  /*0130*/  IMAD.WIDE R10, R13, 0x8, R10 ;  /* 0x000000080d0a7825 */ /* 0x000fce00078e020a */
.L_x_234:
[----:B------:R-:W-:Y:S01]  /*0140*/  VIADD R15, R15, 0x4000 ;  /* 0x000040000f0f7836 */ /* 0x000fe20000000000 */
[----:B------:R1:W-:Y:S04]  /*0150*/  CCTL.E.PF2 [R10] ;  /* 0x000000000a00798f */ /* 0x0003e80000800100 */
[----:B------:R-:W-:Y:S02]  /*0160*/  ISETP.GE.AND P1, PT, R15, R12, PT ;  /* 0x0000000c0f00720c */ /* 0x000fe40003f26270 */
[----:B-1----:R-:W-:-:S05]  /*0170*/  IADD3 R10, P2, PT, R10, 0x4000, RZ ;  /* 0x000040000a0a7810 */ /* 0x002fca0007f5e0ff */
[----:B------:R-:W-:-:S06]  /*0180*/  IMAD.X R11, RZ, RZ, R11, P2 ;  /* 0x000000ffff0b7224 */ /* 0x000fcc00010e060b */
[----:B------:R-:W-:Y:S05]  /*0190*/  @!P1 BRA `(.L_x_234) ;  /* 0xfffffffc00e89947 */ /* 0x000fea000383ffff */
.L_x_233:
[----:B------:R-:W-:Y:S05]  /*01a0*/  BSYNC.RECONVERGENT B0 ;  /* 0x0000000000007941 */ /* 0x000fea0003800200 */
.L_x_232:
[----:B------:R-:W-:-:S04]  /*01b0*/  IMAD.WIDE R4, R13, 0x8, R4 ;  /* 0x000000080d047825 */ /* 0x000fc800078e0204 */
[----:B0-----:R-:W-:Y:S01]  /*01c0*/  IMAD.WIDE R2, R13, 0x8, R2 ;  /* 0x000000080d027825 */ /* 0x001fe200078e0202 */
[----:B------:R-:W-:Y:S06]  /*01d0*/  @P0 BRA `(.L_x_235) ;  /* 0x0000000800b80947 */ /* 0x000fec0003800000 */
        /* <DEDUP_REMOVED lines=12> */
.L_x_237:
        /* <DEDUP_REMOVED lines=81> */
.L_x_236:
[----:B------:R-:W-:Y:S05]  /*07b0*/  @!P0 EXIT ;  /* 0x000000000000894d */ /* 0x000fea0003800000 */
[----:B------:R-:W1:Y:S01]  /*07c0*/  LDCU UR4, c[0x0][0x384] ;  /* 0x00007080ff0477ac */ /* 0x000e620008000800 */
[----:B------:R-:W-:Y:S01]  /*07d0*/  ISETP.GE.U32.AND P0, PT, R20, 0x8, PT ;  /* 0x000000081400780c */ /* 0x000fe20003f06070 */
[----:B-1----:R-:W-:-:S06]  /*07e0*/  ULOP3.LUT UR5, UR4, 0x7, URZ, 0xc0, !UPT ;  /* 0x0000000704057892 */ /* 0x002fcc000f8ec0ff */
[----:B------:R-:W-:-:S06]  /*07f0*/  ISETP.NE.AND P1, PT, RZ, UR5, PT ;  /* 0x00000005ff007c0c */ /* 0x000fcc000bf25270 */
[----:B------:R-:W-:Y:S07]  /*0800*/  @!P0 BRA `(.L_x_238) ;  /* 0x0000000000908947 */ /* 0x000fee0003800000 */
        /* <DEDUP_REMOVED lines=36> */
.L_x_238:
[----:B------:R-:W-:Y:S05]  /*0a50*/  @!P1 EXIT ;  /* 0x000000000000994d */ /* 0x000fea0003800000 */
[----:B------:R-:W-:Y:S02]  /*0a60*/  UISETP.GE.U32.AND UP0, UPT, UR5, 0x4, UPT ;  /* 0x000000040500788c */ /* 0x000fe4000bf06070 */
[----:B------:R-:W-:-:S06]  /*0a70*/  ULOP3.LUT UR4, UR4, 0x3, URZ, 0xc0, !UPT ;  /* 0x0000000304047892 */ /* 0x000fcc000f8ec0ff */
[----:B------:R-:W-:Y:S01]  /*0a80*/  ISETP.NE.AND P0, PT, RZ, UR4, PT ;  /* 0x00000004ff007c0c */ /* 0x000fe2000bf05270 */
[----:B------:R-:W-:-:S12]  /*0a90*/  BRA.U !UP0, `(.L_x_239) ;  /* 0x0000000108507547 */ /* 0x000fd8000b800000 */
        /* <DEDUP_REMOVED lines=20> */
.L_x_239:
[----:B------:R-:W-:Y:S05]  /*0be0*/  @!P0 EXIT ;  /* 0x000000000000894d */ /* 0x000fea0003800000 */
[----:B01-3--:R-:W-:Y:S01]  /*0bf0*/  IMAD R13, R7, 0x80, R0 ;  /* 0x00000080070d7824 */ /* 0x00bfe200078e0200 */
[----:B------:R-:W-:-:S12]  /*0c00*/  UIADD3 UR4, UPT, UPT, -UR4, URZ, URZ ;  /* 0x000000ff04047290 */ /* 0x000fd8000fffe1ff */
.L_x_240:
[----:B------:R-:W-:-:S06]  /*0c10*/  IMAD.WIDE R8, R13, 0x8, R4 ;  /* 0x000000080d087825 */ /* 0x000fcc00078e0204 */
[----:B------:R-:W2:Y:S01]  /*0c20*/  LDG.E.64 R8, desc[UR6][R8.64] ;  /* 0x0000000608087981 */ /* 0x000ea2000c1e1b00 */
[----:B0-----:R-:W-:Y:S01]  /*0c30*/  IMAD.WIDE R6, R13, 0x8, R2 ;  /* 0x000000080d067825 */ /* 0x001fe200078e0202 */
[----:B------:R-:W-:-:S03]  /*0c40*/  UIADD3 UR4, UPT, UPT, UR4, 0x1, URZ ;  /* 0x0000000104047890 */ /* 0x000fc6000fffe0ff */
[----:B------:R-:W-:Y:S01]  /*0c50*/  VIADD R13, R13, 0x80 ;  /* 0x000000800d0d7836 */ /* 0x000fe20000000000 */
[----:B------:R-:W-:Y:S01]  /*0c60*/  UISETP.NE.AND UP0, UPT, UR4, URZ, UPT ;  /* 0x000000ff0400728c */ /* 0x000fe2000bf05270 */
[--C-:B--2---:R-:W-:Y:S02]  /*0c70*/  SHF.R.S64 R10, R8, 0x2, R9.reuse ;  /* 0x00000002080a7819 */ /* 0x104fe40000001009 */
[----:B------:R-:W-:-:S05]  /*0c80*/  SHF.R.S32.HI R11, RZ, 0x2, R9 ;  /* 0x00000002ff0b7819 */ /* 0x000fca0000011409 */
[----:B------:R0:W-:Y:S01]  /*0c90*/  STG.E.64 desc[UR6][R6.64], R10 ;  /* 0x0000000a06007986 */ /* 0x0001e2000c101b06 */
[----:B------:R-:W-:Y:S05]  /*0ca0*/  BRA.U UP0, `(.L_x_240) ;  /* 0xfffffffd00d87547 */ /* 0x000fea000b83ffff */
[----:B------:R-:W-:Y:S05]  /*0cb0*/  EXIT ;  /* 0x000000000000794d */ /* 0x000fea0003800000 */
.L_x_235:
[----:B------:R-:W-:-:S13]  /*0cc0*/  ISETP.GE.AND P0, PT, R9, 0x1, PT ;  /* 0x000000010900780c */ /* 0x000fda0003f06270 */
[----:B------:R-:W-:Y:S05]  /*0cd0*/  @!P0 EXIT ;  /* 0x000000000000894d */ /* 0x000fea0003800000 */
[C---:B------:R-:W-:Y:S01]  /*0ce0*/  ISETP.GE.U32.AND P0, PT, R9.reuse, 0x8, PT ;  /* 0x000000080900780c */ /* 0x040fe20003f06070 */
[----:B------:R-:W-:Y:S01]  /*0cf0*/  IMAD.MOV.U32 R7, RZ, RZ, RZ ;  /* 0x000000ffff077224 */ /* 0x000fe200078e00ff */
[----:B------:R-:W-:-:S11]  /*0d00*/  LOP3.LUT R18, R9, 0x7, RZ, 0xc0, !PT ;  /* 0x0000000709127812 */ /* 0x000fd600078ec0ff */
[----:B------:R-:W-:Y:S05]  /*0d10*/  @!P0 BRA `(.L_x_241) ;  /* 0x0000000000f08947 */ /* 0x000fea0003800000 */
[----:B------:R-:W-:Y:S01]  /*0d20*/  LOP3.LUT R7, R9, 0x7ffffff8, RZ, 0xc0, !PT ;  /* 0x7ffffff809077812 */ /* 0x000fe200078ec0ff */
[----:B------:R-:W-:-:S07]  /*0d30*/  IMAD.MOV.U32 R10, RZ, RZ, RZ ;  /* 0x000000ffff0a7224 */ /* 0x000fce00078e00ff */
.L_x_244:
[----:B------:R-:W-:-:S05]  /*0d40*/  IMAD R11, R10, 0x80, R0 ;  /* 0x000000800a0b7824 */ /* 0x000fca00078e0200 */
[----:B------:R-:W-:-:S13]  /*0d50*/  ISETP.GE.AND P0, PT, R11, R6, PT ;  /* 0x000000060b00720c */ /* 0x000fda0003f06270 */
[----:B0-----:R-:W-:-:S06]  /*0d60*/  @!P0 IMAD.WIDE.U32 R12, R11, 0x8, R4 ;  /* 0x000000080b0c8825 */ /* 0x001fcc00078e0004 */
        /* <DEDUP_REMOVED lines=9> */
[----:B------:R-:W-:Y:S02]  /*0e00*/  VIADD R23, R11, 0x100 ;  /* 0x000001000b177836 */ /* 0x000fe40000000000 */
[----:B------:R-:W-:-:S03]  /*0e10*/  IMAD.WIDE R12, R19, 0x8, R2 ;  /* 0x00000008130c7825 */ /* 0x000fc600078e0202 */
[----:B------:R-:W-:Y:S02]  /*0e20*/  ISETP.GE.AND P0, PT, R23, R6, PT ;  /* 0x000000061700720c */ /* 0x000fe40003f06270 */
[--C-:B--2---:R-:W-:Y:S02]  /*0e30*/  @!P1 SHF.R.S64 R22, R16, 0x2, R17.reuse ;  /* 0x0000000210169819 */ /* 0x104fe40000001011 */
        /* <DEDUP_REMOVED lines=8> */
[----:B0-----:R-:W3:Y:S01]  /*0ec0*/  @!P1 LDG.E.64 R14, desc[UR6][R8.64+0x800] ;  /* 0x00080006080e9981 */ /* 0x001ee2000c1e1b00 */
[----:B------:R-:W-:-:S05]  /*0ed0*/  VIADD R19, R11, 0x200 ;  /* 0x000002000b137836 */ /* 0x000fca0000000000 */
[----:B------:R-:W-:Y:S02]  /*0ee0*/  ISETP.GE.AND P0, PT, R19, R6, PT ;  /* 0x000000061300720c */ /* 0x000fe40003f06270 */
[--C-:B---3--:R-:W-:Y:S02]  /*0ef0*/  @!P1 SHF.R.S64 R20, R14, 0x2, R15.reuse ;  /* 0x000000020e149819 */ /* 0x108fe4000000100f */
        /* <DEDUP_REMOVED lines=8> */
[----:B------:R-:W3:Y:S01]  /*0f80*/  @!P1 LDG.E.64 R14, desc[UR6][R8.64+0x1000] ;  /* 0x00100006080e9981 */ /* 0x000ee2000c1e1b00 */
[----:B--2---:R-:W-:-:S05]  /*0f90*/  VIADD R17, R11, 0x300 ;  /* 0x000003000b117836 */ /* 0x004fca0000000000 */
[----:B------:R-:W-:Y:S02]  /*0fa0*/  ISETP.GE.AND P0, PT, R17, R6, PT ;  /* 0x000000061100720c */ /* 0x000fe40003f06270 */
[--C-:B---3--:R-:W-:Y:S02]  /*0fb0*/  @!P1 SHF.R.S64 R16, R14, 0x2, R15.reuse ;  /* 0x000000020e109819 */ /* 0x108fe4000000100f */
[----:B------:R-:W-:-:S05]  /*0fc0*/  @!P1 SHF.R.S32.HI R17, RZ, 0x2, R15 ;  /* 0x00000002ff119819 */ /* 0x000fca000001140f */
[----:B------:R0:W-:Y:S04]  /*0fd0*/  @!P1 STG.E.64 desc[UR6][R12.64+0x1000], R16 ;  /* 0x001000100c009986 */ /* 0x0001e8000c101b06 */
[----:B------:R-:W2:Y:S01]  /*0fe0*/  @!P0 LDG.E.64 R14, desc[UR6][R8.64+0x1400] ;  /* 0x00140006080e8981 */ /* 0x000ea2000c1e1b00 */
[----:B------:R-:W-:Y:S01]  /*0ff0*/  VIADD R11, R11, 0x380 ;  /* 0x000003800b0b7836 */ /* 0x000fe20000000000 */
[----:B------:R-:W-:Y:S01]  /*1000*/  BSSY.RECONVERGENT B0, `(.L_x_242) ;  /* 0x000000c000007945 */ /* 0x000fe20003800200 */
[----:B------:R-:W-:-:S05]  /*1010*/  VIADD R10, R10, 0x8 ;  /* 0x000000080a0a7836 */ /* 0x000fca0000000000 */
[----:B------:R-:W-:Y:S02]  /*1020*/  ISETP.NE.AND P1, PT, R10, R7, PT ;  /* 0x000000070a00720c */ /* 0x000fe40003f25270 */
[--C-:B--2---:R-:W-:Y:S02]  /*1030*/  @!P0 SHF.R.S64 R14, R14, 0x2, R15.reuse ;  /* 0x000000020e0e8819 */ /* 0x104fe4000000100f */
[----:B------:R-:W-:-:S05]  /*1040*/  @!P0 SHF.R.S32.HI R15, RZ, 0x2, R15 ;  /* 0x00000002ff0f8819 */ /* 0x000fca000001140f */
[----:B------:R0:W-:Y:S01]  /*1050*/  @!P0 STG.E.64 desc[UR6][R12.64+0x1400], R14 ;  /* 0x0014000e0c008986 */ /* 0x0001e2000c101b06 */
[----:B------:R-:W-:-:S13]  /*1060*/  ISETP.GE.AND P0, PT, R11, R6, PT ;  /* 0x000000060b00720c */ /* 0x000fda0003f06270 */
[----:B0-----:R-:W-:Y:S05]  /*1070*/  @P0 BRA `(.L_x_243) ;  /* 0x0000000000100947 */ /* 0x001fea0003800000 */
[----:B------:R-:W2:Y:S02]  /*1080*/  LDG.E.64 R8, desc[UR6][R8.64+0x1800] ;  /* 0x0018000608087981 */ /* 0x000ea4000c1e1b00 */
[--C-:B--2---:R-:W-:Y:S02]  /*1090*/  SHF.R.S64 R14, R8, 0x2, R9.reuse ;  /* 0x00000002080e7819 */ /* 0x104fe40000001009 */
[----:B------:R-:W-:-:S05]  /*10a0*/  SHF.R.S32.HI R15, RZ, 0x2, R9 ;  /* 0x00000002ff0f7819 */ /* 0x000fca0000011409 */
[----:B------:R0:W-:Y:S02]  /*10b0*/  STG.E.64 desc[UR6][R12.64+0x1800], R14 ;  /* 0x0018000e0c007986 */ /* 0x0001e4000c101b06 */
.L_x_243:
[----:B------:R-:W-:Y:S05]  /*10c0*/  BSYNC.RECONVERGENT B0 ;  /* 0x0000000000007941 */ /* 0x000fea0003800200 */
.L_x_242:
[----:B------:R-:W-:Y:S05]  /*10d0*/  @P1 BRA `(.L_x_244) ;  /* 0xfffffffc00181947 */ /* 0x000fea000383ffff */
.L_x_241:
[----:B------:R-:W-:-:S13]  /*10e0*/  ISETP.NE.AND P0, PT, R18, RZ, PT ;  /* 0x000000ff1200720c */ /* 0x000fda0003f05270 */
[----:B------:R-:W-:Y:S05]  /*10f0*/  @!P0 EXIT ;  /* 0x000000000000894d */ /* 0x000fea0003800000 */
[----:B------:R-:W1:Y:S01]  /*1100*/  LDC R8, c[0x0][0x384] ;  /* 0x0000e100ff087b82 */ /* 0x000e620000000800 */
[----:B------:R-:W-:Y:S02]  /*1110*/  ISETP.GE.U32.AND P1, PT, R18, 0x4, PT ;  /* 0x000000041200780c */ /* 0x000fe40003f26070 */
[----:B-1----:R-:W-:-:S04]  /*1120*/  LOP3.LUT R19, R8, 0x3, RZ, 0xc0, !PT ;  /* 0x0000000308137812 */ /* 0x002fc800078ec0ff */
[----:B------:R-:W-:-:S07]  /*1130*/  ISETP.NE.AND P0, PT, R19, RZ, PT ;  /* 0x000000ff1300720c */ /* 0x000fce0003f05270 */
[----:B------:R-:W-:Y:S06]  /*1140*/  @!P1 BRA `(.L_x_245) ;  /* 0x0000000000849947 */ /* 0x000fec0003800000 */
[----:B------:R-:W-:-:S05]  /*1150*/  IMAD R9, R7, 0x80, R0 ;  /* 0x0000008007097824 */ /* 0x000fca00078e0200 */
[----:B------:R-:W-:-:S13]  /*1160*/  ISETP.GE.AND P2, PT, R9, R6, PT ;  /* 0x000000060900720c */ /* 0x000fda0003f46270 */
[----:B------:R-:W-:-:S06]  /*1170*/  @!P2 IMAD.WIDE R10, R9, 0x8, R4 ;  /* 0x00000008090aa825 */ /* 0x000fcc00078e0204 */
[----:B------:R-:W2:Y:S01]  /*1180*/  @!P2 LDG.E.64 R10, desc[UR6][R10.64] ;  /* 0x000000060a0aa981 */ /* 0x000ea2000c1e1b00 */
[C---:B------:R-:W-:Y:S02]  /*1190*/  VIADD R17, R9.reuse, 0x80 ;  /* 0x0000008009117836 */ /* 0x040fe40000000000 */
[----:B0-----:R-:W-:-:S03]  /*11a0*/  @!P2 IMAD.WIDE R12, R9, 0x8, R2 ;  /* 0x00000008090ca825 */ /* 0x001fc600078e0202 */
[----:B------:R-:W-:-:S13]  /*11b0*/  ISETP.GE.AND P1, PT, R17, R6, PT ;  /* 0x000000061100720c */ /* 0x000fda0003f26270 */
[----:B------:R-:W-:Y:S01]  /*11c0*/  @!P1 IMAD.WIDE R14, R17, 0x8, R4 ;  /* 0x00000008110e9825 */ /* 0x000fe200078e0204 */
[--C-:B--2---:R-:W-:Y:S02]  /*11d0*/  @!P2 SHF.R.S64 R20, R10, 0x2, R11.reuse ;  /* 0x000000020a14a819 */ /* 0x104fe4000000100b */
        /* <DEDUP_REMOVED lines=18> */
[----:B------:R-:W3:Y:S01]  /*1300*/  @!P1 LDG.E.64 R14, desc[UR6][R14.64] ;  /* 0x000000060e0e9981 */ /* 0x000ee2000c1e1b00 */
[----:B-1----:R-:W-:-:S04]  /*1310*/  @!P1 IMAD.WIDE R10, R9, 0x8, R2 ;  /* 0x00000008090a9825 */ /* 0x002fc800078e0202 */
[----:B------:R-:W-:Y:S01]  /*1320*/  VIADD R7, R7, 0x4 ;  /* 0x0000000407077836 */ /* 0x000fe20000000000 */
[--C-:B---3--:R-:W-:Y:S02]  /*1330*/  @!P1 SHF.R.S64 R24, R14, 0x2, R15.reuse ;  /* 0x000000020e189819 */ /* 0x108fe4000000100f */
[----:B------:R-:W-:-:S05]  /*1340*/  @!P1 SHF.R.S32.HI R25, RZ, 0x2, R15 ;  /* 0x00000002ff199819 */ /* 0x000fca000001140f */
[----:B------:R2:W-:Y:S02]  /*1350*/  @!P1 STG.E.64 desc[UR6][R10.64], R24 ;  /* 0x000000180a009986 */ /* 0x0005e4000c101b06 */
.L_x_245:
[----:B------:R-:W-:Y:S05]  /*1360*/  @!P0 EXIT ;  /* 0x000000000000894d */ /* 0x000fea0003800000 */
[----:B------:R-:W-:Y:S02]  /*1370*/  ISETP.NE.AND P1, PT, R19, 0x1, PT ;  /* 0x000000011300780c */ /* 0x000fe40003f25270 */
[----:B------:R-:W-:-:S04]  /*1380*/  LOP3.LUT R8, R8, 0x1, RZ, 0xc0, !PT ;  /* 0x0000000108087812 */ /* 0x000fc800078ec0ff */
[----:B------:R-:W-:-:S07]  /*1390*/  ISETP.NE.U32.AND P0, PT, R8, 0x1, PT ;  /* 0x000000010800780c */ /* 0x000fce0003f05070 */
[----:B------:R-:W-:Y:S06]  /*13a0*/  @!P1 BRA `(.L_x_246) ;  /* 0x0000000000449947 */ /* 0x000fec0003800000 */
[----:B--2---:R-:W-:-:S05]  /*13b0*/  IMAD R11, R7, 0x80, R0 ;  /* 0x00000080070b7824 */ /* 0x004fca00078e0200 */
[----:B------:R-:W-:-:S13]  /*13c0*/  ISETP.GE.AND P1, PT, R11, R6, PT ;  /* 0x000000060b00720c */ /* 0x000fda0003f26270 */
[----:B------:R-:W-:-:S06]  /*13d0*/  @!P1 IMAD.WIDE R8, R11, 0x8, R4 ;  /* 0x000000080b089825 */ /* 0x000fcc00078e0204 */
[----:B------:R-:W2:Y:S01]  /*13e0*/  @!P1 LDG.E.64 R8, desc[UR6][R8.64] ;  /* 0x0000000608089981 */ /* 0x000ea2000c1e1b00 */
[C---:B------:R-:W-:Y:S02]  /*13f0*/  VIADD R19, R11.reuse, 0x80 ;  /* 0x000000800b137836 */ /* 0x040fe40000000000 */
[----:B------:R-:W-:-:S03]  /*1400*/  @!P1 IMAD.WIDE R10, R11, 0x8, R2 ;  /* 0x000000080b0a9825 */ /* 0x000fc600078e0202 */
[----:B------:R-:W-:-:S13]  /*1410*/  ISETP.GE.AND P2, PT, R19, R6, PT ;  /* 0x000000061300720c */ /* 0x000fda0003f46270 */
[----:B0-----:R-:W-:Y:S01]  /*1420*/  @!P2 IMAD.WIDE R12, R19, 0x8, R4 ;  /* 0x00000008130ca825 */ /* 0x001fe200078e0204 */
        /* <DEDUP_REMOVED lines=9> */
.L_x_246:
[----:B------:R-:W-:Y:S05]  /*14c0*/  @P0 EXIT ;  /* 0x000000000000094d */ /* 0x000fea0003800000 */
[----:B-1----:R-:W-:-:S05]  /*14d0*/  IMAD R9, R7, 0x80, R0 ;  /* 0x0000008007097824 */ /* 0x002fca00078e0200 */
[----:B------:R-:W-:-:S13]  /*14e0*/  ISETP.GE.AND P0, PT, R9, R6, PT ;  /* 0x000000060900720c */ /* 0x000fda0003f06270 */
[----:B------:R-:W-:Y:S05]  /*14f0*/  @P0 EXIT ;  /* 0x000000000000094d */ /* 0x000fea0003800000 */
[----:B------:R-:W-:-:S06]  /*1500*/  IMAD.WIDE R4, R9, 0x8, R4 ;  /* 0x0000000809047825 */ /* 0x000fcc00078e0204 */
[----:B------:R-:W3:Y:S01]  /*1510*/  LDG.E.64 R4, desc[UR6][R4.64] ;  /* 0x0000000604047981 */ /* 0x000ee2000c1e1b00 */
[----:B------:R-:W-:Y:S01]  /*1520*/  IMAD.WIDE R2, R9, 0x8, R2 ;  /* 0x0000000809027825 */ /* 0x000fe200078e0202 */
[--C-:B---3--:R-:W-:Y:S02]  /*1530*/  SHF.R.S64 R6, R4, 0x2, R5.reuse ;  /* 0x0000000204067819 */ /* 0x108fe40000001005 */
[----:B------:R-:W-:-:S05]  /*1540*/  SHF.R.S32.HI R7, RZ, 0x2, R5 ;  /* 0x00000002ff077819 */ /* 0x000fca0000011405 */
[----:B------:R-:W-:Y:S01]  /*1550*/  STG.E.64 desc[UR6][R2.64], R6 ;  /* 0x0000000602007986 */ /* 0x000fe2000c101b06 */
[----:B------:R-:W-:Y:S05]  /*1560*/  EXIT ;  /* 0x000000000000794d */ /* 0x000fea0003800000 */
.L_x_247:
        /* <DEDUP_REMOVED lines=9> */
.L_x_1174:


//--------------------- .text._ZN3cub18CUB_300001_SM_10006detail9transform16transform_kernelINS2_10policy_hubILb1EN4cuda3std3__45tupleIJPxEEEE10policy1000El8last_merS9_JS9_EEEvT0_iT1_T2_DpNS2_10kernel_argIT3_EE --------------------------
	.section	.text._ZN3cub18CUB_300001_SM_10006detail9transform16transform_kernelINS2_10policy_hubILb1EN4cuda3std3__45tupleIJPxEEEE10policy1000El8last_merS9_JS9_EEEvT0_iT1_T2_DpNS2_10kernel_argIT3_EE,"ax",@progbits
	.align	128
        .global         _ZN3cub18CUB_300001_SM_10006detail9transform16transform_kernelINS2_10policy_hubILb1EN4cuda3std3__45tupleIJPxEEEE10policy1000El8last_merS9_JS9_EEEvT0_iT1_T2_DpNS2_10kernel_argIT3_EE
        .type           _ZN3cub18CUB_300001_SM_10006detail9transform16transform_kernelINS2_10policy_hubILb1EN4cuda3std3__45tupleIJPxEEEE10policy1000El8last_merS9_JS9_EEEvT0_iT1_T2_DpNS2_10kernel_argIT3_EE,@function
        .size           _ZN3cub18CUB_300001_SM_10006detail9transform16transform_kernelINS2_10policy_hubILb1EN4cuda3std3__45tupleIJPxEEEE10policy1000El8last_merS9_JS9_EEEvT0_iT1_T2_DpNS2_10kernel_argIT3_EE,(.L_x_1167 - _ZN3cub18CUB_300001_SM_10006detail9transform16transform_kernelINS2_10policy_hubILb1EN4cuda3std3__45tupleIJPxEEEE10policy1000El8last_merS9_JS9_EEEvT0_iT1_T2_DpNS2_10kernel_argIT3_EE)
        .other          _ZN3cub18CUB_300001_SM_10006detail9transform16transform_kernelINS2_10policy_hubILb1EN4cuda3std3__45tupleIJPxEEEE10policy1000El8last_merS9_JS9_EEEvT0_iT1_T2_DpNS2_10kernel_argIT3_EE,@"STO_CUDA_ENTRY STV_DEFAULT"
_ZN3cub18CUB_300001_SM_10006detail9transform16transform_kernelINS2_10policy_hubILb1EN4cuda3std3__45tupleIJPxEEEE10policy1000El8last_merS9_JS9_EEEvT0_iT1_T2_DpNS2_10kernel_argIT3_EE:
.text._ZN3cub18CUB_300001_SM_10006detail9transform16transform_kernelINS2_10policy_hubILb1EN4cuda3std3__45tupleIJPxEEEE10policy1000El8last_merS9_JS9_EEEvT0_iT1_T2_DpNS2_10kernel_argIT3_EE:
        /* <DEDUP_REMOVED lines=16> */
[----:B------:R-:W-:-:S04]  /*0100*/  SEL R3, R7, R6, P0 ;  /* 0x0000000607037207 */ /* 0x000fc80000000000 */
[----:B------:R-:W-:-:S04]  /*0110*/  SHF.L.U32 R7, R3, 0x3, RZ ;  /* 0x0000000303077819 */ /* 0x000fc800000006ff */
[----:B------:R-:W-:-:S13]  /*0120*/  ISETP.GE.AND P0, PT, R10, R7, PT ;  /* 0x000000070a00720c */ /* 0x000fda0003f06270 */
[----:B------:R-:W-:Y:S05]  /*0130*/  @P0 BRA `(.L_x_249) ;  /* 0x0000000000280947 */ /* 0x000fea0003800000 */
[----:B------:R-:W0:Y:S02]  /*0140*/  LDC.64 R8, c[0x0][0x3a0] ;  /* 0x0000e800ff087b82 */ /* 0x000e240000000a00 */
[----:B0-----:R-:W-:-:S04]  /*0150*/  LEA R8, P0, R4, R8, 0x3 ;  /* 0x0000000804087211 */ /* 0x001fc800078018ff */
[----:B------:R-:W-:-:S03]  /*0160*/  LEA.HI.X R9, R4, R9, R11, 0x3, P0 ;  /* 0x0000000904097211 */ /* 0x000fc600000f1c0b */
[----:B------:R-:W-:-:S07]  /*0170*/  IMAD.WIDE.U32 R8, R0, 0x80, R8 ;  /* 0x0000008000087825 */ /* 0x000fce00078e0008 */
.L_x_250:
[----:B------:R-:W-:Y:S01]  /*0180*/  VIADD R10, R10, 0x4000 ;  /* 0x000040000a0a7836 */ /* 0x000fe20000000000 */
[----:B------:R0:W-:Y:S04]  /*0190*/  CCTL.E.PF2 [R8] ;  /* 0x000000000800798f */ /* 0x0001e80000800100 */
[----:B------:R-:W-:Y:S02]  /*01a0*/  ISETP.GE.AND P0, PT, R10, R7, PT ;  /* 0x000000070a00720c */ /* 0x000fe40003f06270 */
[----:B0-----:R-:W-:-:S05]  /*01b0*/  IADD3 R8, P1, PT, R8, 0x4000, RZ ;  /* 0x0000400008087810 */ /* 0x001fca0007f3e0ff */
[----:B------:R-:W-:-:S06]  /*01c0*/  IMAD.X R9, RZ, RZ, R9, P1 ;  /* 0x000000ffff097224 */ /* 0x000fcc00008e0609 */
[----:B------:R-:W-:Y:S05]  /*01d0*/  @!P0 BRA `(.L_x_250) ;  /* 0xfffffffc00e88947 */ /* 0x000fea000383ffff */
.L_x_249:
[----:B------:R-:W-:Y:S05]  /*01e0*/  BSYNC.RECONVERGENT B0 ;  /* 0x0000000000007941 */ /* 0x000fea0003800200 */
.L_x_248:
[----:B------:R-:W0:Y:S01]  /*01f0*/  LDCU.64 UR6, c[0x0][0x3a0] ;  /* 0x00007400ff0677ac */ /* 0x000e220008000a00 */
[----:B------:R-:W-:Y:S01]  /*0200*/  ISETP.NE.AND P0, PT, R6, R3, PT ;  /* 0x000000030600720c */ /* 0x000fe20003f05270 */
[C---:B------:R-:W-:Y:S01]  /*0210*/  IMAD.SHL.U32 R16, R4.reuse, 0x8, RZ ;  /* 0x0000000804107824 */ /* 0x040fe200078e00ff */
[----:B------:R-:W-:Y:S01]  /*0220*/  SHF.L.U64.HI R17, R4, 0x3, R11 ;  /* 0x0000000304117819 */ /* 0x000fe2000001020b */
[----:B------:R-:W1:Y:S01]  /*0230*/  LDCU.64 UR4, c[0x0][0x398] ;  /* 0x00007300ff0477ac */ /* 0x000e620008000a00 */
[----:B------:R-:W2:Y:S01]  /*0240*/  LDCU.64 UR8, c[0x0][0x358] ;  /* 0x00006b00ff0877ac */ /* 0x000ea20008000a00 */
[----:B------:R-:W3:Y:S01]  /*0250*/  LDCU.64 UR10, c[0x0][0x390] ;  /* 0x00007200ff0a77ac */ /* 0x000ee20008000a00 */
[C---:B0-----:R-:W-:Y:S02]  /*0260*/  IADD3 R14, P1, PT, R16.reuse, UR6, RZ ;  /* 0x00000006100e7c10 */ /* 0x041fe4000ff3e0ff */
[----:B-1----:R-:W-:Y:S02]  /*0270*/  IADD3 R12, P2, PT, R16, UR4, RZ ;  /* 0x00000004100c7c10 */ /* 0x002fe4000ff5e0ff */
[----:B------:R-:W-:-:S02]  /*0280*/  IADD3.X R15, PT, PT, R17, UR7, RZ, P1, !PT ;  /* 0x00000007110f7c10 */ /* 0x000fc40008ffe4ff */
[----:B------:R-:W-:Y:S01]  /*0290*/  IADD3.X R13, PT, PT, R17, UR5, RZ, P2, !PT ;  /* 0x00000005110d7c10 */ /* 0x000fe200097fe4ff */
[----:B--23--:R-:W-:Y:S08]  /*02a0*/  @!P0 BRA `(.L_x_251) ;  /* 0x0000002000e88947 */ /* 0x00cff00003800000 */
[----:B------:R-:W-:-:S13]  /*02b0*/  ISETP.GE.AND P0, PT, R2, 0x1, PT ;  /* 0x000000010200780c */ /* 0x000fda0003f06270 */
[----:B------:R-:W-:Y:S05]  /*02c0*/  @!P0 EXIT ;  /* 0x000000000000894d */ /* 0x000fea0003800000 */
[C---:B------:R-:W-:Y:S01]  /*02d0*/  ISETP.GE.U32.AND P0, PT, R2.reuse, 0x8, PT ;  /* 0x000000080200780c */ /* 0x040fe20003f06070 */
[----:B------:R-:W-:Y:S01]  /*02e0*/  HFMA2 R9, -RZ, RZ, 0, 0 ;  /* 0x00000000ff097431 */ /* 0x000fe200000001ff */
[----:B------:R-:W-:-:S11]  /*02f0*/  LOP3.LUT R6, R2, 0x7, RZ, 0xc0, !PT ;  /* 0x0000000702067812 */ /* 0x000fd600078ec0ff */
[----:B------:R-:W-:Y:S05]  /*0300*/  @!P0 BRA `(.L_x_252) ;  /* 0x00000010006c8947 */ /* 0x000fea0003800000 */
[----:B------:R-:W-:Y:S01]  /*0310*/  LOP3.LUT R9, R2, 0x7ffffff8, RZ, 0xc0, !PT ;  /* 0x7ffffff802097812 */ /* 0x000fe200078ec0ff */
[----:B------:R-:W-:Y:S01]  /*0320*/  IMAD.MOV.U32 R5, RZ, RZ, RZ ;  /* 0x000000ffff057224 */ /* 0x000fe200078e00ff */
[----:B------:R-:W0:Y:S01]  /*0330*/  LDCU UR6, c[0x0][0x394] ;  /* 0x00007280ff0677ac */ /* 0x000e220008000800 */
[----:B------:R-:W1:Y:S05]  /*0340*/  LDCU UR7, c[0x0][0x390] ;  /* 0x00007200ff0777ac */ /* 0x000e6a0008000800 */
.L_x_293:
[C---:B------:R-:W-:Y:S01]  /*0350*/  IMAD R7, R5.reuse, 0x80, R0 ;  /* 0x0000008005077824 */ /* 0x040fe200078e0200 */
[----:B------:R-:W-:Y:S01]  /*0360*/  BSSY.RECONVERGENT B0, `(.L_x_253) ;  /* 0x0000024000007945 */ /* 0x000fe20003800200 */
[----:B------:R-:W-:-:S03]  /*0370*/  VIADD R5, R5, 0x8 ;  /* 0x0000000805057836 */ /* 0x000fc60000000000 */
[----:B------:R-:W-:Y:S02]  /*0380*/  ISETP.GE.AND P0, PT, R7, R3, PT ;  /* 0x000000030700720c */ /* 0x000fe40003f06270 */
[----:B------:R-:W-:-:S11]  /*0390*/  ISETP.NE.AND P2, PT, R5, R9, PT ;  /* 0x000000090500720c */ /* 0x000fd60003f45270 */
[----:B01234-:R-:W-:Y:S05]  /*03a0*/  @P0 BRA `(.L_x_254) ;  /* 0x00000000007c0947 */ /* 0x01ffea0003800000 */
[----:B------:R-:W-:-:S06]  /*03b0*/  IMAD.WIDE.U32 R20, R7, 0x8, R14 ;  /* 0x0000000807147825 */ /* 0x000fcc00078e000e */
[----:B------:R-:W0:Y:S01]  /*03c0*/  LDG.E.64 R20, desc[UR8][R20.64] ;  /* 0x0000000814147981 */ /* 0x000e22000c1e1b00 */
[----:B------:R-:W-:Y:S01]  /*03d0*/  BSSY.RECONVERGENT B1, `(.L_x_255) ;  /* 0x000001a000017945 */ /* 0x000fe20003800200 */
[----:B0-----:R-:W-:-:S04]  /*03e0*/  LOP3.LUT R2, R21, UR6, RZ, 0xfc, !PT ;  /* 0x0000000615027c12 */ /* 0x001fc8000f8efcff */
[----:B------:R-:W-:-:S13]  /*03f0*/  ISETP.NE.U32.AND P0, PT, R2, RZ, PT ;  /* 0x000000ff0200720c */ /* 0x000fda0003f05070 */
[----:B------:R-:W-:Y:S05]  /*0400*/  @P0 BRA `(.L_x_256) ;  /* 0x00000000004c0947 */ /* 0x000fea0003800000 */
[----:B-1----:R-:W0:Y:S01]  /*0410*/  I2F.U32.RP R2, UR7 ;  /* 0x0000000700027d06 */ /* 0x002e220008209000 */
[----:B------:R-:W-:Y:S01]  /*0420*/  ISETP.NE.U32.AND P1, PT, RZ, UR7, PT ;  /* 0x00000007ff007c0c */ /* 0x000fe2000bf25070 */
[----:B------:R-:W-:-:S06]  /*0430*/  IMAD.MOV.U32 R21, RZ, RZ, RZ ;  /* 0x000000ffff157224 */ /* 0x000fcc00078e00ff */
[----:B0-----:R-:W0:Y:S02]  /*0440*/  MUFU.RCP R2, R2 ;  /* 0x0000000200027308 */ /* 0x001e240000001000 */
[----:B0-----:R-:W-:-:S06]  /*0450*/  IADD3 R10, PT, PT, R2, 0xffffffe, RZ ;  /* 0x0ffffffe020a7810 */ /* 0x001fcc0007ffe0ff */
[----:B------:R0:W1:Y:S02]  /*0460*/  F2I.FTZ.U32.TRUNC.NTZ R11, R10 ;  /* 0x0000000a000b7305 */ /* 0x000064000021f000 */
[----:B0-----:R-:W-:Y:S02]  /*0470*/  IMAD.MOV.U32 R10, RZ, RZ, RZ ;  /* 0x000000ffff0a7224 */ /* 0x001fe400078e00ff */
[----:B-1----:R-:W-:-:S04]  /*0480*/  IMAD.MOV R17, RZ, RZ, -R11 ;  /* 0x000000ffff117224 */ /* 0x002fc800078e0a0b */
[----:B------:R-:W-:-:S04]  /*0490*/  IMAD R17, R17, UR7, RZ ;  /* 0x0000000711117c24 */ /* 0x000fc8000f8e02ff */
[----:B------:R-:W-:-:S06]  /*04a0*/  IMAD.HI.U32 R11, R11, R17, R10 ;  /* 0x000000110b0b7227 */ /* 0x000fcc00078e000a */
[----:B------:R-:W-:-:S04]  /*04b0*/  IMAD.HI.U32 R11, R11, R20, RZ ;  /* 0x000000140b0b7227 */ /* 0x000fc800078e00ff */
[----:B------:R-:W-:-:S04]  /*04c0*/  IMAD.MOV R11, RZ, RZ, -R11 ;  /* 0x000000ffff0b7224 */ /* 0x000fc800078e0a0b */
[----:B------:R-:W-:-:S05]  /*04d0*/  IMAD R20, R11, UR7, R20 ;  /* 0x000000070b147c24 */ /* 0x000fca000f8e0214 */
[----:B------:R-:W-:-:S13]  /*04e0*/  ISETP.GE.U32.AND P0, PT, R20, UR7, PT ;  /* 0x0000000714007c0c */ /* 0x000fda000bf06070 */
[----:B------:R-:W-:-:S04]  /*04f0*/  @P0 IADD3 R20, PT, PT, R20, -UR7, RZ ;  /* 0x8000000714140c10 */ /* 0x000fc8000fffe0ff */
[----:B------:R-:W-:-:S13]  /*0500*/  ISETP.GE.U32.AND P0, PT, R20, UR7, PT ;  /* 0x0000000714007c0c */ /* 0x000fda000bf06070 */
[----:B------:R-:W-:Y:S01]  /*0510*/  @P0 VIADD R20, R20, -UR7 ;  /* 0x8000000714140c36 */ /* 0x000fe20008000000 */
[----:B------:R-:W-:Y:S01]  /*0520*/  @!P1 LOP3.LUT R20, RZ, UR7, RZ, 0x33, !PT ;  /* 0x00000007ff149c12 */ /* 0x000fe2000f8e33ff */
[----:B------:R-:W-:Y:S06]  /*0530*/  BRA `(.L_x_257) ;  /* 0x00000000000c7947 */ /* 0x000fec0003800000 */
.L_x_256:
[----:B------:R-:W-:Y:S01]  /*0540*/  IMAD.MOV.U32 R24, RZ, RZ, R20 ;  /* 0x000000ffff187224 */ /* 0x000fe200078e0014 */
[----:B------:R-:W-:-:S07]  /*0550*/  MOV R4, 0x570 ;  /* 0x0000057000047802 */ /* 0x000fce0000000f00 */
[----:B-1----:R-:W-:Y:S05]  /*0560*/  CALL.REL.NOINC `($__internal_0_$__cuda_sm20_rem_s64) ;  /* 0x0000004000207944 */ /* 0x002fea0003c00000 */
.L_x_257:
[----:B------:R-:W-:Y:S05]  /*0570*/  BSYNC.RECONVERGENT B1 ;  /* 0x0000000000017941 */ /* 0x000fea0003800200 */
.L_x_255:
[----:B------:R-:W-:-:S05]  /*0580*/  IMAD.WIDE.U32 R10, R7, 0x8, R12 ;  /* 0x00000008070a7825 */ /* 0x000fca00078e000c */
[----:B------:R2:W-:Y:S02]  /*0590*/  STG.E.64 desc[UR8][R10.64], R20 ;  /* 0x000000140a007986 */ /* 0x0005e4000c101b08 */
.L_x_254:
[----:B01----:R-:W-:Y:S05]  /*05a0*/  BSYNC.RECONVERGENT B0 ;  /* 0x0000000000007941 */ /* 0x003fea0003800200 */
.L_x_253:
[----:B--2---:R-:W-:Y:S01]  /*05b0*/  IADD3 R11, PT, PT, R7, 0x80, RZ ;  /* 0x00000080070b7810 */ /* 0x004fe20007ffe0ff */
[----:B------:R-:W-:Y:S03]  /*05c0*/  BSSY.RECONVERGENT B0, `(.L_x_258) ;  /* 0x0000022000007945 */ /* 0x000fe60003800200 */
[C---:B------:R-:W-:Y:S01]  /*05d0*/  ISETP.GE.AND P0, PT, R11.reuse, R3, PT ;  /* 0x000000030b00720c */ /* 0x040fe20003f06270 */
[----:B------:R-:W-:-:S04]  /*05e0*/  IMAD.WIDE R16, R11, 0x8, R14 ;  /* 0x000000080b107825 */ /* 0x000fc800078e020e */
[----:B------:R-:W-:-:S08]  /*05f0*/  IMAD.WIDE R10, R11, 0x8, R12 ;  /* 0x000000080b0a7825 */ /* 0x000fd000078e020c */
[----:B------:R-:W-:Y:S05]  /*0600*/  @P0 BRA `(.L_x_259) ;  /* 0x0000000000740947 */ /* 0x000fea0003800000 */
[----:B------:R-:W2:Y:S01]  /*0610*/  LDG.E.64 R20, desc[UR8][R16.64] ;  /* 0x0000000810147981 */ /* 0x000ea2000c1e1b00 */
[----:B------:R-:W-:Y:S01]  /*0620*/  BSSY.RECONVERGENT B1, `(.L_x_260) ;  /* 0x000001a000017945 */ /* 0x000fe20003800200 */
[----:B--2---:R-:W-:-:S04]  /*0630*/  LOP3.LUT R2, R21, UR6, RZ, 0xfc, !PT ;  /* 0x0000000615027c12 */ /* 0x004fc8000f8efcff */
[----:B------:R-:W-:-:S13]  /*0640*/  ISETP.NE.U32.AND P0, PT, R2, RZ, PT ;  /* 0x000000ff0200720c */ /* 0x000fda0003f05070 */
[----:B------:R-:W-:Y:S05]  /*0650*/  @P0 BRA `(.L_x_261) ;  /* 0x00000000004c0947 */ /* 0x000fea0003800000 */
[----:B------:R-:W0:Y:S01]  /*0660*/  I2F.U32.RP R4, UR7 ;  /* 0x0000000700047d06 */ /* 0x000e220008209000 */
[----:B------:R-:W-:-:S07]  /*0670*/  ISETP.NE.U32.AND P1, PT, RZ, UR7, PT ;  /* 0x00000007ff007c0c */ /* 0x000fce000bf25070 */
[----:B0-----:R-:W0:Y:S02]  /*0680*/  MUFU.RCP R4, R4 ;  /* 0x0000000400047308 */ /* 0x001e240000001000 */
[----:B0-----:R-:W-:-:S06]  /*0690*/  VIADD R18, R4, 0xffffffe ;  /* 0x0ffffffe04127836 */ /* 0x001fcc0000000000 */
[----:B------:R0:W1:Y:S02]  /*06a0*/  F2I.FTZ.U32.TRUNC.NTZ R19, R18 ;  /* 0x0000001200137305 */ /* 0x000064000021f000 */
[----:B0-----:R-:W-:Y:S02]  /*06b0*/  IMAD.MOV.U32 R18, RZ, RZ, RZ ;  /* 0x000000ffff127224 */ /* 0x001fe400078e00ff */
[----:B-1----:R-:W-:-:S04]  /*06c0*/  IMAD.MOV R21, RZ, RZ, -R19 ;  /* 0x000000ffff157224 */ /* 0x002fc800078e0a13 */
[----:B------:R-:W-:-:S04]  /*06d0*/  IMAD R21, R21, UR7, RZ ;  /* 0x0000000715157c24 */ /* 0x000fc8000f8e02ff */
[----:B------:R-:W-:-:S06]  /*06e0*/  IMAD.HI.U32 R21, R19, R21, R18 ;  /* 0x0000001513157227 */ /* 0x000fcc00078e0012 */
[----:B------:R-:W-:-:S04]  /*06f0*/  IMAD.HI.U32 R2, R21, R20, RZ ;  /* 0x0000001415027227 */ /* 0x000fc800078e00ff */
[----:B------:R-:W-:Y:S01]  /*0700*/  IMAD.MOV.U32 R21, RZ, RZ, RZ ;  /* 0x000000ffff157224 */ /* 0x000fe200078e00ff */
[----:B------:R-:W-:-:S05]  /*0710*/  IADD3 R19, PT, PT, -R2, RZ, RZ ;  /* 0x000000ff02137210 */ /* 0x000fca0007ffe1ff */
[----:B------:R-:W-:-:S05]  /*0720*/  IMAD R20, R19, UR7, R20 ;  /* 0x0000000713147c24 */ /* 0x000fca000f8e0214 */
[----:B------:R-:W-:-:S13]  /*0730*/  ISETP.GE.U32.AND P0, PT, R20, UR7, PT ;  /* 0x0000000714007c0c */ /* 0x000fda000bf06070 */
[----:B------:R-:W-:-:S05]  /*0740*/  @P0 VIADD R20, R20, -UR7 ;  /* 0x8000000714140c36 */ /* 0x000fca0008000000 */
[----:B------:R-:W-:-:S13]  /*0750*/  ISETP.GE.U32.AND P0, PT, R20, UR7, PT ;  /* 0x0000000714007c0c */ /* 0x000fda000bf06070 */
[----:B------:R-:W-:Y:S01]  /*0760*/  @P0 VIADD R20, R20, -UR7 ;  /* 0x8000000714140c36 */ /* 0x000fe20008000000 */
[----:B------:R-:W-:Y:S01]  /*0770*/  @!P1 LOP3.LUT R20, RZ, UR7, RZ, 0x33, !PT ;  /* 0x00000007ff149c12 */ /* 0x000fe2000f8e33ff */
[----:B------:R-:W-:Y:S06]  /*0780*/  BRA `(.L_x_262) ;  /* 0x00000000000c7947 */ /* 0x000fec0003800000 */
.L_x_261:
[----:B------:R-:W-:Y:S02]  /*0790*/  MOV R24, R20 ;  /* 0x0000001400187202 */ /* 0x000fe40000000f00 */
[----:B------:R-:W-:-:S07]  /*07a0*/  MOV R4, 0x7c0 ;  /* 0x000007c000047802 */ /* 0x000fce0000000f00 */
[----:B------:R-:W-:Y:S05]  /*07b0*/  CALL.REL.NOINC `($__internal_0_$__cuda_sm20_rem_s64) ;  /* 0x0000003c008c7944 */ /* 0x000fea0003c00000 */
.L_x_262:
[----:B------:R-:W-:Y:S05]  /*07c0*/  BSYNC.RECONVERGENT B1 ;  /* 0x0000000000017941 */ /* 0x000fea0003800200 */
.L_x_260:
[----:B------:R0:W-:Y:S02]  /*07d0*/  STG.E.64 desc[UR8][R10.64], R20 ;  /* 0x000000140a007986 */ /* 0x0001e4000c101b08 */
.L_x_259:
[----:B------:R-:W-:Y:S05]  /*07e0*/  BSYNC.RECONVERGENT B0 ;  /* 0x0000000000007941 */ /* 0x000fea0003800200 */
.L_x_258:
[----:B------:R-:W-:Y:S01]  /*07f0*/  VIADD R2, R7, 0x100 ;  /* 0x0000010007027836 */ /* 0x000fe20000000000 */
[----:B------:R-:W-:Y:S04]  /*0800*/  BSSY.RECONVERGENT B0, `(.L_x_263) ;  /* 0x0000020000007945 */ /* 0x000fe80003800200 */
[----:B------:R-:W-:-:S13]  /*0810*/  ISETP.GE.AND P0, PT, R2, R3, PT ;  /* 0x000000030200720c */ /* 0x000fda0003f06270 */
[----:B------:R-:W-:Y:S05]  /*0820*/  @P0 BRA `(.L_x_264) ;  /* 0x0000000000740947 */ /* 0x000fea0003800000 */
[----:B0-----:R-:W2:Y:S01]  /*0830*/  LDG.E.64 R20, desc[UR8][R16.64+0x400] ;  /* 0x0004000810147981 */ /* 0x001ea2000c1e1b00 */
        /* <DEDUP_REMOVED lines=9> */
[----:B0-----:R-:W-:Y:S02]  /*08d0*/  HFMA2 R18, -RZ, RZ, 0, 0 ;  /* 0x00000000ff127431 */ /* 0x001fe400000001ff */
[----:B-1----:R-:W-:-:S04]  /*08e0*/  IMAD.MOV R21, RZ, RZ, -R19 ;  /* 0x000000ffff157224 */ /* 0x002fc800078e0a13 */
[----:B------:R-:W-:-:S04]  /*08f0*/  IMAD R21, R21, UR7, RZ ;  /* 0x0000000715157c24 */ /* 0x000fc8000f8e02ff */
[----:B------:R-:W-:-:S06]  /*0900*/  IMAD.HI.U32 R21, R19, R21, R18 ;  /* 0x0000001513157227 */ /* 0x000fcc00078e0012 */
[----:B------:R-:W-:Y:S01]  /*0910*/  IMAD.HI.U32 R2, R21, R20, RZ ;  /* 0x0000001415027227 */ /* 0x000fe200078e00ff */
[----:B------:R-:W-:-:S03]  /*0920*/  MOV R21, RZ ;  /* 0x000000ff00157202 */ /* 0x000fc60000000f00 */
[----:B------:R-:W-:-:S04]  /*0930*/  IMAD.MOV R19, RZ, RZ, -R2 ;  /* 0x000000ffff137224 */ /* 0x000fc800078e0a02 */
[----:B------:R-:W-:-:S05]  /*0940*/  IMAD R20, R19, UR7, R20 ;  /* 0x0000000713147c24 */ /* 0x000fca000f8e0214 */
[----:B------:R-:W-:-:S13]  /*0950*/  ISETP.GE.U32.AND P0, PT, R20, UR7, PT ;  /* 0x0000000714007c0c */ /* 0x000fda000bf06070 */
[----:B------:R-:W-:-:S05]  /*0960*/  @P0 VIADD R20, R20, -UR7 ;  /* 0x8000000714140c36 */ /* 0x000fca0008000000 */
[----:B------:R-:W-:-:S13]  /*0970*/  ISETP.GE.U32.AND P0, PT, R20, UR7, PT ;  /* 0x0000000714007c0c */ /* 0x000fda000bf06070 */
[----:B------:R-:W-:Y:S01]  /*0980*/  @P0 VIADD R20, R20, -UR7 ;  /* 0x8000000714140c36 */ /* 0x000fe20008000000 */
[----:B------:R-:W-:Y:S01]  /*0990*/  @!P1 LOP3.LUT R20, RZ, UR7, RZ, 0x33, !PT ;  /* 0x00000007ff149c12 */ /* 0x000fe2000f8e33ff */
[----:B------:R-:W-:Y:S06]  /*09a0*/  BRA `(.L_x_267) ;  /* 0x00000000000c7947 */ /* 0x000fec0003800000 */
.L_x_266:
[----:B------:R-:W-:Y:S01]  /*09b0*/  IMAD.MOV.U32 R24, RZ, RZ, R20 ;  /* 0x000000ffff187224 */ /* 0x000fe200078e0014 */
[----:B------:R-:W-:-:S07]  /*09c0*/  MOV R4, 0x9e0 ;  /* 0x000009e000047802 */ /* 0x000fce0000000f00 */
[----:B------:R-:W-:Y:S05]  /*09d0*/  CALL.REL.NOINC `($__internal_0_$__cuda_sm20_rem_s64) ;  /* 0x0000003c00047944 */ /* 0x000fea0003c00000 */
.L_x_267:
[----:B------:R-:W-:Y:S05]  /*09e0*/  BSYNC.RECONVERGENT B1 ;  /* 0x0000000000017941 */ /* 0x000fea0003800200 */
.L_x_265:
[----:B------:R1:W-:Y:S02]  /*09f0*/  STG.E.64 desc[UR8][R10.64+0x400], R20 ;  /* 0x000400140a007986 */ /* 0x0003e4000c101b08 */
.L_x_264:
[----:B------:R-:W-:Y:S05]  /*0a00*/  BSYNC.RECONVERGENT B0 ;  /* 0x0000000000007941 */ /* 0x000fea0003800200 */
.L_x_263:
[----:B------:R-:W-:Y:S01]  /*0a10*/  VIADD R2, R7, 0x180 ;  /* 0x0000018007027836 */ /* 0x000fe20000000000 */
[----:B------:R-:W-:Y:S04]  /*0a20*/  BSSY.RECONVERGENT B0, `(.L_x_268) ;  /* 0x0000020000007945 */ /* 0x000fe80003800200 */
[----:B------:R-:W-:-:S13]  /*0a30*/  ISETP.GE.AND P0, PT, R2, R3, PT ;  /* 0x000000030200720c */ /* 0x000fda0003f06270 */
[----:B------:R-:W-:Y:S05]  /*0a40*/  @P0 BRA `(.L_x_269) ;  /* 0x0000000000740947 */ /* 0x000fea0003800000 */
[----:B01----:R-:W2:Y:S01]  /*0a50*/  LDG.E.64 R20, desc[UR8][R16.64+0x800] ;  /* 0x0008000810147981 */ /* 0x003ea2000c1e1b00 */
        /* <DEDUP_REMOVED lines=9> */
[----:B0-----:R-:W-:Y:S01]  /*0af0*/  IMAD.MOV.U32 R18, RZ, RZ, RZ ;  /* 0x000000ffff127224 */ /* 0x001fe200078e00ff */
[----:B-1----:R-:W-:-:S05]  /*0b00*/  IADD3 R21, PT, PT, RZ, -R19, RZ ;  /* 0x80000013ff157210 */ /* 0x002fca0007ffe0ff */
[----:B------:R-:W-:-:S04]  /*0b10*/  IMAD R21, R21, UR7, RZ ;  /* 0x0000000715157c24 */ /* 0x000fc8000f8e02ff */
[----:B------:R-:W-:-:S06]  /*0b20*/  IMAD.HI.U32 R21, R19, R21, R18 ;  /* 0x0000001513157227 */ /* 0x000fcc00078e0012 */
[----:B------:R-:W-:-:S04]  /*0b30*/  IMAD.HI.U32 R2, R21, R20, RZ ;  /* 0x0000001415027227 */ /* 0x000fc800078e00ff */
[----:B------:R-:W-:Y:S02]  /*0b40*/  IMAD.MOV R19, RZ, RZ, -R2 ;  /* 0x000000ffff137224 */ /* 0x000fe400078e0a02 */
[----:B------:R-:W-:Y:S02]  /*0b50*/  IMAD.MOV.U32 R21, RZ, RZ, RZ ;  /* 0x000000ffff157224 */ /* 0x000fe400078e00ff */
[----:B------:R-:W-:-:S05]  /*0b60*/  IMAD R20, R19, UR7, R20 ;  /* 0x0000000713147c24 */ /* 0x000fca000f8e0214 */
[----:B------:R-:W-:-:S13]  /*0b70*/  ISETP.GE.U32.AND P0, PT, R20, UR7, PT ;  /* 0x0000000714007c0c */ /* 0x000fda000bf06070 */
[----:B------:R-:W-:-:S05]  /*0b80*/  @P0 VIADD R20, R20, -UR7 ;  /* 0x8000000714140c36 */ /* 0x000fca0008000000 */
[----:B------:R-:W-:-:S13]  /*0b90*/  ISETP.GE.U32.AND P0, PT, R20, UR7, PT ;  /* 0x0000000714007c0c */ /* 0x000fda000bf06070 */
[----:B------:R-:W-:Y:S02]  /*0ba0*/  @P0 IADD3 R20, PT, PT, R20, -UR7, RZ ;  /* 0x8000000714140c10 */ /* 0x000fe4000fffe0ff */
[----:B------:R-:W-:Y:S01]  /*0bb0*/  @!P1 LOP3.LUT R20, RZ, UR7, RZ, 0x33, !PT ;  /* 0x00000007ff149c12 */ /* 0x000fe2000f8e33ff */
[----:B------:R-:W-:Y:S06]  /*0bc0*/  BRA `(.L_x_272) ;  /* 0x00000000000c7947 */ /* 0x000fec0003800000 */
.L_x_271:
[----:B------:R-:W-:Y:S01]  /*0bd0*/  IMAD.MOV.U32 R24, RZ, RZ, R20 ;  /* 0x000000ffff187224 */ /* 0x000fe200078e0014 */
[----:B------:R-:W-:-:S07]  /*0be0*/  MOV R4, 0xc00 ;  /* 0x00000c0000047802 */ /* 0x000fce0000000f00 */
[----:B------:R-:W-:Y:S05]  /*0bf0*/  CALL.REL.NOINC `($__internal_0_$__cuda_sm20_rem_s64) ;  /* 0x00000038007c7944 */ /* 0x000fea0003c00000 */
.L_x_272:
[----:B------:R-:W-:Y:S05]  /*0c00*/  BSYNC.RECONVERGENT B1 ;  /* 0x0000000000017941 */ /* 0x000fea0003800200 */
.L_x_270:
[----:B------:R2:W-:Y:S02]  /*0c10*/  STG.E.64 desc[UR8][R10.64+0x800], R20 ;  /* 0x000800140a007986 */ /* 0x0005e4000c101b08 */
.L_x_269:
[----:B------:R-:W-:Y:S05]  /*0c20*/  BSYNC.RECONVERGENT B0 ;  /* 0x0000000000007941 */ /* 0x000fea0003800200 */
.L_x_268:
[----:B------:R-:W-:Y:S01]  /*0c30*/  VIADD R2, R7, 0x200 ;  /* 0x0000020007027836 */ /* 0x000fe20000000000 */
[----:B------:R-:W-:Y:S04]  /*0c40*/  BSSY.RECONVERGENT B0, `(.L_x_273) ;  /* 0x0000020000007945 */ /* 0x000fe80003800200 */
[----:B------:R-:W-:-:S13]  /*0c50*/  ISETP.GE.AND P0, PT, R2, R3, PT ;  /* 0x000000030200720c */ /* 0x000fda0003f06270 */
[----:B------:R-:W-:Y:S05]  /*0c60*/  @P0 BRA `(.L_x_274) ;  /* 0x0000000000740947 */ /* 0x000fea0003800000 */
[----:B012---:R-:W2:Y:S01]  /*0c70*/  LDG.E.64 R20, desc[UR8][R16.64+0xc00] ;  /* 0x000c000810147981 */ /* 0x007ea2000c1e1b00 */
[----:B------:R-:W-:Y:S01]  /*0c80*/  BSSY.RECONVERGENT B1, `(.L_x_275) ;  /* 0x000001a000017945 */ /* 0x000fe20003800200 */
[----:B--2---:R-:W-:-:S04]  /*0c90*/  LOP3.LUT R2, R21, UR6, RZ, 0xfc, !PT ;  /* 0x0000000615027c12 */ /* 0x004fc8000f8efcff */
[----:B------:R-:W-:-:S13]  /*0ca0*/  ISETP.NE.U32.AND P0, PT, R2, RZ, PT ;  /* 0x000000ff0200720c */ /* 0x000fda0003f05070 */
[----:B------:R-:W-:Y:S05]  /*0cb0*/  @P0 BRA `(.L_x_276) ;  /* 0x00000000004c0947 */ /* 0x000fea0003800000 */
[----:B------:R-:W0:Y:S01]  /*0cc0*/  I2F.U32.RP R4, UR7 ;  /* 0x0000000700047d06 */ /* 0x000e220008209000 */
[----:B------:R-:W-:-:S07]  /*0cd0*/  ISETP.NE.U32.AND P1, PT, RZ, UR7, PT ;  /* 0x00000007ff007c0c */ /* 0x000fce000bf25070 */
        /* <DEDUP_REMOVED lines=8> */
[----:B------:R-:W-:Y:S02]  /*0d60*/  IMAD.MOV R19, RZ, RZ, -R2 ;  /* 0x000000ffff137224 */ /* 0x000fe400078e0a02 */
[----:B------:R-:W-:Y:S02]  /*0d70*/  IMAD.MOV.U32 R21, RZ, RZ, RZ ;  /* 0x000000ffff157224 */ /* 0x000fe400078e00ff */
[----:B------:R-:W-:-:S05]  /*0d80*/  IMAD R20, R19, UR7, R20 ;  /* 0x0000000713147c24 */ /* 0x000fca000f8e0214 */
[----:B------:R-:W-:-:S13]  /*0d90*/  ISETP.GE.U32.AND P0, PT, R20, UR7, PT ;  /* 0x0000000714007c0c */ /* 0x000fda000bf06070 */
[----:B------:R-:W-:-:S04]  /*0da0*/  @P0 IADD3 R20, PT, PT, R20, -UR7, RZ ;  /* 0x8000000714140c10 */ /* 0x000fc8000fffe0ff */
[----:B------:R-:W-:-:S13]  /*0db0*/  ISETP.GE.U32.AND P0, PT, R20, UR7, PT ;  /* 0x0000000714007c0c */ /* 0x000fda000bf06070 */
[----:B------:R-:W-:Y:S01]  /*0dc0*/  @P0 VIADD R20, R20, -UR7 ;  /* 0x8000000714140c36 */ /* 0x000fe20008000000 */
[----:B------:R-:W-:Y:S01]  /*0dd0*/  @!P1 LOP3.LUT R20, RZ, UR7, RZ, 0x33, !PT ;  /* 0x00000007ff149c12 */ /* 0x000fe2000f8e33ff */
[----:B------:R-:W-:Y:S06]  /*0de0*/  BRA `(.L_x_277) ;  /* 0x00000000000c7947 */ /* 0x000fec0003800000 */
.L_x_276:
[----:B------:R-:W-:Y:S01]  /*0df0*/  IMAD.MOV.U32 R24, RZ, RZ, R20 ;  /* 0x000000ffff187224 */ /* 0x000fe200078e0014 */
[----:B------:R-:W-:-:S07]  /*0e00*/  MOV R4, 0xe20 ;  /* 0x00000e2000047802 */ /* 0x000fce0000000f00 */
[----:B------:R-:W-:Y:S05]  /*0e10*/  CALL.REL.NOINC `($__internal_0_$__cuda_sm20_rem_s64) ;  /* 0x0000003400f47944 */ /* 0x000fea0003c00000 */
.L_x_277:
[----:B------:R-:W-:Y:S05]  /*0e20*/  BSYNC.RECONVERGENT B1 ;  /* 0x0000000000017941 */ /* 0x000fea0003800200 */
.L_x_275:
[----:B------:R3:W-:Y:S02]  /*0e30*/  STG.E.64 desc[UR8][R10.64+0xc00], R20 ;  /* 0x000c00140a007986 */ /* 0x0007e4000c101b08 */
.L_x_274:
[----:B------:R-:W-:Y:S05]  /*0e40*/  BSYNC.RECONVERGENT B0 ;  /* 0x0000000000007941 */ /* 0x000fea0003800200 */
.L_x_273:
[----:B------:R-:W-:Y:S01]  /*0e50*/  IADD3 R2, PT, PT, R7, 0x280, RZ ;  /* 0x0000028007027810 */ /* 0x000fe20007ffe0ff */
[----:B------:R-:W-:Y:S03]  /*0e60*/  BSSY.RECONVERGENT B0, `(.L_x_278) ;  /* 0x0000020000007945 */ /* 0x000fe60003800200 */
[----:B------:R-:W-:-:S13]  /*0e70*/  ISETP.GE.AND P0, PT, R2, R3, PT ;  /* 0x000000030200720c */ /* 0x000fda0003f06270 */
[----:B------:R-:W-:Y:S05]  /*0e80*/  @P0 BRA `(.L_x_279) ;  /* 0x0000000000740947 */ /* 0x000fea0003800000 */
[----:B0123--:R-:W2:Y:S01]  /*0e90*/  LDG.E.64 R20, desc[UR8][R16.64+0x1000] ;  /* 0x0010000810147981 */ /* 0x00fea2000c1e1b00 */
        /* <DEDUP_REMOVED lines=23> */
.L_x_281:
[----:B------:R-:W-:Y:S02]  /*1010*/  MOV R24, R20 ;  /* 0x0000001400187202 */ /* 0x000fe40000000f00 */
[----:B------:R-:W-:-:S07]  /*1020*/  MOV R4, 0x1040 ;  /* 0x0000104000047802 */ /* 0x000fce0000000f00 */
[----:B------:R-:W-:Y:S05]  /*1030*/  CALL.REL.NOINC `($__internal_0_$__cuda_sm20_rem_s64) ;  /* 0x00000034006c7944 */ /* 0x000fea0003c00000 */
.L_x_282:
[----:B------:R-:W-:Y:S05]  /*1040*/  BSYNC.RECONVERGENT B1 ;  /* 0x0000000000017941 */ /* 0x000fea0003800200 */
.L_x_280:
[----:B------:R4:W-:Y:S02]  /*1050*/  STG.E.64 desc[UR8][R10.64+0x1000], R20 ;  /* 0x001000140a007986 */ /* 0x0009e4000c101b08 */
.L_x_279:
[----:B------:R-:W-:Y:S05]  /*1060*/  BSYNC.RECONVERGENT B0 ;  /* 0x0000000000007941 */ /* 0x000fea0003800200 */
.L_x_278:
[----:B------:R-:W-:Y:S01]  /*1070*/  VIADD R2, R7, 0x300 ;  /* 0x0000030007027836 */ /* 0x000fe20000000000 */
[----:B------:R-:W-:Y:S04]  /*1080*/  BSSY.RECONVERGENT B0, `(.L_x_283) ;  /* 0x0000020000007945 */ /* 0x000fe80003800200 */
[----:B------:R-:W-:-:S13]  /*1090*/  ISETP.GE.AND P0, PT, R2, R3, PT ;  /* 0x000000030200720c */ /* 0x000fda0003f06270 */
[----:B------:R-:W-:Y:S05]  /*10a0*/  @P0 BRA `(.L_x_284) ;  /* 0x0000000000740947 */ /* 0x000fea0003800000 */
[----:B01234-:R-:W2:Y:S01]  /*10b0*/  LDG.E.64 R20, desc[UR8][R16.64+0x1400] ;  /* 0x0014000810147981 */ /* 0x01fea2000c1e1b00 */
        /* <DEDUP_REMOVED lines=23> */
.L_x_286:
[----:B------:R-:W-:Y:S01]  /*1230*/  IMAD.MOV.U32 R24, RZ, RZ, R20 ;  /* 0x000000ffff187224 */ /* 0x000fe200078e0014 */
[----:B------:R-:W-:-:S07]  /*1240*/  MOV R4, 0x1260 ;  /* 0x0000126000047802 */ /* 0x000fce0000000f00 */
[----:B------:R-:W-:Y:S05]  /*1250*/  CALL.REL.NOINC `($__internal_0_$__cuda_sm20_rem_s64) ;  /* 0x0000003000e47944 */ /* 0x000fea0003c00000 */
.L_x_287:
[----:B------:R-:W-:Y:S05]  /*1260*/  BSYNC.RECONVERGENT B1 ;  /* 0x0000000000017941 */ /* 0x000fea0003800200 */
.L_x_285:
[----:B------:R0:W-:Y:S02]  /*1270*/  STG.E.64 desc[UR8][R10.64+0x1400], R20 ;  /* 0x001400140a007986 */ /* 0x0001e4000c101b08 */
.L_x_284:
[----:B------:R-:W-:Y:S05]  /*1280*/  BSYNC.RECONVERGENT B0 ;  /* 0x0000000000007941 */ /* 0x000fea0003800200 */
.L_x_283:
        /* <DEDUP_REMOVED lines=10> */
[----:B------:R-:W-:Y:S01]  /*1330*/  ISETP.NE.U32.AND P1, PT, RZ, UR7, PT ;  /* 0x00000007ff007c0c */ /* 0x000fe2000bf25070 */
[----:B------:R-:W-:-:S06]  /*1340*/  IMAD.MOV.U32 R21, RZ, RZ, RZ ;  /* 0x000000ffff157224 */ /* 0x000fcc00078e00ff */
        /* <DEDUP_REMOVED lines=8> */
[----:B------:R-:W-:-:S04]  /*13d0*/  IMAD.MOV R7, RZ, RZ, -R2 ;  /* 0x000000ffff077224 */ /* 0x000fc800078e0a02 */
[----:B------:R-:W-:-:S05]  /*13e0*/  IMAD R20, R7, UR7, R20 ;  /* 0x0000000707147c24 */ /* 0x000fca000f8e0214 */
[----:B------:R-:W-:-:S13]  /*13f0*/  ISETP.GE.U32.AND P0, PT, R20, UR7, PT ;  /* 0x0000000714007c0c */ /* 0x000fda000bf06070 */
[----:B------:R-:W-:-:S05]  /*1400*/  @P0 VIADD R20, R20, -UR7 ;  /* 0x8000000714140c36 */ /* 0x000fca0008000000 */
[----:B------:R-:W-:-:S13]  /*1410*/  ISETP.GE.U32.AND P0, PT, R20, UR7, PT ;  /* 0x0000000714007c0c */ /* 0x000fda000bf06070 */
[----:B------:R-:W-:Y:S02]  /*1420*/  @P0 IADD3 R20, PT, PT, R20, -UR7, RZ ;  /* 0x8000000714140c10 */ /* 0x000fe4000fffe0ff */
[----:B------:R-:W-:Y:S01]  /*1430*/  @!P1 LOP3.LUT R20, RZ, UR7, RZ, 0x33, !PT ;  /* 0x00000007ff149c12 */ /* 0x000fe2000f8e33ff */
[----:B------:R-:W-:Y:S06]  /*1440*/  BRA `(.L_x_292) ;  /* 0x00000000000c7947 */ /* 0x000fec0003800000 */
.L_x_291:
[----:B------:R-:W-:Y:S01]  /*1450*/  IMAD.MOV.U32 R24, RZ, RZ, R20 ;  /* 0x000000ffff187224 */ /* 0x000fe200078e0014 */
[----:B------:R-:W-:-:S07]  /*1460*/  MOV R4, 0x1480 ;  /* 0x0000148000047802 */ /* 0x000fce0000000f00 */
[----:B------:R-:W-:Y:S05]  /*1470*/  CALL.REL.NOINC `($__internal_0_$__cuda_sm20_rem_s64) ;  /* 0x00000030005c7944 */ /* 0x000fea0003c00000 */
.L_x_292:
[----:B------:R-:W-:Y:S05]  /*1480*/  BSYNC.RECONVERGENT B1 ;  /* 0x0000000000017941 */ /* 0x000fea0003800200 */
.L_x_290:
[----:B------:R0:W-:Y:S02]  /*1490*/  STG.E.64 desc[UR8][R10.64+0x1800], R20 ;  /* 0x001800140a007986 */ /* 0x0001e4000c101b08 */
.L_x_289:
[----:B------:R-:W-:Y:S05]  /*14a0*/  BSYNC.RECONVERGENT B0 ;  /* 0x0000000000007941 */ /* 0x000fea0003800200 */
.L_x_288:
[----:B------:R-:W-:Y:S05]  /*14b0*/  @P2 BRA `(.L_x_293) ;  /* 0xffffffec00a42947 */ /* 0x000fea000383ffff */
.L_x_252:
[----:B------:R-:W-:-:S13]  /*14c0*/  ISETP.NE.AND P0, PT, R6, RZ, PT ;  /* 0x000000ff0600720c */ /* 0x000fda0003f05270 */
[----:B------:R-:W-:Y:S05]  /*14d0*/  @!P0 EXIT ;  /* 0x000000000000894d */ /* 0x000fea0003800000 */
[----:B------:R-:W5:Y:S01]  /*14e0*/  LDCU UR6, c[0x0][0x388] ;  /* 0x00007100ff0677ac */ /* 0x000f620008000800 */
[----:B------:R-:W-:Y:S01]  /*14f0*/  ISETP.GE.U32.AND P0, PT, R6, 0x4, PT ;  /* 0x000000040600780c */ /* 0x000fe20003f06070 */
[----:B-----5:R-:W-:-:S12]  /*1500*/  ULOP3.LUT UR6, UR6, 0x3, URZ, 0xc0, !UPT ;  /* 0x0000000306067892 */ /* 0x020fd8000f8ec0ff */
[----:B------:R-:W-:Y:S05]  /*1510*/  @!P0 BRA `(.L_x_294) ;  /* 0x0000000800648947 */ /* 0x000fea0003800000 */
[----:B------:R-:W-:Y:S01]  /*1520*/  IMAD R7, R9, 0x80, R0 ;  /* 0x0000008009077824 */ /* 0x000fe200078e0200 */
[----:B------:R-:W-:Y:S04]  /*1530*/  BSSY.RECONVERGENT B0, `(.L_x_295) ;  /* 0x0000024000007945 */ /* 0x000fe80003800200 */
[----:B------:R-:W-:-:S13]  /*1540*/  ISETP.GE.AND P0, PT, R7, R3, PT ;  /* 0x000000030700720c */ /* 0x000fda0003f06270 */
[----:B------:R-:W-:Y:S05]  /*1550*/  @P0 BRA `(.L_x_296) ;  /* 0x0000000000840947 */ /* 0x000fea0003800000 */
[----:B01234-:R-:W-:Y:S01]  /*1560*/  IMAD.WIDE R20, R7, 0x8, R14 ;  /* 0x0000000807147825 */ /* 0x01ffe200078e020e */
[----:B------:R-:W0:Y:S05]  /*1570*/  LDCU UR4, c[0x0][0x394] ;  /* 0x00007280ff0477ac */ /* 0x000e2a0008000800 */
[----:B------:R-:W0:Y:S01]  /*1580*/  LDG.E.64 R20, desc[UR8][R20.64] ;  /* 0x0000000814147981 */ /* 0x000e22000c1e1b00 */
[----:B------:R-:W-:Y:S01]  /*1590*/  BSSY.RECONVERGENT B1, `(.L_x_297) ;  /* 0x000001b000017945 */ /* 0x000fe20003800200 */
[----:B0-----:R-:W-:-:S04]  /*15a0*/  LOP3.LUT R2, R21, UR4, RZ, 0xfc, !PT ;  /* 0x0000000415027c12 */ /* 0x001fc8000f8efcff */
[----:B------:R-:W-:-:S13]  /*15b0*/  ISETP.NE.U32.AND P0, PT, R2, RZ, PT ;  /* 0x000000ff0200720c */ /* 0x000fda0003f05070 */
[----:B------:R-:W-:Y:S05]  /*15c0*/  @P0 BRA `(.L_x_298) ;  /* 0x0000000000500947 */ /* 0x000fea0003800000 */
[----:B------:R-:W0:Y:S01]  /*15d0*/  LDCU UR4, c[0x0][0x390] ;  /* 0x00007200ff0477ac */ /* 0x000e220008000800 */
[----:B------:R-:W-:Y:S01]  /*15e0*/  IMAD.MOV.U32 R21, RZ, RZ, RZ ;  /* 0x000000ffff157224 */ /* 0x000fe200078e00ff */
[----:B0-----:R-:W0:Y:S01]  /*15f0*/  I2F.U32.RP R6, UR4 ;  /* 0x0000000400067d06 */ /* 0x001e220008209000 */
        /* <DEDUP_REMOVED lines=17> */
.L_x_298:
[----:B------:R-:W-:Y:S01]  /*1710*/  IMAD.MOV.U32 R24, RZ, RZ, R20 ;  /* 0x000000ffff187224 */ /* 0x000fe200078e0014 */
[----:B------:R-:W-:-:S07]  /*1720*/  MOV R4, 0x1740 ;  /* 0x0000174000047802 */ /* 0x000fce0000000f00 */
[----:B------:R-:W-:Y:S05]  /*1730*/  CALL.REL.NOINC `($__internal_0_$__cuda_sm20_rem_s64) ;  /* 0x0000002c00ac7944 */ /* 0x000fea0003c00000 */
.L_x_299:
[----:B------:R-:W-:Y:S05]  /*1740*/  BSYNC.RECONVERGENT B1 ;  /* 0x0000000000017941 */ /* 0x000fea0003800200 */
.L_x_297:
[----:B------:R-:W-:-:S05]  /*1750*/  IMAD.WIDE R4, R7, 0x8, R12 ;  /* 0x0000000807047825 */ /* 0x000fca00078e020c */
[----:B------:R0:W-:Y:S02]  /*1760*/  STG.E.64 desc[UR8][R4.64], R20 ;  /* 0x0000001404007986 */ /* 0x0001e4000c101b08 */
.L_x_296:
[----:B------:R-:W-:Y:S05]  /*1770*/  BSYNC.RECONVERGENT B0 ;  /* 0x0000000000007941 */ /* 0x000fea0003800200 */
.L_x_295:
[----:B0-----:R-:W-:Y:S01]  /*1780*/  IADD3 R5, PT, PT, R7, 0x80, RZ ;  /* 0x0000008007057810 */ /* 0x001fe20007ffe0ff */
[----:B------:R-:W-:Y:S03]  /*1790*/  BSSY.RECONVERGENT B0, `(.L_x_300) ;  /* 0x0000024000007945 */ /* 0x000fe60003800200 */
[----:B------:R-:W-:-:S13]  /*17a0*/  ISETP.GE.AND P0, PT, R5, R3, PT ;  /* 0x000000030500720c */ /* 0x000fda0003f06270 */
[----:B------:R-:W-:Y:S05]  /*17b0*/  @P0 BRA `(.L_x_301) ;  /* 0x0000000000840947 */ /* 0x000fea0003800000 */
[----:B-1234-:R-:W-:Y:S01]  /*17c0*/  IMAD.WIDE R20, R5, 0x8, R14 ;  /* 0x0000000805147825 */ /* 0x01efe200078e020e */
        /* <DEDUP_REMOVED lines=17> */
[----:B------:R-:W-:-:S05]  /*18e0*/  IMAD.HI.U32 R2, R17, R20, RZ ;  /* 0x0000001411027227 */ /* 0x000fca00078e00ff */
        /* <DEDUP_REMOVED lines=8> */
.L_x_303:
[----:B------:R-:W-:Y:S02]  /*1970*/  MOV R24, R20 ;  /* 0x0000001400187202 */ /* 0x000fe40000000f00 */
[----:B------:R-:W-:-:S07]  /*1980*/  MOV R4, 0x19a0 ;  /* 0x000019a000047802 */ /* 0x000fce0000000f00 */
[----:B------:R-:W-:Y:S05]  /*1990*/  CALL.REL.NOINC `($__internal_0_$__cuda_sm20_rem_s64) ;  /* 0x0000002c00147944 */ /* 0x000fea0003c00000 */
.L_x_304:
[----:B------:R-:W-:Y:S05]  /*19a0*/  BSYNC.RECONVERGENT B1 ;  /* 0x0000000000017941 */ /* 0x000fea0003800200 */
.L_x_302:
[----:B------:R-:W-:-:S05]  /*19b0*/  IMAD.WIDE R4, R5, 0x8, R12 ;  /* 0x0000000805047825 */ /* 0x000fca00078e020c */
[----:B------:R0:W-:Y:S02]  /*19c0*/  STG.E.64 desc[UR8][R4.64], R20 ;  /* 0x0000001404007986 */ /* 0x0001e4000c101b08 */
.L_x_301:
[----:B------:R-:W-:Y:S05]  /*19d0*/  BSYNC.RECONVERGENT B0 ;  /* 0x0000000000007941 */ /* 0x000fea0003800200 */
.L_x_300:
[----:B0-----:R-:W-:Y:S01]  /*19e0*/  VIADD R5, R7, 0x100 ;  /* 0x0000010007057836 */ /* 0x001fe20000000000 */
[----:B------:R-:W-:Y:S04]  /*19f0*/  BSSY.RECONVERGENT B0, `(.L_x_305) ;  /* 0x0000024000007945 */ /* 0x000fe80003800200 */
        /* <DEDUP_REMOVED lines=10> */
[----:B------:R-:W-:Y:S01]  /*1aa0*/  MOV R21, RZ ;  /* 0x000000ff00157202 */ /* 0x000fe20000000f00 */
[----:B0-----:R-:W0:Y:S01]  /*1ab0*/  I2F.U32.RP R4, UR4 ;  /* 0x0000000400047d06 */ /* 0x001e220008209000 */
        /* <DEDUP_REMOVED lines=17> */
.L_x_308:
[----:B------:R-:W-:Y:S01]  /*1bd0*/  IMAD.MOV.U32 R24, RZ, RZ, R20 ;  /* 0x000000ffff187224 */ /* 0x000fe200078e0014 */
[----:B------:R-:W-:-:S07]  /*1be0*/  MOV R4, 0x1c00 ;  /* 0x00001c0000047802 */ /* 0x000fce0000000f00 */
[----:B------:R-:W-:Y:S05]  /*1bf0*/  CALL.REL.NOINC `($__internal_0_$__cuda_sm20_rem_s64) ;  /* 0x00000028007c7944 */ /* 0x000fea0003c00000 */
.L_x_309:
[----:B------:R-:W-:Y:S05]  /*1c00*/  BSYNC.RECONVERGENT B1 ;  /* 0x0000000000017941 */ /* 0x000fea0003800200 */
.L_x_307:
[----:B------:R-:W-:-:S05]  /*1c10*/  IMAD.WIDE R4, R5, 0x8, R12 ;  /* 0x0000000805047825 */ /* 0x000fca00078e020c */
[----:B------:R0:W-:Y:S02]  /*1c20*/  STG.E.64 desc[UR8][R4.64], R20 ;  /* 0x0000001404007986 */ /* 0x0001e4000c101b08 */
.L_x_306:
[----:B------:R-:W-:Y:S05]  /*1c30*/  BSYNC.RECONVERGENT B0 ;  /* 0x0000000000007941 */ /* 0x000fea0003800200 */
.L_x_305:
[----:B------:R-:W-:Y:S01]  /*1c40*/  VIADD R7, R7, 0x180 ;  /* 0x0000018007077836 */ /* 0x000fe20000000000 */
        /* <DEDUP_REMOVED lines=30> */
.L_x_313:
[----:B------:R-:W-:Y:S01]  /*1e30*/  IMAD.MOV.U32 R24, RZ, RZ, R20 ;  /* 0x000000ffff187224 */ /* 0x000fe200078e0014 */
[----:B------:R-:W-:-:S07]  /*1e40*/  MOV R4, 0x1e60 ;  /* 0x00001e6000047802 */ /* 0x000fce0000000f00 */
[----:B------:R-:W-:Y:S05]  /*1e50*/  CALL.REL.NOINC `($__internal_0_$__cuda_sm20_rem_s64) ;  /* 0x0000002400e47944 */ /* 0x000fea0003c00000 */
.L_x_314:
[----:B------:R-:W-:Y:S05]  /*1e60*/  BSYNC.RECONVERGENT B1 ;  /* 0x0000000000017941 */ /* 0x000fea0003800200 */
.L_x_312:
[----:B------:R-:W-:-:S05]  /*1e70*/  IMAD.WIDE R4, R7, 0x8, R12 ;  /* 0x0000000807047825 */ /* 0x000fca00078e020c */
[----:B------:R0:W-:Y:S02]  /*1e80*/  STG.E.64 desc[UR8][R4.64], R20 ;  /* 0x0000001404007986 */ /* 0x0001e4000c101b08 */
.L_x_311:
[----:B------:R-:W-:Y:S05]  /*1e90*/  BSYNC.RECONVERGENT B0 ;  /* 0x0000000000007941 */ /* 0x000fea0003800200 */
.L_x_310:
[----:B------:R-:W-:-:S07]  /*1ea0*/  VIADD R9, R9, 0x4 ;  /* 0x0000000409097836 */ /* 0x000fce0000000000 */
.L_x_294:
[----:B------:R-:W-:-:S13]  /*1eb0*/  ISETP.NE.AND P0, PT, RZ, UR6, PT ;  /* 0x00000006ff007c0c */ /* 0x000fda000bf05270 */
[----:B------:R-:W-:Y:S05]  /*1ec0*/  @!P0 EXIT ;  /* 0x000000000000894d */ /* 0x000fea0003800000 */
[----:B------:R-:W-:-:S09]  /*1ed0*/  UISETP.NE.AND UP0, UPT, UR6, 0x1, UPT ;  /* 0x000000010600788c */ /* 0x000fd2000bf05270 */
[----:B------:R-:W-:Y:S05]  /*1ee0*/  BRA.U !UP0, `(.L_x_315) ;  /* 0x0000000508347547 */ /* 0x000fea000b800000 */
[----:B0-----:R-:W-:Y:S01]  /*1ef0*/  LEA R5, R9, R0, 0x7 ;  /* 0x0000000009057211 */ /* 0x001fe200078e38ff */
        /* <DEDUP_REMOVED lines=30> */
.L_x_319:
[----:B------:R-:W-:Y:S02]  /*20e0*/  MOV R24, R20 ;  /* 0x0000001400187202 */ /* 0x000fe40000000f00 */
[----:B------:R-:W-:-:S07]  /*20f0*/  MOV R4, 0x2110 ;  /* 0x0000211000047802 */ /* 0x000fce0000000f00 */
[----:B------:R-:W-:Y:S05]  /*2100*/  CALL.REL.NOINC `($__internal_0_$__cuda_sm20_rem_s64) ;  /* 0x0000002400387944 */ /* 0x000fea0003c00000 */
.L_x_320:
[----:B------:R-:W-:Y:S05]  /*2110*/  BSYNC.RECONVERGENT B1 ;  /* 0x0000000000017941 */ /* 0x000fea0003800200 */
.L_x_318:
[----:B------:R-:W-:-:S05]  /*2120*/  IMAD.WIDE R6, R5, 0x8, R12 ;  /* 0x0000000805067825 */ /* 0x000fca00078e020c */
[----:B------:R0:W-:Y:S02]  /*2130*/  STG.E.64 desc[UR8][R6.64], R20 ;  /* 0x0000001406007986 */ /* 0x0001e4000c101b08 */
.L_x_317:
[----:B------:R-:W-:Y:S05]  /*2140*/  BSYNC.RECONVERGENT B0 ;  /* 0x0000000000007941 */ /* 0x000fea0003800200 */
.L_x_316:
        /* <DEDUP_REMOVED lines=31> */
.L_x_324:
[----:B------:R-:W-:Y:S01]  /*2340*/  IMAD.MOV.U32 R24, RZ, RZ, R20 ;  /* 0x000000ffff187224 */ /* 0x000fe200078e0014 */
[----:B------:R-:W-:-:S07]  /*2350*/  MOV R4, 0x2370 ;  /* 0x0000237000047802 */ /* 0x000fce0000000f00 */
[----:B------:R-:W-:Y:S05]  /*2360*/  CALL.REL.NOINC `($__internal_0_$__cuda_sm20_rem_s64) ;  /* 0x0000002000a07944 */ /* 0x000fea0003c00000 */
.L_x_325:
[----:B------:R-:W-:Y:S05]  /*2370*/  BSYNC.RECONVERGENT B1 ;  /* 0x0000000000017941 */ /* 0x000fea0003800200 */
.L_x_323:
[----:B------:R-:W-:-:S05]  /*2380*/  IMAD.WIDE R4, R5, 0x8, R12 ;  /* 0x0000000805047825 */ /* 0x000fca00078e020c */
[----:B------:R0:W-:Y:S02]  /*2390*/  STG.E.64 desc[UR8][R4.64], R20 ;  /* 0x0000001404007986 */ /* 0x0001e4000c101b08 */
.L_x_322:
[----:B------:R-:W-:Y:S05]  /*23a0*/  BSYNC.RECONVERGENT B0 ;  /* 0x0000000000007941 */ /* 0x000fea0003800200 */
.L_x_321:
[----:B------:R-:W-:-:S07]  /*23b0*/  VIADD R9, R9, 0x2 ;  /* 0x0000000209097836 */ /* 0x000fce0000000000 */
.L_x_315:
[----:B------:R-:W5:Y:S02]  /*23c0*/  LDC R2, c[0x0][0x388] ;  /* 0x0000e200ff027b82 */ /* 0x000f640000000800 */
[----:B-----5:R-:W-:-:S04]  /*23d0*/  LOP3.LUT R2, R2, 0x1, RZ, 0xc0, !PT ;  /* 0x0000000102027812 */ /* 0x020fc800078ec0ff */
[----:B------:R-:W-:-:S13]  /*23e0*/  ISETP.NE.U32.AND P0, PT, R2, 0x1, PT ;  /* 0x000000010200780c */ /* 0x000fda0003f05070 */
[----:B------:R-:W-:Y:S05]  /*23f0*/  @P0 EXIT ;  /* 0x000000000000094d */ /* 0x000fea0003800000 */
[----:B------:R-:W-:-:S05]  /*2400*/  IMAD R9, R9, 0x80, R0 ;  /* 0x0000008009097824 */ /* 0x000fca00078e0200 */
[----:B------:R-:W-:-:S13]  /*2410*/  ISETP.GE.AND P0, PT, R9, R3, PT ;  /* 0x000000030900720c */ /* 0x000fda0003f06270 */
[----:B------:R-:W-:Y:S05]  /*2420*/  @P0 EXIT ;  /* 0x000000000000094d */ /* 0x000fea0003800000 */
        /* <DEDUP_REMOVED lines=27> */
.L_x_327:
[----:B------:R-:W-:Y:S01]  /*25e0*/  IMAD.MOV.U32 R24, RZ, RZ, R20 ;  /* 0x000000ffff187224 */ /* 0x000fe200078e0014 */
[----:B------:R-:W-:-:S07]  /*25f0*/  MOV R4, 0x2610 ;  /* 0x0000261000047802 */ /* 0x000fce0000000f00 */
[----:B------:R-:W-:Y:S05]  /*2600*/  CALL.REL.NOINC `($__internal_0_$__cuda_sm20_rem_s64) ;  /* 0x0000001c00f87944 */ /* 0x000fea0003c00000 */
.L_x_328:
[----:B------:R-:W-:Y:S05]  /*2610*/  BSYNC.RECONVERGENT B0 ;  /* 0x0000000000007941 */ /* 0x000fea0003800200 */
.L_x_326:
[----:B------:R-:W-:-:S05]  /*2620*/  IMAD.WIDE R12, R9, 0x8, R12 ;  /* 0x00000008090c7825 */ /* 0x000fca00078e020c */
[----:B------:R-:W-:Y:S01]  /*2630*/  STG.E.64 desc[UR8][R12.64], R20 ;  /* 0x000000140c007986 */ /* 0x000fe2000c101b08 */
[----:B------:R-:W-:Y:S05]  /*2640*/  EXIT ;  /* 0x000000000000794d */ /* 0x000fea0003800000 */
.L_x_251:
[----:B------:R-:W-:-:S13]  /*2650*/  ISETP.GE.AND P0, PT, R2, 0x1, PT ;  /* 0x000000010200780c */ /* 0x000fda0003f06270 */
[----:B------:R-:W-:Y:S05]  /*2660*/  @!P0 EXIT ;  /* 0x000000000000894d */ /* 0x000fea0003800000 */
[C---:B------:R-:W-:Y:S01]  /*2670*/  ISETP.GE.U32.AND P0, PT, R2.reuse, 0x8, PT ;  /* 0x000000080200780c */ /* 0x040fe20003f06070 */
[----:B------:R-:W-:Y:S01]  /*2680*/  HFMA2 R5, -RZ, RZ, 0, 0 ;  /* 0x00000000ff057431 */ /* 0x000fe200000001ff */
[----:B------:R-:W-:-:S11]  /*2690*/  LOP3.LUT R3, R2, 0x7, RZ, 0xc0, !PT ;  /* 0x0000000702037812 */ /* 0x000fd600078ec0ff */
[----:B------:R-:W-:Y:S05]  /*26a0*/  @!P0 BRA `(.L_x_329) ;  /* 0x0000001000048947 */ /* 0x000fea0003800000 */
[----:B------:R-:W-:Y:S01]  /*26b0*/  LOP3.LUT R5, R2, 0x7ffffff8, RZ, 0xc0, !PT ;  /* 0x7ffffff802057812 */ /* 0x000fe200078ec0ff */
[C---:B------:R-:W-:Y:S01]  /*26c0*/  IMAD.WIDE.U32 R6, R0.reuse, 0x8, R16 ;  /* 0x0000000800067825 */ /* 0x040fe200078e0010 */
[----:B------:R-:W0:Y:S03]  /*26d0*/  LDCU UR12, c[0x0][0x394] ;  /* 0x00007280ff0c77ac */ /* 0x000e260008000800 */
[----:B------:R-:W-:Y:S01]  /*26e0*/  VIADD R8, R0, 0x80 ;  /* 0x0000008000087836 */ /* 0x000fe20000000000 */
[----:B------:R-:W1:Y:S01]  /*26f0*/  LDCU UR13, c[0x0][0x390] ;  /* 0x00007200ff0d77ac */ /* 0x000e620008000800 */
[----:B------:R-:W-:Y:S01]  /*2700*/  IMAD.MOV R9, RZ, RZ, -R5 ;  /* 0x000000ffff097224 */ /* 0x000fe200078e0a05 */
[----:B------:R-:W2:Y:S01]  /*2710*/  LDCU.64 UR6, c[0x0][0x3a0] ;  /* 0x00007400ff0677ac */ /* 0x000ea20008000a00 */
[----:B------:R-:W3:Y:S05]  /*2720*/  LDCU.64 UR14, c[0x0][0x398] ;  /* 0x00007300ff0e77ac */ /* 0x000eea0008000a00 */
.L_x_354:
[----:B--2-4-:R-:W-:-:S04]  /*2730*/  IADD3 R20, P0, PT, R6, UR6, RZ ;  /* 0x0000000606147c10 */ /* 0x014fc8000ff1e0ff */
[----:B------:R-:W-:-:S06]  /*2740*/  IADD3.X R21, PT, PT, R7, UR7, RZ, P0, !PT ;  /* 0x0000000707157c10 */ /* 0x000fcc00087fe4ff */
[----:B------:R-:W0:Y:S01]  /*2750*/  LDG.E.64 R20, desc[UR8][R20.64] ;  /* 0x0000000814147981 */ /* 0x000e22000c1e1b00 */
[----:B------:R-:W-:Y:S01]  /*2760*/  VIADD R9, R9, 0x8 ;  /* 0x0000000809097836 */ /* 0x000fe20000000000 */
[----:B------:R-:W-:Y:S01]  /*2770*/  MOV R18, R16 ;  /* 0x0000001000127202 */ /* 0x000fe20000000f00 */
[----:B------:R-:W-:Y:S01]  /*2780*/  IMAD.MOV.U32 R19, RZ, RZ, R17 ;  /* 0x000000ffff137224 */ /* 0x000fe200078e0011 */
[----:B------:R-:W-:Y:S02]  /*2790*/  BSSY.RECONVERGENT B0, `(.L_x_330) ;  /* 0x000001c000007945 */ /* 0x000fe40003800200 */
[----:B------:R-:W-:Y:S01]  /*27a0*/  ISETP.NE.AND P2, PT, R9, RZ, PT ;  /* 0x000000ff0900720c */ /* 0x000fe20003f45270 */
[----:B------:R-:W-:Y:S01]  /*27b0*/  IMAD.WIDE R18, R8, 0x8, R18 ;  /* 0x0000000808127825 */ /* 0x000fe200078e0212 */
[----:B0-----:R-:W-:-:S04]  /*27c0*/  LOP3.LUT R2, R21, UR12, RZ, 0xfc, !PT ;  /* 0x0000000c15027c12 */ /* 0x001fc8000f8efcff */
[----:B------:R-:W-:-:S13]  /*27d0*/  ISETP.NE.U32.AND P0, PT, R2, RZ, PT ;  /* 0x000000ff0200720c */ /* 0x000fda0003f05070 */
[----:B------:R-:W-:Y:S05]  /*27e0*/  @P0 BRA `(.L_x_331) ;  /* 0x00000000004c0947 */ /* 0x000fea0003800000 */
[----:B-1----:R-:W0:Y:S01]  /*27f0*/  I2F.U32.RP R4, UR13 ;  /* 0x0000000d00047d06 */ /* 0x002e220008209000 */
        /* <DEDUP_REMOVED lines=18> */
.L_x_331:
[----:B------:R-:W-:Y:S01]  /*2920*/  IMAD.MOV.U32 R24, RZ, RZ, R20 ;  /* 0x000000ffff187224 */ /* 0x000fe200078e0014 */
[----:B------:R-:W-:-:S07]  /*2930*/  MOV R4, 0x2950 ;  /* 0x0000295000047802 */ /* 0x000fce0000000f00 */
[----:B-1-3--:R-:W-:Y:S05]  /*2940*/  CALL.REL.NOINC `($__internal_0_$__cuda_sm20_rem_s64) ;  /* 0x0000001c00287944 */ /* 0x00afea0003c00000 */
.L_x_332:
[----:B---3--:R-:W-:Y:S05]  /*2950*/  BSYNC.RECONVERGENT B0 ;  /* 0x0000000000007941 */ /* 0x008fea0003800200 */
.L_x_330:
[----:B------:R-:W-:Y:S02]  /*2960*/  IADD3 R22, P0, PT, R6, UR14, RZ ;  /* 0x0000000e06167c10 */ /* 0x000fe4000ff1e0ff */
[----:B------:R-:W-:Y:S02]  /*2970*/  IADD3 R10, P1, PT, R18, UR6, RZ ;  /* 0x00000006120a7c10 */ /* 0x000fe4000ff3e0ff */
[----:B------:R-:W-:Y:S02]  /*2980*/  IADD3.X R23, PT, PT, R7, UR15, RZ, P0, !PT ;  /* 0x0000000f07177c10 */ /* 0x000fe400087fe4ff */
[----:B------:R-:W-:-:S03]  /*2990*/  IADD3.X R11, PT, PT, R19, UR7, RZ, P1, !PT ;  /* 0x00000007130b7c10 */ /* 0x000fc60008ffe4ff */
[----:B------:R0:W-:Y:S04]  /*29a0*/  STG.E.64 desc[UR8][R22.64], R20 ;  /* 0x0000001416007986 */ /* 0x0001e8000c101b08 */
        /* <DEDUP_REMOVED lines=16> */
[----:B------:R-:W-:Y:S02]  /*2ab0*/  IMAD R20, R21, UR13, R20 ;  /* 0x0000000d15147c24 */ /* 0x000fe4000f8e0214 */
[----:B------:R-:W-:-:S03]  /*2ac0*/  IMAD.MOV.U32 R21, RZ, RZ, RZ ;  /* 0x000000ffff157224 */ /* 0x000fc600078e00ff */
[----:B------:R-:W-:-:S13]  /*2ad0*/  ISETP.GE.U32.AND P0, PT, R20, UR13, PT ;  /* 0x0000000d14007c0c */ /* 0x000fda000bf06070 */
[----:B------:R-:W-:-:S05]  /*2ae0*/  @P0 VIADD R20, R20, -UR13 ;  /* 0x8000000d14140c36 */ /* 0x000fca0008000000 */
[----:B------:R-:W-:-:S13]  /*2af0*/  ISETP.GE.U32.AND P0, PT, R20, UR13, PT ;  /* 0x0000000d14007c0c */ /* 0x000fda000bf06070 */
[----:B------:R-:W-:Y:S02]  /*2b00*/  @P0 IADD3 R20, PT, PT, R20, -UR13, RZ ;  /* 0x8000000d14140c10 */ /* 0x000fe4000fffe0ff */
[----:B------:R-:W-:Y:S01]  /*2b10*/  @!P1 LOP3.LUT R20, RZ, UR13, RZ, 0x33, !PT ;  /* 0x0000000dff149c12 */ /* 0x000fe2000f8e33ff */
[----:B------:R-:W-:Y:S06]  /*2b20*/  BRA `(.L_x_335) ;  /* 0x00000000000c7947 */ /* 0x000fec0003800000 */
.L_x_334:
[----:B------:R-:W-:Y:S01]  /*2b30*/  IMAD.MOV.U32 R24, RZ, RZ, R20 ;  /* 0x000000ffff187224 */ /* 0x000fe200078e0014 */
[----:B------:R-:W-:-:S07]  /*2b40*/  MOV R4, 0x2b60 ;  /* 0x00002b6000047802 */ /* 0x000fce0000000f00 */
[----:B------:R-:W-:Y:S05]  /*2b50*/  CALL.REL.NOINC `($__internal_0_$__cuda_sm20_rem_s64) ;  /* 0x0000001800a47944 */ /* 0x000fea0003c00000 */
.L_x_335:
[----:B------:R-:W-:Y:S05]  /*2b60*/  BSYNC.RECONVERGENT B0 ;  /* 0x0000000000007941 */ /* 0x000fea0003800200 */
.L_x_333:
[----:B------:R-:W-:-:S04]  /*2b70*/  IADD3 R18, P0, PT, R18, UR14, RZ ;  /* 0x0000000e12127c10 */ /* 0x000fc8000ff1e0ff */
[----:B------:R-:W-:-:S05]  /*2b80*/  IADD3.X R19, PT, PT, R19, UR15, RZ, P0, !PT ;  /* 0x0000000f13137c10 */ /* 0x000fca00087fe4ff */
        /* <DEDUP_REMOVED lines=15> */
[----:B------:R-:W-:-:S05]  /*2c80*/  IMAD.HI.U32 R2, R21, R20, RZ ;  /* 0x0000001415027227 */ /* 0x000fca00078e00ff */
[----:B------:R-:W-:-:S05]  /*2c90*/  IADD3 R21, PT, PT, -R2, RZ, RZ ;  /* 0x000000ff02157210 */ /* 0x000fca0007ffe1ff */
[----:B------:R-:W-:Y:S01]  /*2ca0*/  IMAD R20, R21, UR13, R20 ;  /* 0x0000000d15147c24 */ /* 0x000fe2000f8e0214 */
[----:B------:R-:W-:-:S04]  /*2cb0*/  MOV R21, RZ ;  /* 0x000000ff00157202 */ /* 0x000fc80000000f00 */
[----:B------:R-:W-:-:S13]  /*2cc0*/  ISETP.GE.U32.AND P0, PT, R20, UR13, PT ;  /* 0x0000000d14007c0c */ /* 0x000fda000bf06070 */
[----:B------:R-:W-:-:S05]  /*2cd0*/  @P0 VIADD R20, R20, -UR13 ;  /* 0x8000000d14140c36 */ /* 0x000fca0008000000 */
[----:B------:R-:W-:-:S13]  /*2ce0*/  ISETP.GE.U32.AND P0, PT, R20, UR13, PT ;  /* 0x0000000d14007c0c */ /* 0x000fda000bf06070 */
[----:B------:R-:W-:Y:S01]  /*2cf0*/  @P0 VIADD R20, R20, -UR13 ;  /* 0x8000000d14140c36 */ /* 0x000fe20008000000 */
[----:B------:R-:W-:Y:S01]  /*2d00*/  @!P1 LOP3.LUT R20, RZ, UR13, RZ, 0x33, !PT ;  /* 0x0000000dff149c12 */ /* 0x000fe2000f8e33ff */
[----:B------:R-:W-:Y:S06]  /*2d10*/  BRA `(.L_x_338) ;  /* 0x00000000000c7947 */ /* 0x000fec0003800000 */
.L_x_337:
[----:B------:R-:W-:Y:S01]  /*2d20*/  IMAD.MOV.U32 R24, RZ, RZ, R20 ;  /* 0x000000ffff187224 */ /* 0x000fe200078e0014 */
[----:B------:R-:W-:-:S07]  /*2d30*/  MOV R4, 0x2d50 ;  /* 0x00002d5000047802 */ /* 0x000fce0000000f00 */
[----:B------:R-:W-:Y:S05]  /*2d40*/  CALL.REL.NOINC `($__internal_0_$__cuda_sm20_rem_s64) ;  /* 0x0000001800287944 */ /* 0x000fea0003c00000 */
.L_x_338:
[----:B------:R-:W-:Y:S05]  /*2d50*/  BSYNC.RECONVERGENT B0 ;  /* 0x0000000000007941 */ /* 0x000fea0003800200 */
.L_x_336:
        /* <DEDUP_REMOVED lines=17> */
[----:B------:R-:W-:Y:S02]  /*2e70*/  IMAD R20, R21, UR13, R20 ;  /* 0x0000000d15147c24 */ /* 0x000fe4000f8e0214 */
[----:B------:R-:W-:-:S03]  /*2e80*/  IMAD.MOV.U32 R21, RZ, RZ, RZ ;  /* 0x000000ffff157224 */ /* 0x000fc600078e00ff */
[----:B------:R-:W-:-:S13]  /*2e90*/  ISETP.GE.U32.AND P0, PT, R20, UR13, PT ;  /* 0x0000000d14007c0c */ /* 0x000fda000bf06070 */
[----:B------:R-:W-:-:S04]  /*2ea0*/  @P0 IADD3 R20, PT, PT, R20, -UR13, RZ ;  /* 0x8000000d14140c10 */ /* 0x000fc8000fffe0ff */
[----:B------:R-:W-:-:S13]  /*2eb0*/  ISETP.GE.U32.AND P0, PT, R20, UR13, PT ;  /* 0x0000000d14007c0c */ /* 0x000fda000bf06070 */
[----:B------:R-:W-:Y:S01]  /*2ec0*/  @P0 VIADD R20, R20, -UR13 ;  /* 0x8000000d14140c36 */ /* 0x000fe20008000000 */
[----:B------:R-:W-:Y:S01]  /*2ed0*/  @!P1 LOP3.LUT R20, RZ, UR13, RZ, 0x33, !PT ;  /* 0x0000000dff149c12 */ /* 0x000fe2000f8e33ff */
[----:B------:R-:W-:Y:S06]  /*2ee0*/  BRA `(.L_x_341) ;  /* 0x00000000000c7947 */ /* 0x000fec0003800000 */
.L_x_340:
[----:B------:R-:W-:Y:S02]  /*2ef0*/  MOV R24, R20 ;  /* 0x0000001400187202 */ /* 0x000fe40000000f00 */
[----:B------:R-:W-:-:S07]  /*2f00*/  MOV R4, 0x2f20 ;  /* 0x00002f2000047802 */ /* 0x000fce0000000f00 */
[----:B------:R-:W-:Y:S05]  /*2f10*/  CALL.REL.NOINC `($__internal_0_$__cuda_sm20_rem_s64) ;  /* 0x0000001400b47944 */ /* 0x000fea0003c00000 */
.L_x_341:
[----:B------:R-:W-:Y:S05]  /*2f20*/  BSYNC.RECONVERGENT B0 ;  /* 0x0000000000007941 */ /* 0x000fea0003800200 */
.L_x_339:
        /* <DEDUP_REMOVED lines=25> */
.L_x_343:
[----:B------:R-:W-:Y:S01]  /*30c0*/  IMAD.MOV.U32 R24, RZ, RZ, R20 ;  /* 0x000000ffff187224 */ /* 0x000fe200078e0014 */
[----:B------:R-:W-:-:S07]  /*30d0*/  MOV R4, 0x30f0 ;  /* 0x000030f000047802 */ /* 0x000fce0000000f00 */
[----:B------:R-:W-:Y:S05]  /*30e0*/  CALL.REL.NOINC `($__internal_0_$__cuda_sm20_rem_s64) ;  /* 0x0000001400407944 */ /* 0x000fea0003c00000 */
.L_x_344:
[----:B------:R-:W-:Y:S05]  /*30f0*/  BSYNC.RECONVERGENT B0 ;  /* 0x0000000000007941 */ /* 0x000fea0003800200 */
.L_x_342:
        /* <DEDUP_REMOVED lines=25> */
.L_x_346:
[----:B------:R-:W-:Y:S01]  /*3290*/  IMAD.MOV.U32 R24, RZ, RZ, R20 ;  /* 0x000000ffff187224 */ /* 0x000fe200078e0014 */
[----:B------:R-:W-:-:S07]  /*32a0*/  MOV R4, 0x32c0 ;  /* 0x000032c000047802 */ /* 0x000fce0000000f00 */
[----:B------:R-:W-:Y:S05]  /*32b0*/  CALL.REL.NOINC `($__internal_0_$__cuda_sm20_rem_s64) ;  /* 0x0000001000cc7944 */ /* 0x000fea0003c00000 */
.L_x_347:
[----:B------:R-:W-:Y:S05]  /*32c0*/  BSYNC.RECONVERGENT B0 ;  /* 0x0000000000007941 */ /* 0x000fea0003800200 */
.L_x_345:
        /* <DEDUP_REMOVED lines=25> */
.L_x_349:
[----:B------:R-:W-:Y:S02]  /*3460*/  MOV R24, R20 ;  /* 0x0000001400187202 */ /* 0x000fe40000000f00 */
[----:B------:R-:W-:-:S07]  /*3470*/  MOV R4, 0x3490 ;  /* 0x0000349000047802 */ /* 0x000fce0000000f00 */
[----:B------:R-:W-:Y:S05]  /*3480*/  CALL.REL.NOINC `($__internal_0_$__cuda_sm20_rem_s64) ;  /* 0x0000001000587944 */ /* 0x000fea0003c00000 */
.L_x_350:
[----:B------:R-:W-:Y:S05]  /*3490*/  BSYNC.RECONVERGENT B0 ;  /* 0x0000000000007941 */ /* 0x000fea0003800200 */
.L_x_348:
        /* <DEDUP_REMOVED lines=25> */
.L_x_352:
[----:B------:R-:W-:Y:S01]  /*3630*/  IMAD.MOV.U32 R24, RZ, RZ, R20 ;  /* 0x000000ffff187224 */ /* 0x000fe200078e0014 */
[----:B------:R-:W-:-:S07]  /*3640*/  MOV R4, 0x3660 ;  /* 0x0000366000047802 */ /* 0x000fce0000000f00 */
[----:B------:R-:W-:Y:S05]  /*3650*/  CALL.REL.NOINC `($__internal_0_$__cuda_sm20_rem_s64) ;  /* 0x0000000c00e47944 */ /* 0x000fea0003c00000 */
.L_x_353:
[----:B------:R-:W-:Y:S05]  /*3660*/  BSYNC.RECONVERGENT B0 ;  /* 0x0000000000007941 */ /* 0x000fea0003800200 */
.L_x_351:
[----:B------:R4:W-:Y:S01]  /*3670*/  STG.E.64 desc[UR8][R18.64+0x1800], R20 ;  /* 0x0018001412007986 */ /* 0x0009e2000c101b08 */
[----:B------:R-:W-:Y:S02]  /*3680*/  IADD3 R6, P0, PT, R6, 0x2000, RZ ;  /* 0x0000200006067810 */ /* 0x000fe40007f1e0ff */
[----:B------:R-:W-:-:S03]  /*3690*/  IADD3 R8, PT, PT, R8, 0x400, RZ ;  /* 0x0000040008087810 */ /* 0x000fc60007ffe0ff */
[----:B------:R-:W-:Y:S01]  /*36a0*/  IMAD.X R7, RZ, RZ, R7, P0 ;  /* 0x000000ffff077224 */ /* 0x000fe200000e0607 */
[----:B------:R-:W-:Y:S07]  /*36b0*/  @P2 BRA `(.L_x_354) ;  /* 0xfffffff0001c2947 */ /* 0x000fee000383ffff */
.L_x_329:
[----:B------:R-:W-:-:S13]  /*36c0*/  ISETP.NE.AND P0, PT, R3, RZ, PT ;  /* 0x000000ff0300720c */ /* 0x000fda0003f05270 */
[----:B------:R-:W-:Y:S05]  /*36d0*/  @!P0 EXIT ;  /* 0x000000000000894d */ /* 0x000fea0003800000 */
[----:B------:R-:W0:Y:S01]  /*36e0*/  LDCU UR4, c[0x0][0x388] ;  /* 0x00007100ff0477ac */ /* 0x000e220008000800 */
[----:B------:R-:W-:Y:S01]  /*36f0*/  ISETP.GE.U32.AND P0, PT, R3, 0x4, PT ;  /* 0x000000040300780c */ /* 0x000fe20003f06070 */
[----:B0-----:R-:W-:-:S12]  /*3700*/  ULOP3.LUT UR6, UR4, 0x3, URZ, 0xc0, !UPT ;  /* 0x0000000304067892 */ /* 0x001fd8000f8ec0ff */
[----:B------:R-:W-:Y:S05]  /*3710*/  @!P0 BRA `(.L_x_355) ;  /* 0x0000000800008947 */ /* 0x000fea0003800000 */
[----:B------:R-:W-:Y:S01]  /*3720*/  IMAD R3, R5, 0x80, R0 ;  /* 0x0000008005037824 */ /* 0x000fe200078e0200 */
[----:B------:R-:W0:Y:S03]  /*3730*/  LDCU UR4, c[0x0][0x394] ;  /* 0x00007280ff0477ac */ /* 0x000e260008000800 */
[----:B------:R-:W-:-:S05]  /*3740*/  IMAD.WIDE R6, R3, 0x8, R14 ;  /* 0x0000000803067825 */ /* 0x000fca00078e020e */
[----:B----4-:R-:W0:Y:S01]  /*3750*/  LDG.E.64 R20, desc[UR8][R6.64] ;  /* 0x0000000806147981 */ /* 0x010e22000c1e1b00 */
        /* <DEDUP_REMOVED lines=24> */
.L_x_357:
[----:B------:R-:W-:Y:S01]  /*38e0*/  IMAD.MOV.U32 R24, RZ, RZ, R20 ;  /* 0x000000ffff187224 */ /* 0x000fe200078e0014 */
[----:B------:R-:W-:-:S07]  /*38f0*/  MOV R4, 0x3910 ;  /* 0x0000391000047802 */ /* 0x000fce0000000f00 */
[----:B------:R-:W-:Y:S05]  /*3900*/  CALL.REL.NOINC `($__internal_0_$__cuda_sm20_rem_s64) ;  /* 0x0000000c00387944 */ /* 0x000fea0003c00000 */
.L_x_358:
[----:B------:R-:W-:Y:S05]  /*3910*/  BSYNC.RECONVERGENT B0 ;  /* 0x0000000000007941 */ /* 0x000fea0003800200 */
.L_x_356:
[----:B------:R-:W-:Y:S01]  /*3920*/  IMAD.WIDE R8, R3, 0x8, R12 ;  /* 0x0000000803087825 */ /* 0x000fe200078e020c */
[----:B------:R-:W0:Y:S04]  /*3930*/  LDCU UR4, c[0x0][0x394] ;  /* 0x00007280ff0477ac */ /* 0x000e280008000800 */
[----:B------:R1:W-:Y:S04]  /*3940*/  STG.E.64 desc[UR8][R8.64], R20 ;  /* 0x0000001408007986 */ /* 0x0003e8000c101b08 */
[----:B-1----:R-:W0:Y:S01]  /*3950*/  LDG.E.64 R20, desc[UR8][R6.64+0x400] ;  /* 0x0004000806147981 */ /* 0x002e22000c1e1b00 */
[----:B------:R-:W-:Y:S01]  /*3960*/  BSSY.RECONVERGENT B0, `(.L_x_359) ;  /* 0x000001b000007945 */ /* 0x000fe20003800200 */
[----:B0-----:R-:W-:-:S04]  /*3970*/  LOP3.LUT R2, R21, UR4, RZ, 0xfc, !PT ;  /* 0x0000000415027c12 */ /* 0x001fc8000f8efcff */
[----:B------:R-:W-:-:S13]  /*3980*/  ISETP.NE.U32.AND P0, PT, R2, RZ, PT ;  /* 0x000000ff0200720c */ /* 0x000fda0003f05070 */
[----:B------:R-:W-:Y:S05]  /*3990*/  @P0 BRA `(.L_x_360) ;  /* 0x0000000000500947 */ /* 0x000fea0003800000 */
[----:B------:R-:W0:Y:S01]  /*39a0*/  LDCU UR4, c[0x0][0x390] ;  /* 0x00007200ff0477ac */ /* 0x000e220008000800 */
[----:B------:R-:W-:Y:S02]  /*39b0*/  IMAD.MOV.U32 R2, RZ, RZ, RZ ;  /* 0x000000ffff027224 */ /* 0x000fe400078e00ff */
[----:B------:R-:W-:Y:S01]  /*39c0*/  IMAD.MOV.U32 R21, RZ, RZ, RZ ;  /* 0x000000ffff157224 */ /* 0x000fe200078e00ff */
[----:B0-----:R-:W0:Y:S01]  /*39d0*/  I2F.U32.RP R4, UR4 ;  /* 0x0000000400047d06 */ /* 0x001e220008209000 */
[----:B------:R-:W-:-:S07]  /*39e0*/  ISETP.NE.U32.AND P1, PT, RZ, UR4, PT ;  /* 0x00000004ff007c0c */ /* 0x000fce000bf25070 */
[----:B0-----:R-:W0:Y:S02]  /*39f0*/  MUFU.RCP R4, R4 ;  /* 0x0000000400047308 */ /* 0x001e240000001000 */
[----:B0-----:R-:W-:-:S06]  /*3a00*/  VIADD R10, R4, 0xffffffe ;  /* 0x0ffffffe040a7836 */ /* 0x001fcc0000000000 */
[----:B------:R-:W0:Y:S02]  /*3a10*/  F2I.FTZ.U32.TRUNC.NTZ R3, R10 ;  /* 0x0000000a00037305 */ /* 0x000e24000021f000 */
[----:B0-----:R-:W-:-:S05]  /*3a20*/  IADD3 R11, PT, PT, RZ, -R3, RZ ;  /* 0x80000003ff0b7210 */ /* 0x001fca0007ffe0ff */
        /* <DEDUP_REMOVED lines=11> */
.L_x_360:
[----:B------:R-:W-:Y:S02]  /*3ae0*/  MOV R24, R20 ;  /* 0x0000001400187202 */ /* 0x000fe40000000f00 */
[----:B------:R-:W-:-:S07]  /*3af0*/  MOV R4, 0x3b10 ;  /* 0x00003b1000047802 */ /* 0x000fce0000000f00 */
[----:B------:R-:W-:Y:S05]  /*3b00*/  CALL.REL.NOINC `($__internal_0_$__cuda_sm20_rem_s64) ;  /* 0x0000000800b87944 */ /* 0x000fea0003c00000 */
.L_x_361:
[----:B------:R-:W-:Y:S05]  /*3b10*/  BSYNC.RECONVERGENT B0 ;  /* 0x0000000000007941 */ /* 0x000fea0003800200 */
.L_x_359:
[----:B------:R0:W-:Y:S01]  /*3b20*/  STG.E.64 desc[UR8][R8.64+0x400], R20 ;  /* 0x0004001408007986 */ /* 0x0001e2000c101b08 */
[----:B------:R-:W1:Y:S03]  /*3b30*/  LDCU UR4, c[0x0][0x394] ;  /* 0x00007280ff0477ac */ /* 0x000e660008000800 */
[----:B0-----:R-:W1:Y:S01]  /*3b40*/  LDG.E.64 R20, desc[UR8][R6.64+0x800] ;  /* 0x0008000806147981 */ /* 0x001e62000c1e1b00 */
[----:B------:R-:W-:Y:S01]  /*3b50*/  BSSY.RECONVERGENT B0, `(.L_x_362) ;  /* 0x000001b000007945 */ /* 0x000fe20003800200 */
[----:B-1----:R-:W-:-:S04]  /*3b60*/  LOP3.LUT R2, R21, UR4, RZ, 0xfc, !PT ;  /* 0x0000000415027c12 */ /* 0x002fc8000f8efcff */
[----:B------:R-:W-:-:S13]  /*3b70*/  ISETP.NE.U32.AND P0, PT, R2, RZ, PT ;  /* 0x000000ff0200720c */ /* 0x000fda0003f05070 */
[----:B------:R-:W-:Y:S05]  /*3b80*/  @P0 BRA `(.L_x_363) ;  /* 0x0000000000500947 */ /* 0x000fea0003800000 */
[----:B------:R-:W0:Y:S01]  /*3b90*/  LDCU UR4, c[0x0][0x390] ;  /* 0x00007200ff0477ac */ /* 0x000e220008000800 */
[----:B------:R-:W-:Y:S02]  /*3ba0*/  HFMA2 R2, -RZ, RZ, 0, 0 ;  /* 0x00000000ff027431 */ /* 0x000fe400000001ff */
[----:B------:R-:W-:Y:S01]  /*3bb0*/  IMAD.MOV.U32 R21, RZ, RZ, RZ ;  /* 0x000000ffff157224 */ /* 0x000fe200078e00ff */
[----:B0-----:R-:W0:Y:S01]  /*3bc0*/  I2F.U32.RP R4, UR4 ;  /* 0x0000000400047d06 */ /* 0x001e220008209000 */
[----:B------:R-:W-:-:S07]  /*3bd0*/  ISETP.NE.U32.AND P1, PT, RZ, UR4, PT ;  /* 0x00000004ff007c0c */ /* 0x000fce000bf25070 */
[----:B0-----:R-:W0:Y:S02]  /*3be0*/  MUFU.RCP R4, R4 ;  /* 0x0000000400047308 */ /* 0x001e240000001000 */
[----:B0-----:R-:W-:-:S06]  /*3bf0*/  VIADD R10, R4, 0xffffffe ;  /* 0x0ffffffe040a7836 */ /* 0x001fcc0000000000 */
[----:B------:R-:W0:Y:S02]  /*3c00*/  F2I.FTZ.U32.TRUNC.NTZ R3, R10 ;  /* 0x0000000a00037305 */ /* 0x000e24000021f000 */
[----:B0-----:R-:W-:-:S04]  /*3c10*/  IMAD.MOV R11, RZ, RZ, -R3 ;  /* 0x000000ffff0b7224 */ /* 0x001fc800078e0a03 */
        /* <DEDUP_REMOVED lines=11> */
.L_x_363:
[----:B------:R-:W-:Y:S01]  /*3cd0*/  IMAD.MOV.U32 R24, RZ, RZ, R20 ;  /* 0x000000ffff187224 */ /* 0x000fe200078e0014 */
[----:B------:R-:W-:-:S07]  /*3ce0*/  MOV R4, 0x3d00 ;  /* 0x00003d0000047802 */ /* 0x000fce0000000f00 */
[----:B------:R-:W-:Y:S05]  /*3cf0*/  CALL.REL.NOINC `($__internal_0_$__cuda_sm20_rem_s64) ;  /* 0x00000008003c7944 */ /* 0x000fea0003c00000 */
.L_x_364:
[----:B------:R-:W-:Y:S05]  /*3d00*/  BSYNC.RECONVERGENT B0 ;  /* 0x0000000000007941 */ /* 0x000fea0003800200 */
.L_x_362:
        /* <DEDUP_REMOVED lines=8> */
[----:B------:R-:W-:Y:S01]  /*3d90*/  IMAD.MOV.U32 R2, RZ, RZ, RZ ;  /* 0x000000ffff027224 */ /* 0x000fe200078e00ff */
[----:B------:R-:W-:Y:S01]  /*3da0*/  MOV R21, RZ ;  /* 0x000000ff00157202 */ /* 0x000fe20000000f00 */
[----:B0-----:R-:W0:Y:S01]  /*3db0*/  I2F.U32.RP R4, UR4 ;  /* 0x0000000400047d06 */ /* 0x001e220008209000 */
[----:B------:R-:W-:-:S07]  /*3dc0*/  ISETP.NE.U32.AND P1, PT, RZ, UR4, PT ;  /* 0x00000004ff007c0c */ /* 0x000fce000bf25070 */
[----:B0-----:R-:W0:Y:S02]  /*3dd0*/  MUFU.RCP R4, R4 ;  /* 0x0000000400047308 */ /* 0x001e240000001000 */
[----:B0-----:R-:W-:-:S06]  /*3de0*/  IADD3 R6, PT, PT, R4, 0xffffffe, RZ ;  /* 0x0ffffffe04067810 */ /* 0x001fcc0007ffe0ff */
[----:B------:R-:W0:Y:S02]  /*3df0*/  F2I.FTZ.U32.TRUNC.NTZ R3, R6 ;  /* 0x0000000600037305 */ /* 0x000e24000021f000 */
[----:B0-----:R-:W-:-:S04]  /*3e00*/  IMAD.MOV R7, RZ, RZ, -R3 ;  /* 0x000000ffff077224 */ /* 0x001fc800078e0a03 */
        /* <DEDUP_REMOVED lines=11> */
.L_x_366:
[----:B------:R-:W-:Y:S01]  /*3ec0*/  IMAD.MOV.U32 R24, RZ, RZ, R20 ;  /* 0x000000ffff187224 */ /* 0x000fe200078e0014 */
[----:B------:R-:W-:-:S07]  /*3ed0*/  MOV R4, 0x3ef0 ;  /* 0x00003ef000047802 */ /* 0x000fce0000000f00 */
[----:B------:R-:W-:Y:S05]  /*3ee0*/  CALL.REL.NOINC `($__internal_0_$__cuda_sm20_rem_s64) ;  /* 0x0000000400c07944 */ /* 0x000fea0003c00000 */
.L_x_367:
[----:B------:R-:W-:Y:S05]  /*3ef0*/  BSYNC.RECONVERGENT B0 ;  /* 0x0000000000007941 */ /* 0x000fea0003800200 */
.L_x_365:
[----:B------:R0:W-:Y:S01]  /*3f00*/  STG.E.64 desc[UR8][R8.64+0xc00], R20 ;  /* 0x000c001408007986 */ /* 0x0001e2000c101b08 */
[----:B------:R-:W-:-:S07]  /*3f10*/  VIADD R5, R5, 0x4 ;  /* 0x0000000405057836 */ /* 0x000fce0000000000 */
.L_x_355:
[----:B------:R-:W-:-:S13]  /*3f20*/  ISETP.NE.AND P0, PT, RZ, UR6, PT ;  /* 0x00000006ff007c0c */ /* 0x000fda000bf05270 */
[----:B------:R-:W-:Y:S05]  /*3f30*/  @!P0 EXIT ;  /* 0x000000000000894d */ /* 0x000fea0003800000 */
[----:B------:R-:W-:-:S09]  /*3f40*/  UISETP.NE.AND UP0, UPT, UR6, 0x1, UPT ;  /* 0x000000010600788c */ /* 0x000fd2000bf05270 */
[----:B------:R-:W-:Y:S05]  /*3f50*/  BRA.U !UP0, `(.L_x_368) ;  /* 0x0000000508087547 */ /* 0x000fea000b800000 */
[----:B------:R-:W-:Y:S01]  /*3f60*/  LEA R3, R5, R0, 0x7 ;  /* 0x0000000005037211 */ /* 0x000fe200078e38ff */
[----:B------:R-:W1:Y:S04]  /*3f70*/  LDCU UR4, c[0x0][0x394] ;  /* 0x00007280ff0477ac */ /* 0x000e680008000800 */
[----:B------:R-:W-:-:S05]  /*3f80*/  IMAD.WIDE R6, R3, 0x8, R14 ;  /* 0x0000000803067825 */ /* 0x000fca00078e020e */
[----:B0---4-:R-:W1:Y:S01]  /*3f90*/  LDG.E.64 R20, desc[UR8][R6.64] ;  /* 0x0000000806147981 */ /* 0x011e62000c1e1b00 */
[----:B------:R-:W-:Y:S01]  /*3fa0*/  BSSY.RECONVERGENT B0, `(.L_x_369) ;  /* 0x000001b000007945 */ /* 0x000fe20003800200 */
[----:B-1----:R-:W-:-:S04]  /*3fb0*/  LOP3.LUT R2, R21, UR4, RZ, 0xfc, !PT ;  /* 0x0000000415027c12 */ /* 0x002fc8000f8efcff */
        /* <DEDUP_REMOVED lines=22> */
.L_x_370:
[----:B------:R-:W-:Y:S01]  /*4120*/  IMAD.MOV.U32 R24, RZ, RZ, R20 ;  /* 0x000000ffff187224 */ /* 0x000fe200078e0014 */
[----:B------:R-:W-:-:S07]  /*4130*/  MOV R4, 0x4150 ;  /* 0x0000415000047802 */ /* 0x000fce0000000f00 */
[----:B------:R-:W-:Y:S05]  /*4140*/  CALL.REL.NOINC `($__internal_0_$__cuda_sm20_rem_s64) ;  /* 0x0000000400287944 */ /* 0x000fea0003c00000 */
.L_x_371:
[----:B------:R-:W-:Y:S05]  /*4150*/  BSYNC.RECONVERGENT B0 ;  /* 0x0000000000007941 */ /* 0x000fea0003800200 */
.L_x_369:
        /* <DEDUP_REMOVED lines=28> */
.L_x_373:
[----:B------:R-:W-:Y:S01]  /*4320*/  IMAD.MOV.U32 R24, RZ, RZ, R20 ;  /* 0x000000ffff187224 */ /* 0x000fe200078e0014 */
[----:B------:R-:W-:-:S07]  /*4330*/  MOV R4, 0x4350 ;  /* 0x0000435000047802 */ /* 0x000fce0000000f00 */
[----:B------:R-:W-:Y:S05]  /*4340*/  CALL.REL.NOINC `($__internal_0_$__cuda_sm20_rem_s64) ;  /* 0x0000000000a87944 */ /* 0x000fea0003c00000 */
.L_x_374:
[----:B------:R-:W-:Y:S05]  /*4350*/  BSYNC.RECONVERGENT B0 ;  /* 0x0000000000007941 */ /* 0x000fea0003800200 */
.L_x_372:
[----:B------:R1:W-:Y:S01]  /*4360*/  STG.E.64 desc[UR8][R8.64+0x400], R20 ;  /* 0x0004001408007986 */ /* 0x0003e2000c101b08 */
[----:B------:R-:W-:-:S07]  /*4370*/  VIADD R5, R5, 0x2 ;  /* 0x0000000205057836 */ /* 0x000fce0000000000 */
.L_x_368:
[----:B------:R-:W2:Y:S02]  /*4380*/  LDC R2, c[0x0][0x388] ;  /* 0x0000e200ff027b82 */ /* 0x000ea40000000800 */
[----:B--2---:R-:W-:-:S04]  /*4390*/  LOP3.LUT R2, R2, 0x1, RZ, 0xc0, !PT ;  /* 0x0000000102027812 */ /* 0x004fc800078ec0ff */
[----:B------:R-:W-:-:S13]  /*43a0*/  ISETP.NE.U32.AND P0, PT, R2, 0x1, PT ;  /* 0x000000010200780c */ /* 0x000fda0003f05070 */
[----:B------:R-:W-:Y:S05]  /*43b0*/  @P0 EXIT ;  /* 0x000000000000094d */ /* 0x000fea0003800000 */
[----:B------:R-:W-:Y:S01]  /*43c0*/  LEA R5, R5, R0, 0x7 ;  /* 0x0000000005057211 */ /* 0x000fe200078e38ff */
[----:B------:R-:W2:Y:S04]  /*43d0*/  LDCU UR4, c[0x0][0x394] ;  /* 0x00007280ff0477ac */ /* 0x000ea80008000800 */
[----:B01--4-:R-:W-:-:S06]  /*43e0*/  IMAD.WIDE R20, R5, 0x8, R14 ;  /* 0x0000000805147825 */ /* 0x013fcc00078e020e */
[----:B------:R-:W2:Y:S01]  /*43f0*/  LDG.E.64 R20, desc[UR8][R20.64] ;  /* 0x0000000814147981 */ /* 0x000ea2000c1e1b00 */
[----:B------:R-:W-:Y:S01]  /*4400*/  BSSY.RECONVERGENT B0, `(.L_x_375) ;  /* 0x000001b000007945 */ /* 0x000fe20003800200 */
[----:B--2---:R-:W-:-:S04]  /*4410*/  LOP3.LUT R0, R21, UR4, RZ, 0xfc, !PT ;  /* 0x0000000415007c12 */ /* 0x004fc8000f8efcff */
        /* <DEDUP_REMOVED lines=22> */
.L_x_376:
[----:B------:R-:W-:Y:S01]  /*4580*/  IMAD.MOV.U32 R24, RZ, RZ, R20 ;  /* 0x000000ffff187224 */ /* 0x000fe200078e0014 */
[----:B------:R-:W-:-:S07]  /*4590*/  MOV R4, 0x45b0 ;  /* 0x000045b000047802 */ /* 0x000fce0000000f00 */
[----:B------:R-:W-:Y:S05]  /*45a0*/  CALL.REL.NOINC `($__internal_0_$__cuda_sm20_rem_s64) ;  /* 0x0000000000107944 */ /* 0x000fea0003c00000 */
.L_x_377:
[----:B------:R-:W-:Y:S05]  /*45b0*/  BSYNC.RECONVERGENT B0 ;  /* 0x0000000000007941 */ /* 0x000fea0003800200 */
.L_x_375:
[----:B------:R-:W-:-:S05]  /*45c0*/  IMAD.WIDE R12, R5, 0x8, R12 ;  /* 0x00000008050c7825 */ /* 0x000fca00078e020c */
[----:B------:R-:W-:Y:S01]  /*45d0*/  STG.E.64 desc[UR8][R12.64], R20 ;  /* 0x000000140c007986 */ /* 0x000fe2000c101b08 */
[----:B------:R-:W-:Y:S05]  /*45e0*/  EXIT ;  /* 0x000000000000794d */ /* 0x000fea0003800000 */
        .weak           $__internal_0_$__cuda_sm20_rem_s64
        .type           $__internal_0_$__cuda_sm20_rem_s64,@function
        .size           $__internal_0_$__cuda_sm20_rem_s64,(.L_x_1167 - $__internal_0_$__cuda_sm20_rem_s64)
$__internal_0_$__cuda_sm20_rem_s64:
[----:B------:R-:W-:Y:S02]  /*45f0*/  UIADD3 UR4, UP1, UPT, URZ, -UR10, URZ ;  /* 0x8000000aff047290 */ /* 0x000fe4000ff3e0ff */
[----:B------:R-:W-:Y:S01]  /*4600*/  IADD3 RZ, P5, PT, RZ, -UR10, RZ ;  /* 0x8000000affff7c10 */ /* 0x000fe2000ffbe0ff */
[----:B------:R-:W-:Y:S02]  /*4610*/  UISETP.GE.AND UP0, UPT, UR11, URZ, UPT ;  /* 0x000000ff0b00728c */ /* 0x000fe4000bf06270 */
[----:B------:R-:W-:Y:S01]  /*4620*/  ISETP.LE.AND P4, PT, RZ, UR11, PT ;  /* 0x0000000bff007c0c */ /* 0x000fe2000bf83270 */
[----:B------:R-:W-:Y:S02]  /*4630*/  UIADD3.X UR5, UPT, UPT, URZ, ~UR11, URZ, UP1, !UPT ;  /* 0x8000000bff057290 */ /* 0x000fe40008ffe4ff */
[----:B------:R-:W-:Y:S02]  /*4640*/  USEL UR4, UR4, UR10, !UP0 ;  /* 0x0000000a04047287 */ /* 0x000fe4000c000000 */
[----:B------:R-:W-:-:S09]  /*4650*/  USEL UR5, UR5, UR11, !UP0 ;  /* 0x0000000b05057287 */ /* 0x000fd2000c000000 */
[----:B------:R-:W0:Y:S08]  /*4660*/  I2F.U64.RP R2, UR4 ;  /* 0x0000000400027d12 */ /* 0x000e300008309000 */
[----:B0-----:R-:W0:Y:S02]  /*4670*/  MUFU.RCP R22, R2 ;  /* 0x0000000200167308 */ /* 0x001e240000001000 */
[----:B0-----:R-:W-:-:S06]  /*4680*/  IADD3 R22, PT, PT, R22, 0x1ffffffe, RZ ;  /* 0x1ffffffe16167810 */ /* 0x001fcc0007ffe0ff */
[----:B------:R-:W0:Y:S02]  /*4690*/  F2I.U64.TRUNC R28, R22 ;  /* 0x00000016001c7311 */ /* 0x000e24000020d800 */
[----:B0-----:R-:W-:-:S04]  /*46a0*/  IMAD.WIDE.U32 R26, R28, UR4, RZ ;  /* 0x000000041c1a7c25 */ /* 0x001fc8000f8e00ff */
[C---:B------:R-:W-:Y:S01]  /*46b0*/  IMAD R20, R28.reuse, UR5, R27 ;  /* 0x000000051c147c24 */ /* 0x040fe2000f8e021b */
[----:B------:R-:W-:Y:S01]  /*46c0*/  IADD3 R23, P0, PT, RZ, -R26, RZ ;  /* 0x8000001aff177210 */ /* 0x000fe20007f1e0ff */
[----:B------:R-:W-:Y:S02]  /*46d0*/  IMAD.MOV.U32 R27, RZ, RZ, R28 ;  /* 0x000000ffff1b7224 */ /* 0x000fe400078e001c */
[----:B------:R-:W-:Y:S02]  /*46e0*/  IMAD R20, R29, UR4, R20 ;  /* 0x000000041d147c24 */ /* 0x000fe4000f8e0214 */
[----:B------:R-:W-:-:S04]  /*46f0*/  IMAD.HI.U32 R26, R28, R23, RZ ;  /* 0x000000171c1a7227 */ /* 0x000fc800078e00ff */
[----:B------:R-:W-:-:S04]  /*4700*/  IMAD.X R20, RZ, RZ, ~R20, P0 ;  /* 0x000000ffff147224 */ /* 0x000fc800000e0e14 */
[----:B------:R-:W-:-:S04]  /*4710*/  IMAD.WIDE.U32 R26, P0, R28, R20, R26 ;  /* 0x000000141c1a7225 */ /* 0x000fc8000780001a */
[C---:B------:R-:W-:Y:S02]  /*4720*/  IMAD R2, R29.reuse, R20, RZ ;  /* 0x000000141d027224 */ /* 0x040fe400078e02ff */
[----:B------:R-:W-:-:S04]  /*4730*/  IMAD.HI.U32 R23, P1, R29, R23, R26 ;  /* 0x000000171d177227 */ /* 0x000fc8000782001a */
[----:B------:R-:W-:Y:S01]  /*4740*/  IMAD.HI.U32 R20, R29, R20, RZ ;  /* 0x000000141d147227 */ /* 0x000fe200078e00ff */
[----:B------:R-:W-:Y:S02]  /*4750*/  IADD3 R27, P3, PT, R2, R23, RZ ;  /* 0x00000017021b7210 */ /* 0x000fe40007f7e0ff */
[----:B------:R-:W-:Y:S01]  /*4760*/  IADD3.X R2, PT, PT, RZ, ~UR11, RZ, P5, !PT ;  /* 0x8000000bff027c10 */ /* 0x000fe2000affe4ff */
[----:B------:R-:W-:Y:S02]  /*4770*/  IMAD.X R20, R20, 0x1, R29, P0 ;  /* 0x0000000114147824 */ /* 0x000fe400000e061d */
[----:B------:R-:W-:Y:S01]  /*4780*/  IMAD.WIDE.U32 R22, R27, UR4, RZ ;  /* 0x000000041b167c25 */ /* 0x000fe2000f8e00ff */
[----:B------:R-:W-:Y:S02]  /*4790*/  SEL R2, R2, UR11, !P4 ;  /* 0x0000000b02027c07 */ /* 0x000fe4000e000000 */
[----:B------:R-:W-:Y:S01]  /*47a0*/  IADD3.X R20, PT, PT, RZ, RZ, R20, P3, P1 ;  /* 0x000000ffff147210 */ /* 0x000fe20001fe2414 */
[----:B------:R-:W-:Y:S01]  /*47b0*/  IMAD.MOV.U32 R29, RZ, RZ, RZ ;  /* 0x000000ffff1d7224 */ /* 0x000fe200078e00ff */
[----:B------:R-:W-:Y:S01]  /*47c0*/  ISETP.GE.AND P1, PT, R21, RZ, PT ;  /* 0x000000ff1500720c */ /* 0x000fe20003f26270 */
[----:B------:R-:W-:Y:S01]  /*47d0*/  IMAD R25, R27, R2, R23 ;  /* 0x000000021b197224 */ /* 0x000fe200078e0217 */
[----:B------:R-:W-:-:S03]  /*47e0*/  IADD3 R23, P0, PT, RZ, -R22, RZ ;  /* 0x80000016ff177210 */ /* 0x000fc60007f1e0ff */
[----:B------:R-:W-:Y:S02]  /*47f0*/  IMAD R25, R20, UR4, R25 ;  /* 0x0000000414197c24 */ /* 0x000fe4000f8e0219 */
[----:B------:R-:W-:-:S04]  /*4800*/  IMAD.HI.U32 R26, R27, R23, RZ ;  /* 0x000000171b1a7227 */ /* 0x000fc800078e00ff */
[----:B------:R-:W-:-:S04]  /*4810*/  IMAD.X R25, RZ, RZ, ~R25, P0 ;  /* 0x000000ffff197224 */ /* 0x000fc800000e0e19 */
[----:B------:R-:W-:-:S04]  /*4820*/  IMAD.WIDE.U32 R26, P0, R27, R25, R26 ;  /* 0x000000191b1a7225 */ /* 0x000fc8000780001a */
[C---:B------:R-:W-:Y:S02]  /*4830*/  IMAD R22, R20.reuse, R25, RZ ;  /* 0x0000001914167224 */ /* 0x040fe400078e02ff */
[----:B------:R-:W-:Y:S01]  /*4840*/  IMAD.HI.U32 R23, P3, R20, R23, R26 ;  /* 0x0000001714177227 */ /* 0x000fe2000786001a */
[----:B------:R-:W-:-:S03]  /*4850*/  IADD3 R27, P5, PT, RZ, -R24, RZ ;  /* 0x80000018ff1b7210 */ /* 0x000fc60007fbe0ff */
[----:B------:R-:W-:Y:S01]  /*4860*/  IMAD.HI.U32 R25, R20, R25, RZ ;  /* 0x0000001914197227 */ /* 0x000fe200078e00ff */
[----:B------:R-:W-:Y:S02]  /*4870*/  SEL R27, R27, R24, !P1 ;  /* 0x000000181b1b7207 */ /* 0x000fe40004800000 */
[----:B------:R-:W-:Y:S01]  /*4880*/  IADD3 R22, P4, PT, R22, R23, RZ ;  /* 0x0000001716167210 */ /* 0x000fe20007f9e0ff */
[----:B------:R-:W-:Y:S01]  /*4890*/  IMAD.X R25, R25, 0x1, R20, P0 ;  /* 0x0000000119197824 */ /* 0x000fe200000e0614 */
[----:B------:R-:W-:-:S03]  /*48a0*/  IADD3.X R24, PT, PT, RZ, ~R21, RZ, P5, !PT ;  /* 0x80000015ff187210 */ /* 0x000fc60002ffe4ff */
[----:B------:R-:W-:Y:S01]  /*48b0*/  IMAD.HI.U32 R28, R22, R27, RZ ;  /* 0x0000001b161c7227 */ /* 0x000fe200078e00ff */
[----:B------:R-:W-:Y:S02]  /*48c0*/  SEL R21, R24, R21, !P1 ;  /* 0x0000001518157207 */ /* 0x000fe40004800000 */
[----:B------:R-:W-:-:S03]  /*48d0*/  IADD3.X R20, PT, PT, RZ, RZ, R25, P4, P3 ;  /* 0x000000ffff147210 */ /* 0x000fc600027e6419 */
[----:B------:R-:W-:-:S04]  /*48e0*/  IMAD.WIDE.U32 R28, R22, R21, R28 ;  /* 0x00000015161c7225 */ /* 0x000fc800078e001c */
[C---:B------:R-:W-:Y:S02]  /*48f0*/  IMAD R22, R20.reuse, R21, RZ ;  /* 0x0000001514167224 */ /* 0x040fe400078e02ff */
[----:B------:R-:W-:-:S04]  /*4900*/  IMAD.HI.U32 R23, P0, R20, R27, R28 ;  /* 0x0000001b14177227 */ /* 0x000fc8000780001c */
[----:B------:R-:W-:Y:S01]  /*4910*/  IMAD.HI.U32 R20, R20, R21, RZ ;  /* 0x0000001514147227 */ /* 0x000fe200078e00ff */
[----:B------:R-:W-:-:S04]  /*4920*/  IADD3 R23, P3, PT, R22, R23, RZ ;  /* 0x0000001716177210 */ /* 0x000fc80007f7e0ff */
[----:B------:R-:W-:Y:S01]  /*4930*/  IADD3.X R20, PT, PT, R20, RZ, RZ, P0, !PT ;  /* 0x000000ff14147210 */ /* 0x000fe200007fe4ff */
[----:B------:R-:W-:-:S04]  /*4940*/  IMAD.WIDE.U32 R24, R23, UR4, RZ ;  /* 0x0000000417187c25 */ /* 0x000fc8000f8e00ff */
[----:B------:R-:W-:Y:S01]  /*4950*/  IMAD.X R20, RZ, RZ, R20, P3 ;  /* 0x000000ffff147224 */ /* 0x000fe200018e0614 */
[----:B------:R-:W-:Y:S01]  /*4960*/  IADD3 R27, P3, PT, -R24, R27, RZ ;  /* 0x0000001b181b7210 */ /* 0x000fe20007f7e1ff */
[----:B------:R-:W-:-:S03]  /*4970*/  IMAD R23, R23, R2, R25 ;  /* 0x0000000217177224 */ /* 0x000fc600078e0219 */
[----:B------:R-:W-:Y:S01]  /*4980*/  ISETP.GE.U32.AND P0, PT, R27, UR4, PT ;  /* 0x000000041b007c0c */ /* 0x000fe2000bf06070 */
[----:B------:R-:W-:-:S04]  /*4990*/  IMAD R20, R20, UR4, R23 ;  /* 0x0000000414147c24 */ /* 0x000fc8000f8e0217 */
[----:B------:R-:W-:Y:S01]  /*49a0*/  IMAD.X R21, R21, 0x1, ~R20, P3 ;  /* 0x0000000115157824 */ /* 0x000fe200018e0e14 */
[----:B------:R-:W-:-:S04]  /*49b0*/  IADD3 R22, P3, PT, R27, -UR4, RZ ;  /* 0x800000041b167c10 */ /* 0x000fc8000ff7e0ff */
[CC--:B------:R-:W-:Y:S02]  /*49c0*/  ISETP.GE.U32.AND.EX P0, PT, R21.reuse, R2.reuse, PT, P0 ;  /* 0x000000021500720c */ /* 0x0c0fe40003f06100 */
[----:B------:R-:W-:Y:S02]  /*49d0*/  IADD3.X R20, PT, PT, R21, ~R2, RZ, P3, !PT ;  /* 0x8000000215147210 */ /* 0x000fe40001ffe4ff */
[----:B------:R-:W-:Y:S02]  /*49e0*/  SEL R22, R22, R27, P0 ;  /* 0x0000001b16167207 */ /* 0x000fe40000000000 */
[----:B------:R-:W-:Y:S02]  /*49f0*/  SEL R21, R20, R21, P0 ;  /* 0x0000001514157207 */ /* 0x000fe40000000000 */
[C---:B------:R-:W-:Y:S02]  /*4a00*/  ISETP.GE.U32.AND P0, PT, R22.reuse, UR4, PT ;  /* 0x0000000416007c0c */ /* 0x040fe4000bf06070 */
[----:B------:R-:W-:-:S02]  /*4a10*/  IADD3 R23, P3, PT, R22, -UR4, RZ ;  /* 0x8000000416177c10 */ /* 0x000fc4000ff7e0ff */
[----:B------:R-:W-:-:S03]  /*4a20*/  ISETP.GE.U32.AND.EX P0, PT, R21, R2, PT, P0 ;  /* 0x000000021500720c */ /* 0x000fc60003f06100 */
[----:B------:R-:W-:Y:S01]  /*4a30*/  IMAD.X R2, R21, 0x1, ~R2, P3 ;  /* 0x0000000115027824 */ /* 0x000fe200018e0e02 */
[----:B------:R-:W-:Y:S02]  /*4a40*/  SEL R23, R23, R22, P0 ;  /* 0x0000001617177207 */ /* 0x000fe40000000000 */
[----:B------:R-:W-:Y:S02]  /*4a50*/  MOV R22, R4 ;  /* 0x0000000400167202 */ /* 0x000fe40000000f00 */
[----:B------:R-:W-:Y:S02]  /*4a60*/  SEL R21, R2, R21, P0 ;  /* 0x0000001502157207 */ /* 0x000fe40000000000 */
[-C--:B------:R-:W-:Y:S02]  /*4a70*/  IADD3 R20, P3, PT, RZ, -R23.reuse, RZ ;  /* 0x80000017ff147210 */ /* 0x080fe40007f7e0ff */
[----:B------:R-:W-:Y:S02]  /*4a80*/  ISETP.NE.U32.AND P0, PT, RZ, UR10, PT ;  /* 0x0000000aff007c0c */ /* 0x000fe4000bf05070 */
[----:B------:R-:W-:Y:S01]  /*4a90*/  SEL R20, R20, R23, !P1 ;  /* 0x0000001714147207 */ /* 0x000fe20004800000 */
[----:B------:R-:W-:Y:S01]  /*4aa0*/  IMAD.X R2, RZ, RZ, ~R21, P3 ;  /* 0x000000ffff027224 */ /* 0x000fe200018e0e15 */
[----:B------:R-:W-:Y:S01]  /*4ab0*/  ISETP.NE.AND.EX P0, PT, RZ, UR11, PT, P0 ;  /* 0x0000000bff007c0c */ /* 0x000fe2000bf05300 */
[----:B------:R-:W-:-:S03]  /*4ac0*/  IMAD.MOV.U32 R23, RZ, RZ, 0x0 ;  /* 0x00000000ff177424 */ /* 0x000fc600078e00ff */
[----:B------:R-:W-:Y:S02]  /*4ad0*/  SEL R2, R2, R21, !P1 ;  /* 0x0000001502027207 */ /* 0x000fe40004800000 */
[----:B------:R-:W-:Y:S02]  /*4ae0*/  SEL R20, R20, 0xffffffff, P0 ;  /* 0xffffffff14147807 */ /* 0x000fe40000000000 */
[----:B------:R-:W-:Y:S01]  /*4af0*/  SEL R21, R2, 0xffffffff, P0 ;  /* 0xffffffff02157807 */ /* 0x000fe20000000000 */
[----:B------:R-:W-:Y:S06]  /*4b00*/  RET.REL.NODEC R22 `(_ZN3cub18CUB_300001_SM_10006detail9transform16transform_kernelINS2_10policy_hubILb1EN4cuda3std3__45tupleIJPxEEEE10policy1000El8last_merS9_JS9_EEEvT0_iT1_T2_DpNS2_10kernel_argIT3_EE) ;  /* 0xffffffb4163c7950 */ /* 0x000fec0003c3ffff */
.L_x_378:
        /* <DEDUP_REMOVED lines=15> */
.L_x_1167:


//--------------------- .text._ZN3cub18CUB_300001_SM_10006detail9transform16transform_kernelINS2_10policy_hubILb1EN4cuda3std3__45tupleIJPxEEEE10policy1000Ei8last_merS9_JS9_EEEvT0_iT1_T2_DpNS2_10kernel_argIT3_EE --------------------------
	.section	.text._ZN3cub18CUB_300001_SM_10006detail9transform16transform_kernelINS2_10policy_hubILb1EN4cuda3std3__45tupleIJPxEEEE10policy1000Ei8last_merS9_JS9_EEEvT0_iT1_T2_DpNS2_10kernel_argIT3_EE,"ax",@progbits
	.align	128
        .global         _ZN3cub18CUB_300001_SM_10006detail9transform16transform_kernelINS2_10policy_hubILb1EN4cuda3std3__45tupleIJPxEEEE10policy1000Ei8last_merS9_JS9_EEEvT0_iT1_T2_DpNS2_10kernel_argIT3_EE
        .type           _ZN3cub18CUB_300001_SM_10006detail9transform16transform_kernelINS2_10policy_hubILb1EN4cuda3std3__45tupleIJPxEEEE10policy1000Ei8last_merS9_JS9_EEEvT0_iT1_T2_DpNS2_10kernel_argIT3_EE,@function
        .size           _ZN3cub18CUB_300001_SM_10006detail9transform16transform_kernelINS2_10policy_hubILb1EN4cuda3std3__45tupleIJPxEEEE10policy1000Ei8last_merS9_JS9_EEEvT0_iT1_T2_DpNS2_10kernel_argIT3_EE,(.L_x_1168 - _ZN3cub18CUB_300001_SM_10006detail9transform16transform_kernelINS2_10policy_hubILb1EN4cuda3std3__45tupleIJPxEEEE10policy1000Ei8last_merS9_JS9_EEEvT0_iT1_T2_DpNS2_10kernel_argIT3_EE)
        .other          _ZN3cub18CUB_300001_SM_10006detail9transform16transform_kernelINS2_10policy_hubILb1EN4cuda3std3__45tupleIJPxEEEE10policy1000Ei8last_merS9_JS9_EEEvT0_iT1_T2_DpNS2_10kernel_argIT3_EE,@"STO_CUDA_ENTRY STV_DEFAULT"
_ZN3cub18CUB_300001_SM_10006detail9transform16transform_kernelINS2_10policy_hubILb1EN4cuda3std3__45tupleIJPxEEEE10policy1000Ei8last_merS9_JS9_EEEvT0_iT1_T2_DpNS2_10kernel_argIT3_EE:
.text._ZN3cub18CUB_300001_SM_10006detail9transform16transform_kernelINS2_10policy_hubILb1EN4cuda3std3__45tupleIJPxEEEE10policy1000Ei8last_merS9_JS9_EEEvT0_iT1_T2_DpNS2_10kernel_argIT3_EE:
[----:B------:R-:W-:Y:S08]  /*0000*/  LDC R1, c[0x0][0x37c] ;  /* 0x0000df00ff017b82 */ /* 0x000ff00000000800 */
[----:B------:R-:W0:Y:S01]  /*0010*/  LDC.64 R4, c[0x0][0x380] ;  /* 0x0000e000ff047b82 */ /* 0x000e220000000a00 */
[----:B------:R-:W1:Y:S01]  /*0020*/  S2R R0, SR_TID.X ;  /* 0x0000000000007919 */ /* 0x000e620000002100 */
[----:B------:R-:W-:Y:S06]  /*0030*/  BSSY.RECONVERGENT B0, `(.L_x_379) ;  /* 0x0000013000007945 */ /* 0x000fec0003800200 */
[----:B------:R-:W2:Y:S01]  /*0040*/  S2UR UR4, SR_CTAID.X ;  /* 0x00000000000479c3 */ /* 0x000ea20000002500 */
[----:B0-----:R-:W-:-:S04]  /*0050*/  IMAD.SHL.U32 R3, R5, 0x80, RZ ;  /* 0x0000008005037824 */ /* 0x001fc800078e00ff */
[----:B--2---:R-:W-:Y:S02]  /*0060*/  IMAD R19, R3, UR4, RZ ;  /* 0x0000000403137c24 */ /* 0x004fe4000f8e02ff */
[----:B-1----:R-:W-:Y:S02]  /*0070*/  IMAD.SHL.U32 R9, R0, 0x80, RZ ;  /* 0x0000008000097824 */ /* 0x002fe400078e00ff */
[----:B------:R-:W-:-:S05]  /*0080*/  IMAD.IADD R4, R4, 0x1, -R19 ;  /* 0x0000000104047824 */ /* 0x000fca00078e0a13 */
[----:B------:R-:W-:-:S04]  /*0090*/  VIMNMX R2, PT, PT, R3, R4, PT ;  /* 0x0000000403027248 */ /* 0x000fc80003fe0100 */
[----:B------:R-:W-:-:S04]  /*00a0*/  SHF.L.U32 R8, R2, 0x3, RZ ;  /* 0x0000000302087819 */ /* 0x000fc800000006ff */
[----:B------:R-:W-:-:S13]  /*00b0*/  ISETP.GE.AND P0, PT, R9, R8, PT ;  /* 0x000000080900720c */ /* 0x000fda0003f06270 */
[----:B------:R-:W-:Y:S05]  /*00c0*/  @P0 BRA `(.L_x_380) ;  /* 0x0000000000240947 */ /* 0x000fea0003800000 */
[----:B------:R-:W0:Y:S02]  /*00d0*/  LDC.64 R6, c[0x0][0x398] ;  /* 0x0000e600ff067b82 */ /* 0x000e240000000a00 */
[----:B0-----:R-:W-:-:S04]  /*00e0*/  IMAD.WIDE.U32 R6, R0, 0x80, R6 ;  /* 0x0000008000067825 */ /* 0x001fc800078e0006 */
[----:B------:R-:W-:-:S07]  /*00f0*/  IMAD.WIDE R6, R19, 0x8, R6 ;  /* 0x0000000813067825 */ /* 0x000fce00078e0206 */
.L_x_381:
[----:B------:R-:W-:Y:S01]  /*0100*/  VIADD R9, R9, 0x4000 ;  /* 0x0000400009097836 */ /* 0x000fe20000000000 */
[----:B------:R0:W-:Y:S04]  /*0110*/  CCTL.E.PF2 [R6] ;  /* 0x000000000600798f */ /* 0x0001e80000800100 */
[----:B------:R-:W-:Y:S02]  /*0120*/  ISETP.GE.AND P0, PT, R9, R8, PT ;  /* 0x000000080900720c */ /* 0x000fe40003f06270 */
[----:B0-----:R-:W-:-:S05]  /*0130*/  IADD3 R6, P1, PT, R6, 0x4000, RZ ;  /* 0x0000400006067810 */ /* 0x001fca0007f3e0ff */
[----:B------:R-:W-:-:S06]  /*0140*/  IMAD.X R7, RZ, RZ, R7, P1 ;  /* 0x000000ffff077224 */ /* 0x000fcc00008e0607 */
[----:B------:R-:W-:Y:S05]  /*0150*/  @!P0 BRA `(.L_x_381) ;  /* 0xfffffffc00e88947 */ /* 0x000fea000383ffff */
.L_x_380:
[----:B------:R-:W-:Y:S05]  /*0160*/  BSYNC.RECONVERGENT B0 ;  /* 0x0000000000007941 */ /* 0x000fea0003800200 */
.L_x_379:
[----:B------:R-:W0:Y:S01]  /*0170*/  LDCU.128 UR4, c[0x0][0x390] ;  /* 0x00007200ff0477ac */ /* 0x000e220008000c00 */
[----:B------:R-:W-:Y:S01]  /*0180*/  ISETP.GT.AND P0, PT, R3, R4, PT ;  /* 0x000000040300720c */ /* 0x000fe20003f04270 */
[----:B------:R-:W-:Y:S01]  /*0190*/  IMAD.WIDE R18, R19, 0x8, RZ ;  /* 0x0000000813127825 */ /* 0x000fe200078e02ff */
[----:B------:R-:W1:Y:S01]  /*01a0*/  LDCU.64 UR8, c[0x0][0x358] ;  /* 0x00006b00ff0877ac */ /* 0x000e620008000a00 */
[----:B------:R-:W2:Y:S01]  /*01b0*/  LDCU.64 UR10, c[0x0][0x388] ;  /* 0x00007100ff0a77ac */ /* 0x000ea20008000a00 */
[C---:B0-----:R-:W-:Y:S02]  /*01c0*/  IADD3 R16, P1, PT, R18.reuse, UR6, RZ ;  /* 0x0000000612107c10 */ /* 0x041fe4000ff3e0ff */
[----:B------:R-:W-:Y:S02]  /*01d0*/  IADD3 R14, P2, PT, R18, UR4, RZ ;  /* 0x00000004120e7c10 */ /* 0x000fe4000ff5e0ff */
[C---:B------:R-:W-:Y:S02]  /*01e0*/  IADD3.X R17, PT, PT, R19.reuse, UR7, RZ, P1, !PT ;  /* 0x0000000713117c10 */ /* 0x040fe40008ffe4ff */
[----:B------:R-:W-:-:S03]  /*01f0*/  IADD3.X R15, PT, PT, R19, UR5, RZ, P2, !PT ;  /* 0x00000005130f7c10 */ /* 0x000fc600097fe4ff */
[----:B-12---:R-:W-:Y:S06]  /*0200*/  @P0 BRA `(.L_x_382) ;  /* 0x0000001c00ec0947 */ /* 0x006fec0003800000 */
[----:B------:R-:W-:-:S13]  /*0210*/  ISETP.GE.AND P0, PT, R5, 0x1, PT ;  /* 0x000000010500780c */ /* 0x000fda0003f06270 */
[----:B------:R-:W-:Y:S05]  /*0220*/  @!P0 EXIT ;  /* 0x000000000000894d */ /* 0x000fea0003800000 */
[C---:B------:R-:W-:Y:S01]  /*0230*/  ISETP.GE.U32.AND P0, PT, R5.reuse, 0x8, PT ;  /* 0x000000080500780c */ /* 0x040fe20003f06070 */
[----:B------:R-:W-:Y:S01]  /*0240*/  IMAD.MOV.U32 R3, RZ, RZ, RZ ;  /* 0x000000ffff037224 */ /* 0x000fe200078e00ff */
[----:B------:R-:W-:-:S11]  /*0250*/  LOP3.LUT R2, R5, 0x7, RZ, 0xc0, !PT ;  /* 0x0000000705027812 */ /* 0x000fd600078ec0ff */
[----:B------:R-:W-:Y:S05]  /*0260*/  @!P0 BRA `(.L_x_383) ;  /* 0x0000001000088947 */ /* 0x000fea0003800000 */
[C---:B------:R-:W-:Y:S01]  /*0270*/  IMAD.WIDE.U32 R6, R0.reuse, 0x8, R18 ;  /* 0x0000000800067825 */ /* 0x040fe200078e0012 */
[----:B------:R-:W-:Y:S01]  /*0280*/  LOP3.LUT R3, R5, 0x7ffffff8, RZ, 0xc0, !PT ;  /* 0x7ffffff805037812 */ /* 0x000fe200078ec0ff */
[----:B------:R-:W0:Y:S02]  /*0290*/  LDCU UR6, c[0x0][0x38c] ;  /* 0x00007180ff0677ac */ /* 0x000e240008000800 */
[----:B------:R-:W-:Y:S01]  /*02a0*/  IMAD.MOV.U32 R5, RZ, RZ, R7 ;  /* 0x000000ffff057224 */ /* 0x000fe200078e0007 */
[----:B------:R-:W-:Y:S01]  /*02b0*/  MOV R4, R6 ;  /* 0x0000000600047202 */ /* 0x000fe20000000f00 */
[----:B------:R-:W-:Y:S01]  /*02c0*/  VIADD R6, R0, 0x80 ;  /* 0x0000008000067836 */ /* 0x000fe20000000000 */
[----:B------:R-:W1:Y:S01]  /*02d0*/  LDCU UR7, c[0x0][0x388] ;  /* 0x00007100ff0777ac */ /* 0x000e620008000800 */
[----:B------:R-:W-:Y:S01]  /*02e0*/  IMAD.MOV R7, RZ, RZ, -R3 ;  /* 0x000000ffff077224 */ /* 0x000fe200078e0a03 */
[----:B------:R-:W2:Y:S01]  /*02f0*/  LDCU.64 UR12, c[0x0][0x398] ;  /* 0x00007300ff0c77ac */ /* 0x000ea20008000a00 */
[----:B------:R-:W3:Y:S01]  /*0300*/  LDCU.64 UR14, c[0x0][0x390] ;  /* 0x00007200ff0e77ac */ /* 0x000ee20008000a00 */
[----:B------:R-:W4:Y:S04]  /*0310*/  LDCU.128 UR16, c[0x0][0x390] ;  /* 0x00007200ff1077ac */ /* 0x000f280008000c00 */
.L_x_408:
[----:B--2---:R-:W-:-:S04]  /*0320*/  IADD3 R10, P0, PT, R4, UR12, RZ ;  /* 0x0000000c040a7c10 */ /* 0x004fc8000ff1e0ff */
[----:B------:R-:W-:-:S06]  /*0330*/  IADD3.X R11, PT, PT, R5, UR13, RZ, P0, !PT ;  /* 0x0000000d050b7c10 */ /* 0x000fcc00087fe4ff */
[----:B0-----:R-:W0:Y:S01]  /*0340*/  LDG.E.64 R10, desc[UR8][R10.64] ;  /* 0x000000080a0a7981 */ /* 0x001e22000c1e1b00 */
[----:B------:R-:W-:Y:S01]  /*0350*/  IADD3 R7, PT, PT, R7, 0x8, RZ ;  /* 0x0000000807077810 */ /* 0x000fe20007ffe0ff */
[----:B------:R-:W-:Y:S01]  /*0360*/  BSSY.RECONVERGENT B0, `(.L_x_384) ;  /* 0x000001c000007945 */ /* 0x000fe20003800200 */
[----:B------:R-:W-:Y:S02]  /*0370*/  IMAD.WIDE R20, R6, 0x8, R18 ;  /* 0x0000000806147825 */ /* 0x000fe400078e0212 */
[----:B------:R-:W-:Y:S02]  /*0380*/  ISETP.NE.AND P2, PT, R7, RZ, PT ;  /* 0x000000ff0700720c */ /* 0x000fe40003f45270 */
[----:B0-----:R-:W-:-:S04]  /*0390*/  LOP3.LUT R8, R11, UR6, RZ, 0xfc, !PT ;  /* 0x000000060b087c12 */ /* 0x001fc8000f8efcff */
[----:B------:R-:W-:-:S13]  /*03a0*/  ISETP.NE.U32.AND P0, PT, R8, RZ, PT ;  /* 0x000000ff0800720c */ /* 0x000fda0003f05070 */
[----:B------:R-:W-:Y:S05]  /*03b0*/  @P0 BRA `(.L_x_385) ;  /* 0x00000000004c0947 */ /* 0x000fea0003800000 */
[----:B-1----:R-:W0:Y:S01]  /*03c0*/  I2F.U32.RP R11, UR7 ;  /* 0x00000007000b7d06 */ /* 0x002e220008209000 */
[----:B------:R-:W-:Y:S01]  /*03d0*/  ISETP.NE.U32.AND P1, PT, RZ, UR7, PT ;  /* 0x00000007ff007c0c */ /* 0x000fe2000bf25070 */
[----:B------:R-:W-:-:S06]  /*03e0*/  IMAD.MOV.U32 R23, RZ, RZ, RZ ;  /* 0x000000ffff177224 */ /* 0x000fcc00078e00ff */
        /* <DEDUP_REMOVED lines=16> */
.L_x_385:
[----:B------:R-:W-:Y:S02]  /*04f0*/  MOV R26, R10 ;  /* 0x0000000a001a7202 */ /* 0x000fe40000000f00 */
[----:B------:R-:W-:-:S07]  /*0500*/  MOV R10, 0x520 ;  /* 0x00000520000a7802 */ /* 0x000fce0000000f00 */
[----:B-1-34-:R-:W-:Y:S05]  /*0510*/  CALL.REL.NOINC `($__internal_1_$__cuda_sm20_rem_s64) ;  /* 0x0000004000107944 */ /* 0x01afea0003c00000 */
.L_x_386:
[----:B---34-:R-:W-:Y:S05]  /*0520*/  BSYNC.RECONVERGENT B0 ;  /* 0x0000000000007941 */ /* 0x018fea0003800200 */
.L_x_384:
[----:B------:R-:W-:Y:S02]  /*0530*/  IADD3 R8, P0, PT, R4, UR16, RZ ;  /* 0x0000001004087c10 */ /* 0x000fe4000ff1e0ff */
[----:B------:R-:W-:Y:S02]  /*0540*/  IADD3 R12, P1, PT, R20, UR18, RZ ;  /* 0x00000012140c7c10 */ /* 0x000fe4000ff3e0ff */
[----:B------:R-:W-:Y:S02]  /*0550*/  IADD3.X R9, PT, PT, R5, UR17, RZ, P0, !PT ;  /* 0x0000001105097c10 */ /* 0x000fe400087fe4ff */
[----:B------:R-:W-:-:S03]  /*0560*/  IADD3.X R13, PT, PT, R21, UR19, RZ, P1, !PT ;  /* 0x00000013150d7c10 */ /* 0x000fc60008ffe4ff */
[----:B------:R0:W-:Y:S04]  /*0570*/  STG.E.64 desc[UR8][R8.64], R22 ;  /* 0x0000001608007986 */ /* 0x0001e8000c101b08 */
[----:B------:R-:W2:Y:S01]  /*0580*/  LDG.E.64 R10, desc[UR8][R12.64] ;  /* 0x000000080c0a7981 */ /* 0x000ea2000c1e1b00 */
[----:B------:R-:W-:Y:S01]  /*0590*/  BSSY.RECONVERGENT B0, `(.L_x_387) ;  /* 0x000001a000007945 */ /* 0x000fe20003800200 */
[----:B--2---:R-:W-:-:S04]  /*05a0*/  LOP3.LUT R24, R11, UR6, RZ, 0xfc, !PT ;  /* 0x000000060b187c12 */ /* 0x004fc8000f8efcff */
[----:B------:R-:W-:-:S13]  /*05b0*/  ISETP.NE.U32.AND P0, PT, R24, RZ, PT ;  /* 0x000000ff1800720c */ /* 0x000fda0003f05070 */
[----:B0-----:R-:W-:Y:S05]  /*05c0*/  @P0 BRA `(.L_x_388) ;  /* 0x00000000004c0947 */ /* 0x001fea0003800000 */
[----:B------:R-:W0:Y:S01]  /*05d0*/  I2F.U32.RP R11, UR7 ;  /* 0x00000007000b7d06 */ /* 0x000e220008209000 */
[----:B------:R-:W-:Y:S01]  /*05e0*/  IMAD.MOV.U32 R8, RZ, RZ, RZ ;  /* 0x000000ffff087224 */ /* 0x000fe200078e00ff */
[----:B------:R-:W-:-:S06]  /*05f0*/  ISETP.NE.U32.AND P1, PT, RZ, UR7, PT ;  /* 0x00000007ff007c0c */ /* 0x000fcc000bf25070 */
        /* <DEDUP_REMOVED lines=16> */
.L_x_388:
[----:B------:R-:W-:Y:S02]  /*0700*/  MOV R26, R10 ;  /* 0x0000000a001a7202 */ /* 0x000fe40000000f00 */
[----:B------:R-:W-:-:S07]  /*0710*/  MOV R10, 0x730 ;  /* 0x00000730000a7802 */ /* 0x000fce0000000f00 */
[----:B------:R-:W-:Y:S05]  /*0720*/  CALL.REL.NOINC `($__internal_1_$__cuda_sm20_rem_s64) ;  /* 0x0000003c008c7944 */ /* 0x000fea0003c00000 */
.L_x_389:
[----:B------:R-:W-:Y:S05]  /*0730*/  BSYNC.RECONVERGENT B0 ;  /* 0x0000000000007941 */ /* 0x000fea0003800200 */
.L_x_387:
[----:B------:R-:W-:-:S04]  /*0740*/  IADD3 R20, P0, PT, R20, UR14, RZ ;  /* 0x0000000e14147c10 */ /* 0x000fc8000ff1e0ff */
[----:B------:R-:W-:-:S05]  /*0750*/  IADD3.X R21, PT, PT, R21, UR15, RZ, P0, !PT ;  /* 0x0000000f15157c10 */ /* 0x000fca00087fe4ff */
        /* <DEDUP_REMOVED lines=25> */
.L_x_391:
[----:B------:R-:W-:Y:S02]  /*08f0*/  MOV R26, R10 ;  /* 0x0000000a001a7202 */ /* 0x000fe40000000f00 */
[----:B------:R-:W-:-:S07]  /*0900*/  MOV R10, 0x920 ;  /* 0x00000920000a7802 */ /* 0x000fce0000000f00 */
[----:B------:R-:W-:Y:S05]  /*0910*/  CALL.REL.NOINC `($__internal_1_$__cuda_sm20_rem_s64) ;  /* 0x0000003c00107944 */ /* 0x000fea0003c00000 */
.L_x_392:
[----:B------:R-:W-:Y:S05]  /*0920*/  BSYNC.RECONVERGENT B0 ;  /* 0x0000000000007941 */ /* 0x000fea0003800200 */
.L_x_390:
        /* <DEDUP_REMOVED lines=25> */
.L_x_394:
[----:B------:R-:W-:Y:S02]  /*0ac0*/  MOV R26, R10 ;  /* 0x0000000a001a7202 */ /* 0x000fe40000000f00 */
[----:B------:R-:W-:-:S07]  /*0ad0*/  MOV R10, 0xaf0 ;  /* 0x00000af0000a7802 */ /* 0x000fce0000000f00 */
[----:B------:R-:W-:Y:S05]  /*0ae0*/  CALL.REL.NOINC `($__internal_1_$__cuda_sm20_rem_s64) ;  /* 0x00000038009c7944 */ /* 0x000fea0003c00000 */
.L_x_395:
[----:B------:R-:W-:Y:S05]  /*0af0*/  BSYNC.RECONVERGENT B0 ;  /* 0x0000000000007941 */ /* 0x000fea0003800200 */
.L_x_393:
        /* <DEDUP_REMOVED lines=25> */
.L_x_397:
[----:B------:R-:W-:Y:S02]  /*0c90*/  MOV R26, R10 ;  /* 0x0000000a001a7202 */ /* 0x000fe40000000f00 */
[----:B------:R-:W-:-:S07]  /*0ca0*/  MOV R10, 0xcc0 ;  /* 0x00000cc0000a7802 */ /* 0x000fce0000000f00 */
[----:B------:R-:W-:Y:S05]  /*0cb0*/  CALL.REL.NOINC `($__internal_1_$__cuda_sm20_rem_s64) ;  /* 0x0000003800287944 */ /* 0x000fea0003c00000 */
.L_x_398:
[----:B------:R-:W-:Y:S05]  /*0cc0*/  BSYNC.RECONVERGENT B0 ;  /* 0x0000000000007941 */ /* 0x000fea0003800200 */
.L_x_396:
        /* <DEDUP_REMOVED lines=25> */
.L_x_400:
[----:B------:R-:W-:Y:S02]  /*0e60*/  MOV R26, R10 ;  /* 0x0000000a001a7202 */ /* 0x000fe40000000f00 */
[----:B------:R-:W-:-:S07]  /*0e70*/  MOV R10, 0xe90 ;  /* 0x00000e90000a7802 */ /* 0x000fce0000000f00 */
[----:B------:R-:W-:Y:S05]  /*0e80*/  CALL.REL.NOINC `($__internal_1_$__cuda_sm20_rem_s64) ;  /* 0x0000003400b47944 */ /* 0x000fea0003c00000 */
.L_x_401:
[----:B------:R-:W-:Y:S05]  /*0e90*/  BSYNC.RECONVERGENT B0 ;  /* 0x0000000000007941 */ /* 0x000fea0003800200 */
.L_x_399:
        /* <DEDUP_REMOVED lines=25> */
.L_x_403:
[----:B------:R-:W-:Y:S02]  /*1030*/  MOV R26, R10 ;  /* 0x0000000a001a7202 */ /* 0x000fe40000000f00 */
[----:B------:R-:W-:-:S07]  /*1040*/  MOV R10, 0x1060 ;  /* 0x00001060000a7802 */ /* 0x000fce0000000f00 */
[----:B------:R-:W-:Y:S05]  /*1050*/  CALL.REL.NOINC `($__internal_1_$__cuda_sm20_rem_s64) ;  /* 0x0000003400407944 */ /* 0x000fea0003c00000 */
.L_x_404:
[----:B------:R-:W-:Y:S05]  /*1060*/  BSYNC.RECONVERGENT B0 ;  /* 0x0000000000007941 */ /* 0x000fea0003800200 */
.L_x_402:
        /* <DEDUP_REMOVED lines=8> */
[----:B------:R-:W-:Y:S01]  /*10f0*/  ISETP.NE.U32.AND P1, PT, RZ, UR7, PT ;  /* 0x00000007ff007c0c */ /* 0x000fe2000bf25070 */
[----:B------:R-:W-:-:S05]  /*1100*/  IMAD.MOV.U32 R23, RZ, RZ, RZ ;  /* 0x000000ffff177224 */ /* 0x000fca00078e00ff */
[----:B0-----:R-:W0:Y:S02]  /*1110*/  MUFU.RCP R11, R11 ;  /* 0x0000000b000b7308 */ /* 0x001e240000001000 */
[----:B0-----:R-:W-:-:S06]  /*1120*/  VIADD R12, R11, 0xffffffe ;  /* 0x0ffffffe0b0c7836 */ /* 0x001fcc0000000000 */
        /* <DEDUP_REMOVED lines=13> */
.L_x_406:
[----:B------:R-:W-:Y:S02]  /*1200*/  MOV R26, R10 ;  /* 0x0000000a001a7202 */ /* 0x000fe40000000f00 */
[----:B------:R-:W-:-:S07]  /*1210*/  MOV R10, 0x1230 ;  /* 0x00001230000a7802 */ /* 0x000fce0000000f00 */
[----:B------:R-:W-:Y:S05]  /*1220*/  CALL.REL.NOINC `($__internal_1_$__cuda_sm20_rem_s64) ;  /* 0x0000003000cc7944 */ /* 0x000fea0003c00000 */
.L_x_407:
[----:B------:R-:W-:Y:S05]  /*1230*/  BSYNC.RECONVERGENT B0 ;  /* 0x0000000000007941 */ /* 0x000fea0003800200 */
.L_x_405:
[----:B------:R0:W-:Y:S01]  /*1240*/  STG.E.64 desc[UR8][R20.64+0x1800], R22 ;  /* 0x0018001614007986 */ /* 0x0001e2000c101b08 */
[----:B------:R-:W-:Y:S01]  /*1250*/  IADD3 R4, P0, PT, R4, 0x2000, RZ ;  /* 0x0000200004047810 */ /* 0x000fe20007f1e0ff */
[----:B------:R-:W-:-:S04]  /*1260*/  VIADD R6, R6, 0x400 ;  /* 0x0000040006067836 */ /* 0x000fc80000000000 */
[----:B------:R-:W-:Y:S01]  /*1270*/  IMAD.X R5, RZ, RZ, R5, P0 ;  /* 0x000000ffff057224 */ /* 0x000fe200000e0605 */
[----:B------:R-:W-:Y:S07]  /*1280*/  @P2 BRA `(.L_x_408) ;  /* 0xfffffff000242947 */ /* 0x000fee000383ffff */
.L_x_383:
[----:B------:R-:W-:-:S13]  /*1290*/  ISETP.NE.AND P0, PT, R2, RZ, PT ;  /* 0x000000ff0200720c */ /* 0x000fda0003f05270 */
[----:B------:R-:W-:Y:S05]  /*12a0*/  @!P0 EXIT ;  /* 0x000000000000894d */ /* 0x000fea0003800000 */
[----:B------:R-:W1:Y:S01]  /*12b0*/  LDCU UR6, c[0x0][0x384] ;  /* 0x00007080ff0677ac */ /* 0x000e620008000800 */
[----:B------:R-:W-:Y:S01]  /*12c0*/  ISETP.GE.U32.AND P0, PT, R2, 0x4, PT ;  /* 0x000000040200780c */ /* 0x000fe20003f06070 */
[----:B-1----:R-:W-:-:S12]  /*12d0*/  ULOP3.LUT UR6, UR6, 0x3, URZ, 0xc0, !UPT ;  /* 0x0000000306067892 */ /* 0x002fd8000f8ec0ff */
[----:B------:R-:W-:Y:S05]  /*12e0*/  @!P0 BRA `(.L_x_409) ;  /* 0x0000000800008947 */ /* 0x000fea0003800000 */
[----:B------:R-:W-:Y:S01]  /*12f0*/  IMAD R5, R3, 0x80, R0 ;  /* 0x0000008003057824 */ /* 0x000fe200078e0200 */
[----:B------:R-:W1:Y:S03]  /*1300*/  LDCU UR4, c[0x0][0x38c] ;  /* 0x00007180ff0477ac */ /* 0x000e660008000800 */
[----:B------:R-:W-:-:S05]  /*1310*/  IMAD.WIDE R6, R5, 0x8, R16 ;  /* 0x0000000805067825 */ /* 0x000fca00078e0210 */
[----:B------:R-:W1:Y:S01]  /*1320*/  LDG.E.64 R10, desc[UR8][R6.64] ;  /* 0x00000008060a7981 */ /* 0x000e62000c1e1b00 */
[----:B------:R-:W-:Y:S01]  /*1330*/  BSSY.RECONVERGENT B0, `(.L_x_410) ;  /* 0x000001b000007945 */ /* 0x000fe20003800200 */
[----:B-1----:R-:W-:-:S04]  /*1340*/  LOP3.LUT R2, R11, UR4, RZ, 0xfc, !PT ;  /* 0x000000040b027c12 */ /* 0x002fc8000f8efcff */
[----:B------:R-:W-:-:S13]  /*1350*/  ISETP.NE.U32.AND P0, PT, R2, RZ, PT ;  /* 0x000000ff0200720c */ /* 0x000fda0003f05070 */
[----:B------:R-:W-:Y:S05]  /*1360*/  @P0 BRA `(.L_x_411) ;  /* 0x0000000000500947 */ /* 0x000fea0003800000 */
[----:B------:R-:W1:Y:S01]  /*1370*/  LDCU UR4, c[0x0][0x388] ;  /* 0x00007100ff0477ac */ /* 0x000e620008000800 */
[----:B0-----:R-:W-:Y:S01]  /*1380*/  IMAD.MOV.U32 R23, RZ, RZ, RZ ;  /* 0x000000ffff177224 */ /* 0x001fe200078e00ff */
[----:B-1----:R-:W0:Y:S01]  /*1390*/  I2F.U32.RP R4, UR4 ;  /* 0x0000000400047d06 */ /* 0x002e220008209000 */
        /* <DEDUP_REMOVED lines=17> */
.L_x_411:
[----:B------:R-:W-:Y:S01]  /*14b0*/  IMAD.MOV.U32 R26, RZ, RZ, R10 ;  /* 0x000000ffff1a7224 */ /* 0x000fe200078e000a */
[----:B------:R-:W-:-:S07]  /*14c0*/  MOV R10, 0x14e0 ;  /* 0x000014e0000a7802 */ /* 0x000fce0000000f00 */
[----:B0-----:R-:W-:Y:S05]  /*14d0*/  CALL.REL.NOINC `($__internal_1_$__cuda_sm20_rem_s64) ;  /* 0x0000003000207944 */ /* 0x001fea0003c00000 */
.L_x_412:
[----:B------:R-:W-:Y:S05]  /*14e0*/  BSYNC.RECONVERGENT B0 ;  /* 0x0000000000007941 */ /* 0x000fea0003800200 */
.L_x_410:
[----:B------:R-:W-:Y:S01]  /*14f0*/  IMAD.WIDE R4, R5, 0x8, R14 ;  /* 0x0000000805047825 */ /* 0x000fe200078e020e */
[----:B------:R-:W0:Y:S04]  /*1500*/  LDCU UR4, c[0x0][0x38c] ;  /* 0x00007180ff0477ac */ /* 0x000e280008000800 */
[----:B------:R1:W-:Y:S04]  /*1510*/  STG.E.64 desc[UR8][R4.64], R22 ;  /* 0x0000001604007986 */ /* 0x0003e8000c101b08 */
[----:B------:R-:W0:Y:S01]  /*1520*/  LDG.E.64 R10, desc[UR8][R6.64+0x400] ;  /* 0x00040008060a7981 */ /* 0x000e22000c1e1b00 */
[----:B------:R-:W-:Y:S01]  /*1530*/  BSSY.RECONVERGENT B0, `(.L_x_413) ;  /* 0x000001b000007945 */ /* 0x000fe20003800200 */
[----:B0-----:R-:W-:-:S04]  /*1540*/  LOP3.LUT R2, R11, UR4, RZ, 0xfc, !PT ;  /* 0x000000040b027c12 */ /* 0x001fc8000f8efcff */
[----:B------:R-:W-:-:S13]  /*1550*/  ISETP.NE.U32.AND P0, PT, R2, RZ, PT ;  /* 0x000000ff0200720c */ /* 0x000fda0003f05070 */
[----:B-1----:R-:W-:Y:S05]  /*1560*/  @P0 BRA `(.L_x_414) ;  /* 0x0000000000500947 */ /* 0x002fea0003800000 */
        /* <DEDUP_REMOVED lines=20> */
.L_x_414:
[----:B------:R-:W-:Y:S01]  /*16b0*/  IMAD.MOV.U32 R26, RZ, RZ, R10 ;  /* 0x000000ffff1a7224 */ /* 0x000fe200078e000a */
[----:B------:R-:W-:-:S07]  /*16c0*/  MOV R10, 0x16e0 ;  /* 0x000016e0000a7802 */ /* 0x000fce0000000f00 */
[----:B------:R-:W-:Y:S05]  /*16d0*/  CALL.REL.NOINC `($__internal_1_$__cuda_sm20_rem_s64) ;  /* 0x0000002c00a07944 */ /* 0x000fea0003c00000 */
.L_x_415:
[----:B------:R-:W-:Y:S05]  /*16e0*/  BSYNC.RECONVERGENT B0 ;  /* 0x0000000000007941 */ /* 0x000fea0003800200 */
.L_x_413:
[----:B------:R0:W-:Y:S01]  /*16f0*/  STG.E.64 desc[UR8][R4.64+0x400], R22 ;  /* 0x0004001604007986 */ /* 0x0001e2000c101b08 */
[----:B------:R-:W1:Y:S03]  /*1700*/  LDCU UR4, c[0x0][0x38c] ;  /* 0x00007180ff0477ac */ /* 0x000e660008000800 */
[----:B------:R-:W1:Y:S01]  /*1710*/  LDG.E.64 R10, desc[UR8][R6.64+0x800] ;  /* 0x00080008060a7981 */ /* 0x000e62000c1e1b00 */
[----:B------:R-:W-:Y:S01]  /*1720*/  BSSY.RECONVERGENT B0, `(.L_x_416) ;  /* 0x000001b000007945 */ /* 0x000fe20003800200 */
[----:B-1----:R-:W-:-:S04]  /*1730*/  LOP3.LUT R2, R11, UR4, RZ, 0xfc, !PT ;  /* 0x000000040b027c12 */ /* 0x002fc8000f8efcff */
[----:B------:R-:W-:-:S13]  /*1740*/  ISETP.NE.U32.AND P0, PT, R2, RZ, PT ;  /* 0x000000ff0200720c */ /* 0x000fda0003f05070 */
[----:B0-----:R-:W-:Y:S05]  /*1750*/  @P0 BRA `(.L_x_417) ;  /* 0x0000000000500947 */ /* 0x001fea0003800000 */
        /* <DEDUP_REMOVED lines=20> */
.L_x_417:
[----:B------:R-:W-:Y:S01]  /*18a0*/  IMAD.MOV.U32 R26, RZ, RZ, R10 ;  /* 0x000000ffff1a7224 */ /* 0x000fe200078e000a */
[----:B------:R-:W-:-:S07]  /*18b0*/  MOV R10, 0x18d0 ;  /* 0x000018d0000a7802 */ /* 0x000fce0000000f00 */
[----:B------:R-:W-:Y:S05]  /*18c0*/  CALL.REL.NOINC `($__internal_1_$__cuda_sm20_rem_s64) ;  /* 0x0000002c00247944 */ /* 0x000fea0003c00000 */
.L_x_418:
[----:B------:R-:W-:Y:S05]  /*18d0*/  BSYNC.RECONVERGENT B0 ;  /* 0x0000000000007941 */ /* 0x000fea0003800200 */
.L_x_416:
        /* <DEDUP_REMOVED lines=27> */
.L_x_420:
[----:B------:R-:W-:Y:S01]  /*1a90*/  IMAD.MOV.U32 R26, RZ, RZ, R10 ;  /* 0x000000ffff1a7224 */ /* 0x000fe200078e000a */
[----:B------:R-:W-:-:S07]  /*1aa0*/  MOV R10, 0x1ac0 ;  /* 0x00001ac0000a7802 */ /* 0x000fce0000000f00 */
[----:B------:R-:W-:Y:S05]  /*1ab0*/  CALL.REL.NOINC `($__internal_1_$__cuda_sm20_rem_s64) ;  /* 0x0000002800a87944 */ /* 0x000fea0003c00000 */
.L_x_421:
[----:B------:R-:W-:Y:S05]  /*1ac0*/  BSYNC.RECONVERGENT B0 ;  /* 0x0000000000007941 */ /* 0x000fea0003800200 */
.L_x_419:
[----:B------:R1:W-:Y:S01]  /*1ad0*/  STG.E.64 desc[UR8][R4.64+0xc00], R22 ;  /* 0x000c001604007986 */ /* 0x0003e2000c101b08 */
[----:B------:R-:W-:-:S07]  /*1ae0*/  IADD3 R3, PT, PT, R3, 0x4, RZ ;  /* 0x0000000403037810 */ /* 0x000fce0007ffe0ff */
.L_x_409:
[----:B------:R-:W-:-:S13]  /*1af0*/  ISETP.NE.AND P0, PT, RZ, UR6, PT ;  /* 0x00000006ff007c0c */ /* 0x000fda000bf05270 */
[----:B------:R-:W-:Y:S05]  /*1b00*/  @!P0 EXIT ;  /* 0x000000000000894d */ /* 0x000fea0003800000 */
[----:B------:R-:W-:-:S09]  /*1b10*/  UISETP.NE.AND UP0, UPT, UR6, 0x1, UPT ;  /* 0x000000010600788c */ /* 0x000fd2000bf05270 */
[----:B------:R-:W-:Y:S05]  /*1b20*/  BRA.U !UP0, `(.L_x_422) ;  /* 0x0000000508087547 */ /* 0x000fea000b800000 */
[----:B-1----:R-:W-:Y:S01]  /*1b30*/  IMAD R5, R3, 0x80, R0 ;  /* 0x0000008003057824 */ /* 0x002fe200078e0200 */
        /* <DEDUP_REMOVED lines=8> */
[----:B0-----:R-:W-:Y:S01]  /*1bc0*/  MOV R23, RZ ;  /* 0x000000ff00177202 */ /* 0x001fe20000000f00 */
        /* <DEDUP_REMOVED lines=18> */
.L_x_424:
[----:B------:R-:W-:Y:S01]  /*1cf0*/  IMAD.MOV.U32 R26, RZ, RZ, R10 ;  /* 0x000000ffff1a7224 */ /* 0x000fe200078e000a */
[----:B------:R-:W-:-:S07]  /*1d00*/  MOV R10, 0x1d20 ;  /* 0x00001d20000a7802 */ /* 0x000fce0000000f00 */
[----:B0-----:R-:W-:Y:S05]  /*1d10*/  CALL.REL.NOINC `($__internal_1_$__cuda_sm20_rem_s64) ;  /* 0x0000002800107944 */ /* 0x001fea0003c00000 */
.L_x_425:
[----:B------:R-:W-:Y:S05]  /*1d20*/  BSYNC.RECONVERGENT B0 ;  /* 0x0000000000007941 */ /* 0x000fea0003800200 */
.L_x_423:
        /* <DEDUP_REMOVED lines=28> */
.L_x_427:
[----:B------:R-:W-:Y:S02]  /*1ef0*/  MOV R26, R10 ;  /* 0x0000000a001a7202 */ /* 0x000fe40000000f00 */
[----:B------:R-:W-:-:S07]  /*1f00*/  MOV R10, 0x1f20 ;  /* 0x00001f20000a7802 */ /* 0x000fce0000000f00 */
[----:B------:R-:W-:Y:S05]  /*1f10*/  CALL.REL.NOINC `($__internal_1_$__cuda_sm20_rem_s64) ;  /* 0x0000002400907944 */ /* 0x000fea0003c00000 */
.L_x_428:
[----:B------:R-:W-:Y:S05]  /*1f20*/  BSYNC.RECONVERGENT B0 ;  /* 0x0000000000007941 */ /* 0x000fea0003800200 */
.L_x_426:
[----:B------:R2:W-:Y:S01]  /*1f30*/  STG.E.64 desc[UR8][R4.64+0x400], R22 ;  /* 0x0004001604007986 */ /* 0x0005e2000c101b08 */
[----:B------:R-:W-:-:S07]  /*1f40*/  VIADD R3, R3, 0x2 ;  /* 0x0000000203037836 */ /* 0x000fce0000000000 */
.L_x_422:
[----:B------:R-:W3:Y:S02]  /*1f50*/  LDC R2, c[0x0][0x384] ;  /* 0x0000e100ff027b82 */ /* 0x000ee40000000800 */
[----:B---3--:R-:W-:-:S04]  /*1f60*/  LOP3.LUT R2, R2, 0x1, RZ, 0xc0, !PT ;  /* 0x0000000102027812 */ /* 0x008fc800078ec0ff */
[----:B------:R-:W-:-:S13]  /*1f70*/  ISETP.NE.U32.AND P0, PT, R2, 0x1, PT ;  /* 0x000000010200780c */ /* 0x000fda0003f05070 */
[----:B------:R-:W-:Y:S05]  /*1f80*/  @P0 EXIT ;  /* 0x000000000000094d */ /* 0x000fea0003800000 */
[----:B------:R-:W-:Y:S01]  /*1f90*/  IMAD R3, R3, 0x80, R0 ;  /* 0x0000008003037824 */ /* 0x000fe200078e0200 */
[----:B------:R-:W3:Y:S03]  /*1fa0*/  LDCU UR4, c[0x0][0x38c] ;  /* 0x00007180ff0477ac */ /* 0x000ee60008000800 */
[----:B------:R-:W-:-:S06]  /*1fb0*/  IMAD.WIDE R10, R3, 0x8, R16 ;  /* 0x00000008030a7825 */ /* 0x000fcc00078e0210 */
[----:B------:R-:W3:Y:S01]  /*1fc0*/  LDG.E.64 R10, desc[UR8][R10.64] ;  /* 0x000000080a0a7981 */ /* 0x000ee2000c1e1b00 */
[----:B------:R-:W-:Y:S01]  /*1fd0*/  BSSY.RECONVERGENT B0, `(.L_x_429) ;  /* 0x000001b000007945 */ /* 0x000fe20003800200 */
[----:B---3--:R-:W-:-:S04]  /*1fe0*/  LOP3.LUT R0, R11, UR4, RZ, 0xfc, !PT ;  /* 0x000000040b007c12 */ /* 0x008fc8000f8efcff */
[----:B------:R-:W-:-:S13]  /*1ff0*/  ISETP.NE.U32.AND P0, PT, R0, RZ, PT ;  /* 0x000000ff0000720c */ /* 0x000fda0003f05070 */
[----:B------:R-:W-:Y:S05]  /*2000*/  @P0 BRA `(.L_x_430) ;  /* 0x0000000000500947 */ /* 0x000fea0003800000 */
[----:B------:R-:W3:Y:S01]  /*2010*/  LDCU UR4, c[0x0][0x388] ;  /* 0x00007100ff0477ac */ /* 0x000ee20008000800 */
[----:B012---:R-:W-:Y:S01]  /*2020*/  HFMA2 R23, -RZ, RZ, 0, 0 ;  /* 0x00000000ff177431 */ /* 0x007fe200000001ff */
[----:B---3--:R-:W0:Y:S01]  /*2030*/  I2F.U32.RP R2, UR4 ;  /* 0x0000000400027d06 */ /* 0x008e220008209000 */
        /* <DEDUP_REMOVED lines=17> */
.L_x_430:
[----:B------:R-:W-:Y:S01]  /*2150*/  IMAD.MOV.U32 R26, RZ, RZ, R10 ;  /* 0x000000ffff1a7224 */ /* 0x000fe200078e000a */
[----:B------:R-:W-:-:S07]  /*2160*/  MOV R10, 0x2180 ;  /* 0x00002180000a7802 */ /* 0x000fce0000000f00 */
[----:B012---:R-:W-:Y:S05]  /*2170*/  CALL.REL.NOINC `($__internal_1_$__cuda_sm20_rem_s64) ;  /* 0x0000002000f87944 */ /* 0x007fea0003c00000 */
.L_x_431:
[----:B------:R-:W-:Y:S05]  /*2180*/  BSYNC.RECONVERGENT B0 ;  /* 0x0000000000007941 */ /* 0x000fea0003800200 */
.L_x_429:
[----:B------:R-:W-:-:S05]  /*2190*/  IMAD.WIDE R14, R3, 0x8, R14 ;  /* 0x00000008030e7825 */ /* 0x000fca00078e020e */
[----:B------:R-:W-:Y:S01]  /*21a0*/  STG.E.64 desc[UR8][R14.64], R22 ;  /* 0x000000160e007986 */ /* 0x000fe2000c101b08 */
[----:B------:R-:W-:Y:S05]  /*21b0*/  EXIT ;  /* 0x000000000000794d */ /* 0x000fea0003800000 */
.L_x_382:
[----:B------:R-:W-:-:S13]  /*21c0*/  ISETP.GE.AND P0, PT, R5, 0x1, PT ;  /* 0x000000010500780c */ /* 0x000fda0003f06270 */
[----:B------:R-:W-:Y:S05]  /*21d0*/  @!P0 EXIT ;  /* 0x000000000000894d */ /* 0x000fea0003800000 */
[C---:B------:R-:W-:Y:S01]  /*21e0*/  ISETP.GE.U32.AND P0, PT, R5.reuse, 0x8, PT ;  /* 0x000000080500780c */ /* 0x040fe20003f06070 */
[----:B------:R-:W-:Y:S01]  /*21f0*/  IMAD.MOV.U32 R13, RZ, RZ, RZ ;  /* 0x000000ffff0d7224 */ /* 0x000fe200078e00ff */
[----:B------:R-:W-:-:S11]  /*2200*/  LOP3.LUT R3, R5, 0x7, RZ, 0xc0, !PT ;  /* 0x0000000705037812 */ /* 0x000fd600078ec0ff */
[----:B------:R-:W-:Y:S05]  /*2210*/  @!P0 BRA `(.L_x_432) ;  /* 0x00000010006c8947 */ /* 0x000fea0003800000 */
[----:B------:R-:W-:Y:S01]  /*2220*/  LOP3.LUT R13, R5, 0x7ffffff8, RZ, 0xc0, !PT ;  /* 0x7ffffff8050d7812 */ /* 0x000fe200078ec0ff */
[----:B------:R-:W0:Y:S01]  /*2230*/  LDCU UR6, c[0x0][0x38c] ;  /* 0x00007180ff0677ac */ /* 0x000e220008000800 */
[----:B------:R-:W-:Y:S01]  /*2240*/  MOV R7, RZ ;  /* 0x000000ff00077202 */ /* 0x000fe20000000f00 */
[----:B------:R-:W1:Y:S06]  /*2250*/  LDCU UR7, c[0x0][0x388] ;  /* 0x00007100ff0777ac */ /* 0x000e6c0008000800 */
.L_x_473:
        /* <DEDUP_REMOVED lines=14> */
[----:B------:R-:W-:-:S06]  /*2340*/  HFMA2 R23, -RZ, RZ, 0, 0 ;  /* 0x00000000ff177431 */ /* 0x000fcc00000001ff */
        /* <DEDUP_REMOVED lines=16> */
.L_x_436:
[----:B------:R-:W-:Y:S01]  /*2450*/  IMAD.MOV.U32 R26, RZ, RZ, R10 ;  /* 0x000000ffff1a7224 */ /* 0x000fe200078e000a */
[----:B------:R-:W-:-:S07]  /*2460*/  MOV R10, 0x2480 ;  /* 0x00002480000a7802 */ /* 0x000fce0000000f00 */
[----:B-1----:R-:W-:Y:S05]  /*2470*/  CALL.REL.NOINC `($__internal_1_$__cuda_sm20_rem_s64) ;  /* 0x0000002000387944 */ /* 0x002fea0003c00000 */
.L_x_437:
[----:B------:R-:W-:Y:S05]  /*2480*/  BSYNC.RECONVERGENT B1 ;  /* 0x0000000000017941 */ /* 0x000fea0003800200 */
.L_x_435:
[----:B------:R-:W-:-:S05]  /*2490*/  IMAD.WIDE.U32 R8, R5, 0x8, R14 ;  /* 0x0000000805087825 */ /* 0x000fca00078e000e */
[----:B------:R2:W-:Y:S02]  /*24a0*/  STG.E.64 desc[UR8][R8.64], R22 ;  /* 0x0000001608007986 */ /* 0x0005e4000c101b08 */
.L_x_434:
[----:B01----:R-:W-:Y:S05]  /*24b0*/  BSYNC.RECONVERGENT B0 ;  /* 0x0000000000007941 */ /* 0x003fea0003800200 */
.L_x_433:
[----:B------:R-:W-:Y:S01]  /*24c0*/  VIADD R19, R5, 0x80 ;  /* 0x0000008005137836 */ /* 0x000fe20000000000 */
[----:B------:R-:W-:Y:S03]  /*24d0*/  BSSY.RECONVERGENT B0, `(.L_x_438) ;  /* 0x0000022000007945 */ /* 0x000fe60003800200 */
[C---:B------:R-:W-:Y:S01]  /*24e0*/  IMAD.WIDE R20, R19.reuse, 0x8, R16 ;  /* 0x0000000813147825 */ /* 0x040fe200078e0210 */
[----:B------:R-:W-:-:S03]  /*24f0*/  ISETP.GE.AND P0, PT, R19, R2, PT ;  /* 0x000000021300720c */ /* 0x000fc60003f06270 */
[----:B------:R-:W-:-:S10]  /*2500*/  IMAD.WIDE R18, R19, 0x8, R14 ;  /* 0x0000000813127825 */ /* 0x000fd400078e020e */
[----:B------:R-:W-:Y:S05]  /*2510*/  @P0 BRA `(.L_x_439) ;  /* 0x0000000000740947 */ /* 0x000fea0003800000 */
[----:B------:R-:W3:Y:S01]  /*2520*/  LDG.E.64 R10, desc[UR8][R20.64] ;  /* 0x00000008140a7981 */ /* 0x000ee2000c1e1b00 */
[----:B------:R-:W-:Y:S01]  /*2530*/  BSSY.RECONVERGENT B1, `(.L_x_440) ;  /* 0x000001a000017945 */ /* 0x000fe20003800200 */
[----:B---3--:R-:W-:-:S04]  /*2540*/  LOP3.LUT R4, R11, UR6, RZ, 0xfc, !PT ;  /* 0x000000060b047c12 */ /* 0x008fc8000f8efcff */
[----:B------:R-:W-:-:S13]  /*2550*/  ISETP.NE.U32.AND P0, PT, R4, RZ, PT ;  /* 0x000000ff0400720c */ /* 0x000fda0003f05070 */
[----:B------:R-:W-:Y:S05]  /*2560*/  @P0 BRA `(.L_x_441) ;  /* 0x00000000004c0947 */ /* 0x000fea0003800000 */
[----:B------:R-:W0:Y:S01]  /*2570*/  I2F.U32.RP R6, UR7 ;  /* 0x0000000700067d06 */ /* 0x000e220008209000 */
[----:B------:R-:W-:Y:S02]  /*2580*/  ISETP.NE.U32.AND P1, PT, RZ, UR7, PT ;  /* 0x00000007ff007c0c */ /* 0x000fe4000bf25070 */
[----:B--2---:R-:W-:-:S05]  /*2590*/  MOV R23, RZ ;  /* 0x000000ff00177202 */ /* 0x004fca0000000f00 */
        /* <DEDUP_REMOVED lines=16> */
.L_x_441:
[----:B------:R-:W-:Y:S01]  /*26a0*/  IMAD.MOV.U32 R26, RZ, RZ, R10 ;  /* 0x000000ffff1a7224 */ /* 0x000fe200078e000a */
[----:B------:R-:W-:-:S07]  /*26b0*/  MOV R10, 0x26d0 ;  /* 0x000026d0000a7802 */ /* 0x000fce0000000f00 */
[----:B--2---:R-:W-:Y:S05]  /*26c0*/  CALL.REL.NOINC `($__internal_1_$__cuda_sm20_rem_s64) ;  /* 0x0000001c00a47944 */ /* 0x004fea0003c00000 */
.L_x_442:
[----:B------:R-:W-:Y:S05]  /*26d0*/  BSYNC.RECONVERGENT B1 ;  /* 0x0000000000017941 */ /* 0x000fea0003800200 */
.L_x_440:
[----:B------:R0:W-:Y:S02]  /*26e0*/  STG.E.64 desc[UR8][R18.64], R22 ;  /* 0x0000001612007986 */ /* 0x0001e4000c101b08 */
.L_x_439:
[----:B------:R-:W-:Y:S05]  /*26f0*/  BSYNC.RECONVERGENT B0 ;  /* 0x0000000000007941 */ /* 0x000fea0003800200 */
.L_x_438:
[----:B--2---:R-:W-:Y:S01]  /*2700*/  VIADD R9, R5, 0x100 ;  /* 0x0000010005097836 */ /* 0x004fe20000000000 */
[----:B------:R-:W-:Y:S04]  /*2710*/  BSSY.RECONVERGENT B0, `(.L_x_443) ;  /* 0x0000020000007945 */ /* 0x000fe80003800200 */
[----:B------:R-:W-:-:S13]  /*2720*/  ISETP.GE.AND P0, PT, R9, R2, PT ;  /* 0x000000020900720c */ /* 0x000fda0003f06270 */
[----:B------:R-:W-:Y:S05]  /*2730*/  @P0 BRA `(.L_x_444) ;  /* 0x0000000000740947 */ /* 0x000fea0003800000 */
[----:B------:R-:W2:Y:S01]  /*2740*/  LDG.E.64 R10, desc[UR8][R20.64+0x400] ;  /* 0x00040008140a7981 */ /* 0x000ea2000c1e1b00 */
[----:B------:R-:W-:Y:S01]  /*2750*/  BSSY.RECONVERGENT B1, `(.L_x_445) ;  /* 0x000001a000017945 */ /* 0x000fe20003800200 */
[----:B--2---:R-:W-:-:S04]  /*2760*/  LOP3.LUT R4, R11, UR6, RZ, 0xfc, !PT ;  /* 0x000000060b047c12 */ /* 0x004fc8000f8efcff */
[----:B------:R-:W-:-:S13]  /*2770*/  ISETP.NE.U32.AND P0, PT, R4, RZ, PT ;  /* 0x000000ff0400720c */ /* 0x000fda0003f05070 */
[----:B------:R-:W-:Y:S05]  /*2780*/  @P0 BRA `(.L_x_446) ;  /* 0x00000000004c0947 */ /* 0x000fea0003800000 */
[----:B------:R-:W1:Y:S01]  /*2790*/  I2F.U32.RP R6, UR7 ;  /* 0x0000000700067d06 */ /* 0x000e620008209000 */
[----:B------:R-:W-:Y:S01]  /*27a0*/  ISETP.NE.U32.AND P1, PT, RZ, UR7, PT ;  /* 0x00000007ff007c0c */ /* 0x000fe2000bf25070 */
[----:B0-----:R-:W-:-:S06]  /*27b0*/  HFMA2 R23, -RZ, RZ, 0, 0 ;  /* 0x00000000ff177431 */ /* 0x001fcc00000001ff */
[----:B-1----:R-:W0:Y:S02]  /*27c0*/  MUFU.RCP R6, R6 ;  /* 0x0000000600067308 */ /* 0x002e240000001000 */
        /* <DEDUP_REMOVED lines=15> */
.L_x_446:
[----:B------:R-:W-:Y:S01]  /*28c0*/  IMAD.MOV.U32 R26, RZ, RZ, R10 ;  /* 0x000000ffff1a7224 */ /* 0x000fe200078e000a */
[----:B------:R-:W-:-:S07]  /*28d0*/  MOV R10, 0x28f0 ;  /* 0x000028f0000a7802 */ /* 0x000fce0000000f00 */
[----:B0-----:R-:W-:Y:S05]  /*28e0*/  CALL.REL.NOINC `($__internal_1_$__cuda_sm20_rem_s64) ;  /* 0x0000001c001c7944 */ /* 0x001fea0003c00000 */
.L_x_447:
[----:B------:R-:W-:Y:S05]  /*28f0*/  BSYNC.RECONVERGENT B1 ;  /* 0x0000000000017941 */ /* 0x000fea0003800200 */
.L_x_445:
[----:B------:R1:W-:Y:S02]  /*2900*/  STG.E.64 desc[UR8][R18.64+0x400], R22 ;  /* 0x0004001612007986 */ /* 0x0003e4000c101b08 */
.L_x_444:
[----:B------:R-:W-:Y:S05]  /*2910*/  BSYNC.RECONVERGENT B0 ;  /* 0x0000000000007941 */ /* 0x000fea0003800200 */
.L_x_443:
[----:B------:R-:W-:Y:S01]  /*2920*/  VIADD R9, R5, 0x180 ;  /* 0x0000018005097836 */ /* 0x000fe20000000000 */
        /* <DEDUP_REMOVED lines=8> */
[----:B------:R-:W2:Y:S01]  /*29b0*/  I2F.U32.RP R6, UR7 ;  /* 0x0000000700067d06 */ /* 0x000ea20008209000 */
[----:B------:R-:W-:Y:S02]  /*29c0*/  ISETP.NE.U32.AND P1, PT, RZ, UR7, PT ;  /* 0x00000007ff007c0c */ /* 0x000fe4000bf25070 */
[----:B01----:R-:W-:-:S05]  /*29d0*/  MOV R23, RZ ;  /* 0x000000ff00177202 */ /* 0x003fca0000000f00 */
[----:B--2---:R-:W0:Y:S02]  /*29e0*/  MUFU.RCP R6, R6 ;  /* 0x0000000600067308 */ /* 0x004e240000001000 */
        /* <DEDUP_REMOVED lines=15> */
.L_x_451:
[----:B------:R-:W-:Y:S01]  /*2ae0*/  IMAD.MOV.U32 R26, RZ, RZ, R10 ;  /* 0x000000ffff1a7224 */ /* 0x000fe200078e000a */
[----:B------:R-:W-:-:S07]  /*2af0*/  MOV R10, 0x2b10 ;  /* 0x00002b10000a7802 */ /* 0x000fce0000000f00 */
[----:B01----:R-:W-:Y:S05]  /*2b00*/  CALL.REL.NOINC `($__internal_1_$__cuda_sm20_rem_s64) ;  /* 0x0000001800947944 */ /* 0x003fea0003c00000 */
.L_x_452:
[----:B------:R-:W-:Y:S05]  /*2b10*/  BSYNC.RECONVERGENT B1 ;  /* 0x0000000000017941 */ /* 0x000fea0003800200 */
.L_x_450:
[----:B------:R2:W-:Y:S02]  /*2b20*/  STG.E.64 desc[UR8][R18.64+0x800], R22 ;  /* 0x0008001612007986 */ /* 0x0005e4000c101b08 */
.L_x_449:
[----:B------:R-:W-:Y:S05]  /*2b30*/  BSYNC.RECONVERGENT B0 ;  /* 0x0000000000007941 */ /* 0x000fea0003800200 */
.L_x_448:
[----:B------:R-:W-:Y:S01]  /*2b40*/  VIADD R9, R5, 0x200 ;  /* 0x0000020005097836 */ /* 0x000fe20000000000 */
[----:B------:R-:W-:Y:S04]  /*2b50*/  BSSY.RECONVERGENT B0, `(.L_x_453) ;  /* 0x0000020000007945 */ /* 0x000fe80003800200 */
[----:B------:R-:W-:-:S13]  /*2b60*/  ISETP.GE.AND P0, PT, R9, R2, PT ;  /* 0x000000020900720c */ /* 0x000fda0003f06270 */
[----:B------:R-:W-:Y:S05]  /*2b70*/  @P0 BRA `(.L_x_454) ;  /* 0x0000000000740947 */ /* 0x000fea0003800000 */
[----:B------:R-:W3:Y:S01]  /*2b80*/  LDG.E.64 R10, desc[UR8][R20.64+0xc00] ;  /* 0x000c0008140a7981 */ /* 0x000ee2000c1e1b00 */
[----:B------:R-:W-:Y:S01]  /*2b90*/  BSSY.RECONVERGENT B1, `(.L_x_455) ;  /* 0x000001a000017945 */ /* 0x000fe20003800200 */
[----:B---3--:R-:W-:-:S04]  /*2ba0*/  LOP3.LUT R4, R11, UR6, RZ, 0xfc, !PT ;  /* 0x000000060b047c12 */ /* 0x008fc8000f8efcff */
[----:B------:R-:W-:-:S13]  /*2bb0*/  ISETP.NE.U32.AND P0, PT, R4, RZ, PT ;  /* 0x000000ff0400720c */ /* 0x000fda0003f05070 */
[----:B------:R-:W-:Y:S05]  /*2bc0*/  @P0 BRA `(.L_x_456) ;  /* 0x00000000004c0947 */ /* 0x000fea0003800000 */
[----:B------:R-:W3:Y:S01]  /*2bd0*/  I2F.U32.RP R6, UR7 ;  /* 0x0000000700067d06 */ /* 0x000ee20008209000 */
[----:B------:R-:W-:Y:S01]  /*2be0*/  ISETP.NE.U32.AND P1, PT, RZ, UR7, PT ;  /* 0x00000007ff007c0c */ /* 0x000fe2000bf25070 */
[----:B012---:R-:W-:-:S06]  /*2bf0*/  HFMA2 R23, -RZ, RZ, 0, 0 ;  /* 0x00000000ff177431 */ /* 0x007fcc00000001ff */
[----:B---3--:R-:W0:Y:S02]  /*2c00*/  MUFU.RCP R6, R6 ;  /* 0x0000000600067308 */ /* 0x008e240000001000 */
        /* <DEDUP_REMOVED lines=15> */
.L_x_456:
[----:B------:R-:W-:Y:S01]  /*2d00*/  IMAD.MOV.U32 R26, RZ, RZ, R10 ;  /* 0x000000ffff1a7224 */ /* 0x000fe200078e000a */
[----:B------:R-:W-:-:S07]  /*2d10*/  MOV R10, 0x2d30 ;  /* 0x00002d30000a7802 */ /* 0x000fce0000000f00 */
[----:B012---:R-:W-:Y:S05]  /*2d20*/  CALL.REL.NOINC `($__internal_1_$__cuda_sm20_rem_s64) ;  /* 0x00000018000c7944 */ /* 0x007fea0003c00000 */
.L_x_457:
[----:B------:R-:W-:Y:S05]  /*2d30*/  BSYNC.RECONVERGENT B1 ;  /* 0x0000000000017941 */ /* 0x000fea0003800200 */
.L_x_455:
[----:B------:R3:W-:Y:S02]  /*2d40*/  STG.E.64 desc[UR8][R18.64+0xc00], R22 ;  /* 0x000c001612007986 */ /* 0x0007e4000c101b08 */
.L_x_454:
[----:B------:R-:W-:Y:S05]  /*2d50*/  BSYNC.RECONVERGENT B0 ;  /* 0x0000000000007941 */ /* 0x000fea0003800200 */
.L_x_453:
[----:B------:R-:W-:Y:S01]  /*2d60*/  VIADD R9, R5, 0x280 ;  /* 0x0000028005097836 */ /* 0x000fe20000000000 */
[----:B------:R-:W-:Y:S04]  /*2d70*/  BSSY.RECONVERGENT B0, `(.L_x_458) ;  /* 0x0000020000007945 */ /* 0x000fe80003800200 */
[----:B------:R-:W-:-:S13]  /*2d80*/  ISETP.GE.AND P0, PT, R9, R2, PT ;  /* 0x000000020900720c */ /* 0x000fda0003f06270 */
[----:B------:R-:W-:Y:S05]  /*2d90*/  @P0 BRA `(.L_x_459) ;  /* 0x0000000000740947 */ /* 0x000fea0003800000 */
[----:B------:R-:W4:Y:S01]  /*2da0*/  LDG.E.64 R10, desc[UR8][R20.64+0x1000] ;  /* 0x00100008140a7981 */ /* 0x000f22000c1e1b00 */
[----:B------:R-:W-:Y:S01]  /*2db0*/  BSSY.RECONVERGENT B1, `(.L_x_460) ;  /* 0x000001a000017945 */ /* 0x000fe20003800200 */
[----:B----4-:R-:W-:-:S04]  /*2dc0*/  LOP3.LUT R4, R11, UR6, RZ, 0xfc, !PT ;  /* 0x000000060b047c12 */ /* 0x010fc8000f8efcff */
[----:B------:R-:W-:-:S13]  /*2dd0*/  ISETP.NE.U32.AND P0, PT, R4, RZ, PT ;  /* 0x000000ff0400720c */ /* 0x000fda0003f05070 */
[----:B------:R-:W-:Y:S05]  /*2de0*/  @P0 BRA `(.L_x_461) ;  /* 0x00000000004c0947 */ /* 0x000fea0003800000 */
[----:B------:R-:W4:Y:S01]  /*2df0*/  I2F.U32.RP R6, UR7 ;  /* 0x0000000700067d06 */ /* 0x000f220008209000 */
[----:B------:R-:W-:Y:S02]  /*2e00*/  ISETP.NE.U32.AND P1, PT, RZ, UR7, PT ;  /* 0x00000007ff007c0c */ /* 0x000fe4000bf25070 */
[----:B0123--:R-:W-:-:S05]  /*2e10*/  MOV R23, RZ ;  /* 0x000000ff00177202 */ /* 0x00ffca0000000f00 */
[----:B----4-:R-:W0:Y:S02]  /*2e20*/  MUFU.RCP R6, R6 ;  /* 0x0000000600067308 */ /* 0x010e240000001000 */
        /* <DEDUP_REMOVED lines=15> */
.L_x_461:
[----:B------:R-:W-:Y:S01]  /*2f20*/  IMAD.MOV.U32 R26, RZ, RZ, R10 ;  /* 0x000000ffff1a7224 */ /* 0x000fe200078e000a */
[----:B------:R-:W-:-:S07]  /*2f30*/  MOV R10, 0x2f50 ;  /* 0x00002f50000a7802 */ /* 0x000fce0000000f00 */
[----:B0123--:R-:W-:Y:S05]  /*2f40*/  CALL.REL.NOINC `($__internal_1_$__cuda_sm20_rem_s64) ;  /* 0x0000001400847944 */ /* 0x00ffea0003c00000 */
.L_x_462:
[----:B------:R-:W-:Y:S05]  /*2f50*/  BSYNC.RECONVERGENT B1 ;  /* 0x0000000000017941 */ /* 0x000fea0003800200 */
.L_x_460:
[----:B------:R4:W-:Y:S02]  /*2f60*/  STG.E.64 desc[UR8][R18.64+0x1000], R22 ;  /* 0x0010001612007986 */ /* 0x0009e4000c101b08 */
.L_x_459:
[----:B------:R-:W-:Y:S05]  /*2f70*/  BSYNC.RECONVERGENT B0 ;  /* 0x0000000000007941 */ /* 0x000fea0003800200 */
.L_x_458:
[----:B------:R-:W-:Y:S01]  /*2f80*/  VIADD R9, R5, 0x300 ;  /* 0x0000030005097836 */ /* 0x000fe20000000000 */
[----:B------:R-:W-:Y:S04]  /*2f90*/  BSSY.RECONVERGENT B0, `(.L_x_463) ;  /* 0x0000020000007945 */ /* 0x000fe80003800200 */
[----:B------:R-:W-:-:S13]  /*2fa0*/  ISETP.GE.AND P0, PT, R9, R2, PT ;  /* 0x000000020900720c */ /* 0x000fda0003f06270 */
[----:B------:R-:W-:Y:S05]  /*2fb0*/  @P0 BRA `(.L_x_464) ;  /* 0x0000000000740947 */ /* 0x000fea0003800000 */
[----:B------:R-:W5:Y:S01]  /*2fc0*/  LDG.E.64 R10, desc[UR8][R20.64+0x1400] ;  /* 0x00140008140a7981 */ /* 0x000f62000c1e1b00 */
[----:B------:R-:W-:Y:S01]  /*2fd0*/  BSSY.RECONVERGENT B1, `(.L_x_465) ;  /* 0x000001a000017945 */ /* 0x000fe20003800200 */
[----:B-----5:R-:W-:-:S04]  /*2fe0*/  LOP3.LUT R4, R11, UR6, RZ, 0xfc, !PT ;  /* 0x000000060b047c12 */ /* 0x020fc8000f8efcff */
[----:B------:R-:W-:-:S13]  /*2ff0*/  ISETP.NE.U32.AND P0, PT, R4, RZ, PT ;  /* 0x000000ff0400720c */ /* 0x000fda0003f05070 */
[----:B------:R-:W-:Y:S05]  /*3000*/  @P0 BRA `(.L_x_466) ;  /* 0x00000000004c0947 */ /* 0x000fea0003800000 */
[----:B------:R-:W5:Y:S01]  /*3010*/  I2F.U32.RP R6, UR7 ;  /* 0x0000000700067d06 */ /* 0x000f620008209000 */
[----:B------:R-:W-:Y:S01]  /*3020*/  ISETP.NE.U32.AND P1, PT, RZ, UR7, PT ;  /* 0x00000007ff007c0c */ /* 0x000fe2000bf25070 */
[----:B01234-:R-:W-:-:S06]  /*3030*/  HFMA2 R23, -RZ, RZ, 0, 0 ;  /* 0x00000000ff177431 */ /* 0x01ffcc00000001ff */
[----:B-----5:R-:W0:Y:S02]  /*3040*/  MUFU.RCP R6, R6 ;  /* 0x0000000600067308 */ /* 0x020e240000001000 */
        /* <DEDUP_REMOVED lines=15> */
.L_x_466:
[----:B------:R-:W-:Y:S01]  /*3140*/  IMAD.MOV.U32 R26, RZ, RZ, R10 ;  /* 0x000000ffff1a7224 */ /* 0x000fe200078e000a */
[----:B------:R-:W-:-:S07]  /*3150*/  MOV R10, 0x3170 ;  /* 0x00003170000a7802 */ /* 0x000fce0000000f00 */
[----:B01234-:R-:W-:Y:S05]  /*3160*/  CALL.REL.NOINC `($__internal_1_$__cuda_sm20_rem_s64) ;  /* 0x0000001000fc7944 */ /* 0x01ffea0003c00000 */
.L_x_467:
[----:B------:R-:W-:Y:S05]  /*3170*/  BSYNC.RECONVERGENT B1 ;  /* 0x0000000000017941 */ /* 0x000fea0003800200 */
.L_x_465:
[----:B------:R0:W-:Y:S02]  /*3180*/  STG.E.64 desc[UR8][R18.64+0x1400], R22 ;  /* 0x0014001612007986 */ /* 0x0001e4000c101b08 */
.L_x_464:
[----:B------:R-:W-:Y:S05]  /*3190*/  BSYNC.RECONVERGENT B0 ;  /* 0x0000000000007941 */ /* 0x000fea0003800200 */
.L_x_463:
        /* <DEDUP_REMOVED lines=10> */
[----:B------:R-:W-:Y:S01]  /*3240*/  IMAD.MOV.U32 R4, RZ, RZ, RZ ;  /* 0x000000ffff047224 */ /* 0x000fe200078e00ff */
[----:B------:R-:W-:Y:S02]  /*3250*/  ISETP.NE.U32.AND P1, PT, RZ, UR7, PT ;  /* 0x00000007ff007c0c */ /* 0x000fe4000bf25070 */
[----:B01234-:R-:W-:-:S04]  /*3260*/  MOV R23, RZ ;  /* 0x000000ff00177202 */ /* 0x01ffc80000000f00 */
[----:B-----5:R-:W0:Y:S02]  /*3270*/  MUFU.RCP R6, R6 ;  /* 0x0000000600067308 */ /* 0x020e240000001000 */
        /* <DEDUP_REMOVED lines=14> */
.L_x_471:
[----:B------:R-:W-:Y:S01]  /*3360*/  IMAD.MOV.U32 R26, RZ, RZ, R10 ;  /* 0x000000ffff1a7224 */ /* 0x000fe200078e000a */
[----:B------:R-:W-:-:S07]  /*3370*/  MOV R10, 0x3390 ;  /* 0x00003390000a7802 */ /* 0x000fce0000000f00 */
[----:B01234-:R-:W-:Y:S05]  /*3380*/  CALL.REL.NOINC `($__internal_1_$__cuda_sm20_rem_s64) ;  /* 0x0000001000747944 */ /* 0x01ffea0003c00000 */
.L_x_472:
[----:B------:R-:W-:Y:S05]  /*3390*/  BSYNC.RECONVERGENT B1 ;  /* 0x0000000000017941 */ /* 0x000fea0003800200 */
.L_x_470:
[----:B------:R0:W-:Y:S02]  /*33a0*/  STG.E.64 desc[UR8][R18.64+0x1800], R22 ;  /* 0x0018001612007986 */ /* 0x0001e4000c101b08 */
.L_x_469:
[----:B------:R-:W-:Y:S05]  /*33b0*/  BSYNC.RECONVERGENT B0 ;  /* 0x0000000000007941 */ /* 0x000fea0003800200 */
.L_x_468:
[----:B------:R-:W-:Y:S05]  /*33c0*/  @P2 BRA `(.L_x_473) ;  /* 0xffffffec00a42947 */ /* 0x000fea000383ffff */
.L_x_432:
        /* <DEDUP_REMOVED lines=10> */
[----:B------:R-:W-:Y:S01]  /*3470*/  IMAD.WIDE R10, R5, 0x8, R16 ;  /* 0x00000008050a7825 */ /* 0x000fe200078e0210 */
[----:B------:R-:W5:Y:S05]  /*3480*/  LDCU UR4, c[0x0][0x38c] ;  /* 0x00007180ff0477ac */ /* 0x000f6a0008000800 */
[----:B------:R-:W5:Y:S01]  /*3490*/  LDG.E.64 R10, desc[UR8][R10.64] ;  /* 0x000000080a0a7981 */ /* 0x000f62000c1e1b00 */
[----:B------:R-:W-:Y:S01]  /*34a0*/  BSSY.RECONVERGENT B1, `(.L_x_477) ;  /* 0x000001b000017945 */ /* 0x000fe20003800200 */
[----:B-----5:R-:W-:-:S04]  /*34b0*/  LOP3.LUT R3, R11, UR4, RZ, 0xfc, !PT ;  /* 0x000000040b037c12 */ /* 0x020fc8000f8efcff */
[----:B------:R-:W-:-:S13]  /*34c0*/  ISETP.NE.U32.AND P0, PT, R3, RZ, PT ;  /* 0x000000ff0300720c */ /* 0x000fda0003f05070 */
[----:B------:R-:W-:Y:S05]  /*34d0*/  @P0 BRA `(.L_x_478) ;  /* 0x0000000000500947 */ /* 0x000fea0003800000 */
[----:B------:R-:W5:Y:S01]  /*34e0*/  LDCU UR4, c[0x0][0x388] ;  /* 0x00007100ff0477ac */ /* 0x000f620008000800 */
[----:B01234-:R-:W-:Y:S01]  /*34f0*/  HFMA2 R23, -RZ, RZ, 0, 0 ;  /* 0x00000000ff177431 */ /* 0x01ffe200000001ff */
[----:B-----5:R-:W0:Y:S01]  /*3500*/  I2F.U32.RP R4, UR4 ;  /* 0x0000000400047d06 */ /* 0x020e220008209000 */
        /* <DEDUP_REMOVED lines=17> */
.L_x_478:
[----:B------:R-:W-:Y:S01]  /*3620*/  IMAD.MOV.U32 R26, RZ, RZ, R10 ;  /* 0x000000ffff1a7224 */ /* 0x000fe200078e000a */
[----:B------:R-:W-:-:S07]  /*3630*/  MOV R10, 0x3650 ;  /* 0x00003650000a7802 */ /* 0x000fce0000000f00 */
[----:B01234-:R-:W-:Y:S05]  /*3640*/  CALL.REL.NOINC `($__internal_1_$__cuda_sm20_rem_s64) ;  /* 0x0000000c00c47944 */ /* 0x01ffea0003c00000 */
.L_x_479:
[----:B------:R-:W-:Y:S05]  /*3650*/  BSYNC.RECONVERGENT B1 ;  /* 0x0000000000017941 */ /* 0x000fea0003800200 */
.L_x_477:
[----:B------:R-:W-:-:S05]  /*3660*/  IMAD.WIDE R6, R5, 0x8, R14 ;  /* 0x0000000805067825 */ /* 0x000fca00078e020e */
[----:B------:R0:W-:Y:S02]  /*3670*/  STG.E.64 desc[UR8][R6.64], R22 ;  /* 0x0000001606007986 */ /* 0x0001e4000c101b08 */
.L_x_476:
[----:B------:R-:W-:Y:S05]  /*3680*/  BSYNC.RECONVERGENT B0 ;  /* 0x0000000000007941 */ /* 0x000fea0003800200 */
.L_x_475:
[----:B------:R-:W-:Y:S01]  /*3690*/  VIADD R3, R5, 0x80 ;  /* 0x0000008005037836 */ /* 0x000fe20000000000 */
        /* <DEDUP_REMOVED lines=11> */
[----:B01234-:R-:W-:Y:S01]  /*3750*/  MOV R23, RZ ;  /* 0x000000ff00177202 */ /* 0x01ffe20000000f00 */
        /* <DEDUP_REMOVED lines=18> */
.L_x_483:
[----:B------:R-:W-:Y:S01]  /*3880*/  IMAD.MOV.U32 R26, RZ, RZ, R10 ;  /* 0x000000ffff1a7224 */ /* 0x000fe200078e000a */
[----:B------:R-:W-:-:S07]  /*3890*/  MOV R10, 0x38b0 ;  /* 0x000038b0000a7802 */ /* 0x000fce0000000f00 */
[----:B01234-:R-:W-:Y:S05]  /*38a0*/  CALL.REL.NOINC `($__internal_1_$__cuda_sm20_rem_s64) ;  /* 0x0000000c002c7944 */ /* 0x01ffea0003c00000 */
.L_x_484:
[----:B------:R-:W-:Y:S05]  /*38b0*/  BSYNC.RECONVERGENT B1 ;  /* 0x0000000000017941 */ /* 0x000fea0003800200 */
.L_x_482:
[----:B------:R-:W-:-:S05]  /*38c0*/  IMAD.WIDE R6, R3, 0x8, R14 ;  /* 0x0000000803067825 */ /* 0x000fca00078e020e */
[----:B------:R0:W-:Y:S02]  /*38d0*/  STG.E.64 desc[UR8][R6.64], R22 ;  /* 0x0000001606007986 */ /* 0x0001e4000c101b08 */
.L_x_481:
[----:B------:R-:W-:Y:S05]  /*38e0*/  BSYNC.RECONVERGENT B0 ;  /* 0x0000000000007941 */ /* 0x000fea0003800200 */
.L_x_480:
        /* <DEDUP_REMOVED lines=31> */
.L_x_488:
[----:B------:R-:W-:Y:S01]  /*3ae0*/  IMAD.MOV.U32 R26, RZ, RZ, R10 ;  /* 0x000000ffff1a7224 */ /* 0x000fe200078e000a */
[----:B------:R-:W-:-:S07]  /*3af0*/  MOV R10, 0x3b10 ;  /* 0x00003b10000a7802 */ /* 0x000fce0000000f00 */
[----:B01234-:R-:W-:Y:S05]  /*3b00*/  CALL.REL.NOINC `($__internal_1_$__cuda_sm20_rem_s64) ;  /* 0x0000000800947944 */ /* 0x01ffea0003c00000 */
.L_x_489:
[----:B------:R-:W-:Y:S05]  /*3b10*/  BSYNC.RECONVERGENT B1 ;  /* 0x0000000000017941 */ /* 0x000fea0003800200 */
.L_x_487:
[----:B------:R-:W-:-:S05]  /*3b20*/  IMAD.WIDE R6, R3, 0x8, R14 ;  /* 0x0000000803067825 */ /* 0x000fca00078e020e */
[----:B------:R0:W-:Y:S02]  /*3b30*/  STG.E.64 desc[UR8][R6.64], R22 ;  /* 0x0000001606007986 */ /* 0x0001e4000c101b08 */
.L_x_486:
[----:B------:R-:W-:Y:S05]  /*3b40*/  BSYNC.RECONVERGENT B0 ;  /* 0x0000000000007941 */ /* 0x000fea0003800200 */
.L_x_485:
        /* <DEDUP_REMOVED lines=31> */
.L_x_493:
[----:B------:R-:W-:Y:S01]  /*3d40*/  IMAD.MOV.U32 R26, RZ, RZ, R10 ;  /* 0x000000ffff1a7224 */ /* 0x000fe200078e000a */
[----:B------:R-:W-:-:S07]  /*3d50*/  MOV R10, 0x3d70 ;  /* 0x00003d70000a7802 */ /* 0x000fce0000000f00 */
[----:B01234-:R-:W-:Y:S05]  /*3d60*/  CALL.REL.NOINC `($__internal_1_$__cuda_sm20_rem_s64) ;  /* 0x0000000400fc7944 */ /* 0x01ffea0003c00000 */
.L_x_494:
[----:B------:R-:W-:Y:S05]  /*3d70*/  BSYNC.RECONVERGENT B1 ;  /* 0x0000000000017941 */ /* 0x000fea0003800200 */
.L_x_492:
[----:B------:R-:W-:-:S05]  /*3d80*/  IMAD.WIDE R4, R5, 0x8, R14 ;  /* 0x0000000805047825 */ /* 0x000fca00078e020e */
[----:B------:R0:W-:Y:S02]  /*3d90*/  STG.E.64 desc[UR8][R4.64], R22 ;  /* 0x0000001604007986 */ /* 0x0001e4000c101b08 */
.L_x_491:
[----:B------:R-:W-:Y:S05]  /*3da0*/  BSYNC.RECONVERGENT B0 ;  /* 0x0000000000007941 */ /* 0x000fea0003800200 */
.L_x_490:
[----:B------:R-:W-:-:S07]  /*3db0*/  VIADD R13, R13, 0x4 ;  /* 0x000000040d0d7836 */ /* 0x000fce0000000000 */
.L_x_474:
[----:B------:R-:W-:-:S13]  /*3dc0*/  ISETP.NE.AND P0, PT, RZ, UR6, PT ;  /* 0x00000006ff007c0c */ /* 0x000fda000bf05270 */
[----:B------:R-:W-:Y:S05]  /*3dd0*/  @!P0 EXIT ;  /* 0x000000000000894d */ /* 0x000fea0003800000 */
[----:B------:R-:W-:-:S09]  /*3de0*/  UISETP.NE.AND UP0, UPT, UR6, 0x1, UPT ;  /* 0x000000010600788c */ /* 0x000fd2000bf05270 */
[----:B------:R-:W-:Y:S05]  /*3df0*/  BRA.U !UP0, `(.L_x_495) ;  /* 0x0000000508347547 */ /* 0x000fea000b800000 */
[----:B------:R-:W-:Y:S01]  /*3e00*/  LEA R3, R13, R0, 0x7 ;  /* 0x000000000d037211 */ /* 0x000fe200078e38ff */
[----:B------:R-:W-:Y:S03]  /*3e10*/  BSSY.RECONVERGENT B0, `(.L_x_496) ;  /* 0x0000024000007945 */ /* 0x000fe60003800200 */
[----:B------:R-:W-:-:S13]  /*3e20*/  ISETP.GE.AND P0, PT, R3, R2, PT ;  /* 0x000000020300720c */ /* 0x000fda0003f06270 */
[----:B------:R-:W-:Y:S05]  /*3e30*/  @P0 BRA `(.L_x_497) ;  /* 0x0000000000840947 */ /* 0x000fea0003800000 */
[----:B------:R-:W-:Y:S01]  /*3e40*/  IMAD.WIDE R10, R3, 0x8, R16 ;  /* 0x00000008030a7825 */ /* 0x000fe200078e0210 */
[----:B------:R-:W0:Y:S05]  /*3e50*/  LDCU UR4, c[0x0][0x38c] ;  /* 0x00007180ff0477ac */ /* 0x000e2a0008000800 */
[----:B------:R-:W0:Y:S01]  /*3e60*/  LDG.E.64 R10, desc[UR8][R10.64] ;  /* 0x000000080a0a7981 */ /* 0x000e22000c1e1b00 */
[----:B------:R-:W-:Y:S01]  /*3e70*/  BSSY.RECONVERGENT B1, `(.L_x_498) ;  /* 0x000001b000017945 */ /* 0x000fe20003800200 */
[----:B0-----:R-:W-:-:S04]  /*3e80*/  LOP3.LUT R4, R11, UR4, RZ, 0xfc, !PT ;  /* 0x000000040b047c12 */ /* 0x001fc8000f8efcff */
[----:B------:R-:W-:-:S13]  /*3e90*/  ISETP.NE.U32.AND P0, PT, R4, RZ, PT ;  /* 0x000000ff0400720c */ /* 0x000fda0003f05070 */
[----:B------:R-:W-:Y:S05]  /*3ea0*/  @P0 BRA `(.L_x_499) ;  /* 0x0000000000500947 */ /* 0x000fea0003800000 */
[----:B------:R-:W0:Y:S01]  /*3eb0*/  LDCU UR4, c[0x0][0x388] ;  /* 0x00007100ff0477ac */ /* 0x000e220008000800 */
[----:B------:R-:W-:Y:S02]  /*3ec0*/  HFMA2 R4, -RZ, RZ, 0, 0 ;  /* 0x00000000ff047431 */ /* 0x000fe400000001ff */
[----:B-1234-:R-:W-:Y:S01]  /*3ed0*/  IMAD.MOV.U32 R23, RZ, RZ, RZ ;  /* 0x000000ffff177224 */ /* 0x01efe200078e00ff */
        /* <DEDUP_REMOVED lines=17> */
.L_x_499:
[----:B------:R-:W-:Y:S01]  /*3ff0*/  IMAD.MOV.U32 R26, RZ, RZ, R10 ;  /* 0x000000ffff1a7224 */ /* 0x000fe200078e000a */
[----:B------:R-:W-:-:S07]  /*4000*/  MOV R10, 0x4020 ;  /* 0x00004020000a7802 */ /* 0x000fce0000000f00 */
[----:B-1234-:R-:W-:Y:S05]  /*4010*/  CALL.REL.NOINC `($__internal_1_$__cuda_sm20_rem_s64) ;  /* 0x0000000400507944 */ /* 0x01efea0003c00000 */
.L_x_500:
[----:B------:R-:W-:Y:S05]  /*4020*/  BSYNC.RECONVERGENT B1 ;  /* 0x0000000000017941 */ /* 0x000fea0003800200 */
.L_x_498:
[----:B------:R-:W-:-:S05]  /*4030*/  IMAD.WIDE R4, R3, 0x8, R14 ;  /* 0x0000000803047825 */ /* 0x000fca00078e020e */
[----:B------:R0:W-:Y:S02]  /*4040*/  STG.E.64 desc[UR8][R4.64], R22 ;  /* 0x0000001604007986 */ /* 0x0001e4000c101b08 */
.L_x_497:
[----:B------:R-:W-:Y:S05]  /*4050*/  BSYNC.RECONVERGENT B0 ;  /* 0x0000000000007941 */ /* 0x000fea0003800200 */
.L_x_496:
[----:B------:R-:W-:Y:S01]  /*4060*/  IADD3 R3, PT, PT, R3, 0x80, RZ ;  /* 0x0000008003037810 */ /* 0x000fe20007ffe0ff */
        /* <DEDUP_REMOVED lines=30> */
.L_x_504:
[----:B------:R-:W-:Y:S01]  /*4250*/  IMAD.MOV.U32 R26, RZ, RZ, R10 ;  /* 0x000000ffff1a7224 */ /* 0x000fe200078e000a */
[----:B------:R-:W-:-:S07]  /*4260*/  MOV R10, 0x4280 ;  /* 0x00004280000a7802 */ /* 0x000fce0000000f00 */
[----:B-1234-:R-:W-:Y:S05]  /*4270*/  CALL.REL.NOINC `($__internal_1_$__cuda_sm20_rem_s64) ;  /* 0x0000000000b87944 */ /* 0x01efea0003c00000 */
.L_x_505:
[----:B------:R-:W-:Y:S05]  /*4280*/  BSYNC.RECONVERGENT B1 ;  /* 0x0000000000017941 */ /* 0x000fea0003800200 */
.L_x_503:
[----:B------:R-:W-:-:S05]  /*4290*/  IMAD.WIDE R4, R3, 0x8, R14 ;  /* 0x0000000803047825 */ /* 0x000fca00078e020e */
[----:B------:R0:W-:Y:S02]  /*42a0*/  STG.E.64 desc[UR8][R4.64], R22 ;  /* 0x0000001604007986 */ /* 0x0001e4000c101b08 */
.L_x_502:
[----:B------:R-:W-:Y:S05]  /*42b0*/  BSYNC.RECONVERGENT B0 ;  /* 0x0000000000007941 */ /* 0x000fea0003800200 */
.L_x_501:
[----:B------:R-:W-:-:S07]  /*42c0*/  IADD3 R13, PT, PT, R13, 0x2, RZ ;  /* 0x000000020d0d7810 */ /* 0x000fce0007ffe0ff */
.L_x_495:
[----:B------:R-:W5:Y:S02]  /*42d0*/  LDC R3, c[0x0][0x384] ;  /* 0x0000e100ff037b82 */ /* 0x000f640000000800 */
[----:B-----5:R-:W-:-:S04]  /*42e0*/  LOP3.LUT R3, R3, 0x1, RZ, 0xc0, !PT ;  /* 0x0000000103037812 */ /* 0x020fc800078ec0ff */
[----:B------:R-:W-:-:S13]  /*42f0*/  ISETP.NE.U32.AND P0, PT, R3, 0x1, PT ;  /* 0x000000010300780c */ /* 0x000fda0003f05070 */
[----:B------:R-:W-:Y:S05]  /*4300*/  @P0 EXIT ;  /* 0x000000000000094d */ /* 0x000fea0003800000 */
[----:B------:R-:W-:-:S05]  /*4310*/  IMAD R13, R13, 0x80, R0 ;  /* 0x000000800d0d7824 */ /* 0x000fca00078e0200 */
[----:B------:R-:W-:-:S13]  /*4320*/  ISETP.GE.AND P0, PT, R13, R2, PT ;  /* 0x000000020d00720c */ /* 0x000fda0003f06270 */
[----:B------:R-:W-:Y:S05]  /*4330*/  @P0 EXIT ;  /* 0x000000000000094d */ /* 0x000fea0003800000 */
        /* <DEDUP_REMOVED lines=8> */
[----:B01234-:R-:W-:Y:S01]  /*43c0*/  IMAD.MOV.U32 R23, RZ, RZ, RZ ;  /* 0x000000ffff177224 */ /* 0x01ffe200078e00ff */
[----:B-----5:R-:W0:Y:S01]  /*43d0*/  I2F.U32.RP R4, UR4 ;  /* 0x0000000400047d06 */ /* 0x020e220008209000 */
        /* <DEDUP_REMOVED lines=17> */
.L_x_507:
[----:B------:R-:W-:Y:S02]  /*44f0*/  MOV R26, R10 ;  /* 0x0000000a001a7202 */ /* 0x000fe40000000f00 */
[----:B------:R-:W-:-:S07]  /*4500*/  MOV R10, 0x4520 ;  /* 0x00004520000a7802 */ /* 0x000fce0000000f00 */
[----:B01234-:R-:W-:Y:S05]  /*4510*/  CALL.REL.NOINC `($__internal_1_$__cuda_sm20_rem_s64) ;  /* 0x0000000000107944 */ /* 0x01ffea0003c00000 */
.L_x_508:
[----:B------:R-:W-:Y:S05]  /*4520*/  BSYNC.RECONVERGENT B0 ;  /* 0x0000000000007941 */ /* 0x000fea0003800200 */
.L_x_506:
[----:B------:R-:W-:-:S05]  /*4530*/  IMAD.WIDE R14, R13, 0x8, R14 ;  /* 0x000000080d0e7825 */ /* 0x000fca00078e020e */
[----:B------:R-:W-:Y:S01]  /*4540*/  STG.E.64 desc[UR8][R14.64], R22 ;  /* 0x000000160e007986 */ /* 0x000fe2000c101b08 */
[----:B------:R-:W-:Y:S05]  /*4550*/  EXIT ;  /* 0x000000000000794d */ /* 0x000fea0003800000 */
        .weak           $__internal_1_$__cuda_sm20_rem_s64
        .type           $__internal_1_$__cuda_sm20_rem_s64,@function
        .size           $__internal_1_$__cuda_sm20_rem_s64,(.L_x_1168 - $__internal_1_$__cuda_sm20_rem_s64)
$__internal_1_$__cuda_sm20_rem_s64:
        /* <DEDUP_REMOVED lines=9> */
[----:B0-----:R-:W-:-:S06]  /*45f0*/  VIADD R22, R22, 0x1ffffffe ;  /* 0x1ffffffe16167836 */ /* 0x001fcc0000000000 */
[----:B------:R-:W0:Y:S02]  /*4600*/  F2I.U64.TRUNC R24, R22 ;  /* 0x0000001600187311 */ /* 0x000e24000020d800 */
[----:B0-----:R-:W-:-:S04]  /*4610*/  IMAD.WIDE.U32 R28, R24, UR4, RZ ;  /* 0x00000004181c7c25 */ /* 0x001fc8000f8e00ff */
[C---:B------:R-:W-:Y:S01]  /*4620*/  IMAD R9, R24.reuse, UR5, R29 ;  /* 0x0000000518097c24 */ /* 0x040fe2000f8e021d */
[----:B------:R-:W-:Y:S02]  /*4630*/  IADD3 R23, P0, PT, RZ, -R28, RZ ;  /* 0x8000001cff177210 */ /* 0x000fe40007f1e0ff */
[----:B------:R-:W-:Y:S01]  /*4640*/  MOV R29, R24 ;  /* 0x00000018001d7202 */ /* 0x000fe20000000f00 */
[----:B------:R-:W-:Y:S02]  /*4650*/  IMAD R9, R25, UR4, R9 ;  /* 0x0000000419097c24 */ /* 0x000fe4000f8e0209 */
[----:B------:R-:W-:-:S04]  /*4660*/  IMAD.HI.U32 R28, R24, R23, RZ ;  /* 0x00000017181c7227 */ /* 0x000fc800078e00ff */
[----:B------:R-:W-:-:S04]  /*4670*/  IMAD.X R9, RZ, RZ, ~R9, P0 ;  /* 0x000000ffff097224 */ /* 0x000fc800000e0e09 */
[----:B------:R-:W-:-:S04]  /*4680*/  IMAD.WIDE.U32 R28, P0, R24, R9, R28 ;  /* 0x00000009181c7225 */ /* 0x000fc8000780001c */
[C---:B------:R-:W-:Y:S02]  /*4690*/  IMAD R8, R25.reuse, R9, RZ ;  /* 0x0000000919087224 */ /* 0x040fe400078e02ff */
[----:B------:R-:W-:-:S04]  /*46a0*/  IMAD.HI.U32 R23, P1, R25, R23, R28 ;  /* 0x0000001719177227 */ /* 0x000fc8000782001c */
[----:B------:R-:W-:Y:S01]  /*46b0*/  IMAD.HI.U32 R9, R25, R9, RZ ;  /* 0x0000000919097227 */ /* 0x000fe200078e00ff */
[----:B------:R-:W-:-:S03]  /*46c0*/  IADD3 R29, P3, PT, R8, R23, RZ ;  /* 0x00000017081d7210 */ /* 0x000fc60007f7e0ff */
[----:B------:R-:W-:Y:S02]  /*46d0*/  IMAD.X R8, RZ, RZ, ~UR11, P5 ;  /* 0x8000000bff087e24 */ /* 0x000fe4000a8e06ff */
[----:B------:R-:W-:Y:S01]  /*46e0*/  IMAD.X R9, R9, 0x1, R25, P0 ;  /* 0x0000000109097824 */ /* 0x000fe200000e0619 */
[----:B------:R-:W-:Y:S01]  /*46f0*/  IADD3 R25, P5, PT, RZ, -R26, RZ ;  /* 0x8000001aff197210 */ /* 0x000fe20007fbe0ff */
[C---:B------:R-:W-:Y:S01]  /*4700*/  IMAD.WIDE.U32 R22, R29.reuse, UR4, RZ ;  /* 0x000000041d167c25 */ /* 0x040fe2000f8e00ff */
[----:B------:R-:W-:Y:S02]  /*4710*/  SEL R8, R8, UR11, !P4 ;  /* 0x0000000b08087c07 */ /* 0x000fe4000e000000 */
[----:B------:R-:W-:Y:S02]  /*4720*/  IADD3.X R9, PT, PT, RZ, RZ, R9, P3, P1 ;  /* 0x000000ffff097210 */ /* 0x000fe40001fe2409 */
[----:B------:R-:W-:Y:S01]  /*4730*/  IADD3 R22, P0, PT, RZ, -R22, RZ ;  /* 0x80000016ff167210 */ /* 0x000fe20007f1e0ff */
[----:B------:R-:W-:Y:S01]  /*4740*/  IMAD R24, R29, R8, R23 ;  /* 0x000000081d187224 */ /* 0x000fe200078e0217 */
[----:B------:R-:W-:-:S03]  /*4750*/  ISETP.GE.AND P1, PT, R11, RZ, PT ;  /* 0x000000ff0b00720c */ /* 0x000fc60003f26270 */
[----:B------:R-:W-:Y:S01]  /*4760*/  IMAD R24, R9, UR4, R24 ;  /* 0x0000000409187c24 */ /* 0x000fe2000f8e0218 */
[----:B------:R-:W-:Y:S01]  /*4770*/  SEL R25, R25, R26, !P1 ;  /* 0x0000001a19197207 */ /* 0x000fe20004800000 */
[----:B------:R-:W-:-:S03]  /*4780*/  IMAD.HI.U32 R28, R29, R22, RZ ;  /* 0x000000161d1c7227 */ /* 0x000fc600078e00ff */
[----:B------:R-:W-:Y:S01]  /*4790*/  IADD3.X R24, PT, PT, RZ, ~R24, RZ, P0, !PT ;  /* 0x80000018ff187210 */ /* 0x000fe200007fe4ff */
[----:B------:R-:W-:-:S04]  /*47a0*/  IMAD.X R26, RZ, RZ, ~R11, P5 ;  /* 0x000000ffff1a7224 */ /* 0x000fc800028e0e0b */
[----:B------:R-:W-:Y:S01]  /*47b0*/  IMAD.WIDE.U32 R28, P0, R29, R24, R28 ;  /* 0x000000181d1c7225 */ /* 0x000fe2000780001c */
[----:B------:R-:W-:-:S03]  /*47c0*/  SEL R11, R26, R11, !P1 ;  /* 0x0000000b1a0b7207 */ /* 0x000fc60004800000 */
[----:B------:R-:W-:-:S04]  /*47d0*/  IMAD.HI.U32 R23, P3, R9, R22, R28 ;  /* 0x0000001609177227 */ /* 0x000fc8000786001c */
[----:B------:R-:W-:Y:S02]  /*47e0*/  HFMA2 R29, -RZ, RZ, 0, 0 ;  /* 0x00000000ff1d7431 */ /* 0x000fe400000001ff */
[CC--:B------:R-:W-:Y:S02]  /*47f0*/  IMAD R22, R9.reuse, R24.reuse, RZ ;  /* 0x0000001809167224 */ /* 0x0c0fe400078e02ff */
[----:B------:R-:W-:-:S03]  /*4800*/  IMAD.HI.U32 R24, R9, R24, RZ ;  /* 0x0000001809187227 */ /* 0x000fc600078e00ff */
[----:B------:R-:W-:Y:S01]  /*4810*/  IADD3 R22, P4, PT, R22, R23, RZ ;  /* 0x0000001716167210 */ /* 0x000fe20007f9e0ff */
[----:B------:R-:W-:-:S04]  /*4820*/  IMAD.X R24, R24, 0x1, R9, P0 ;  /* 0x0000000118187824 */ /* 0x000fc800000e0609 */
[----:B------:R-:W-:Y:S01]  /*4830*/  IMAD.HI.U32 R28, R22, R25, RZ ;  /* 0x00000019161c7227 */ /* 0x000fe200078e00ff */
[----:B------:R-:W-:-:S03]  /*4840*/  IADD3.X R24, PT, PT, RZ, RZ, R24, P4, P3 ;  /* 0x000000ffff187210 */ /* 0x000fc600027e6418 */
[----:B------:R-:W-:-:S04]  /*4850*/  IMAD.WIDE.U32 R22, R22, R11, R28 ;  /* 0x0000000b16167225 */ /* 0x000fc800078e001c */
[C---:B------:R-:W-:Y:S02]  /*4860*/  IMAD R9, R24.reuse, R11, RZ ;  /* 0x0000000b18097224 */ /* 0x040fe400078e02ff */
[----:B------:R-:W-:-:S04]  /*4870*/  IMAD.HI.U32 R22, P0, R24, R25, R22 ;  /* 0x0000001918167227 */ /* 0x000fc80007800016 */
[----:B------:R-:W-:Y:S01]  /*4880*/  IMAD.HI.U32 R24, R24, R11, RZ ;  /* 0x0000000b18187227 */ /* 0x000fe200078e00ff */
[----:B------:R-:W-:-:S03]  /*4890*/  IADD3 R9, P3, PT, R9, R22, RZ ;  /* 0x0000001609097210 */ /* 0x000fc60007f7e0ff */
[----:B------:R-:W-:Y:S02]  /*48a0*/  IMAD.X R22, RZ, RZ, R24, P0 ;  /* 0x000000ffff167224 */ /* 0x000fe400000e0618 */
[----:B------:R-:W-:-:S04]  /*48b0*/  IMAD.WIDE.U32 R26, R9, UR4, RZ ;  /* 0x00000004091a7c25 */ /* 0x000fc8000f8e00ff */
[----:B------:R-:W-:Y:S01]  /*48c0*/  IMAD.X R22, RZ, RZ, R22, P3 ;  /* 0x000000ffff167224 */ /* 0x000fe200018e0616 */
[----:B------:R-:W-:Y:S01]  /*48d0*/  IADD3 R25, P3, PT, -R26, R25, RZ ;  /* 0x000000191a197210 */ /* 0x000fe20007f7e1ff */
[----:B------:R-:W-:-:S03]  /*48e0*/  IMAD R9, R9, R8, R27 ;  /* 0x0000000809097224 */ /* 0x000fc600078e021b */
[----:B------:R-:W-:Y:S01]  /*48f0*/  ISETP.GE.U32.AND P0, PT, R25, UR4, PT ;  /* 0x0000000419007c0c */ /* 0x000fe2000bf06070 */
[----:B------:R-:W-:-:S05]  /*4900*/  IMAD R22, R22, UR4, R9 ;  /* 0x0000000416167c24 */ /* 0x000fca000f8e0209 */
[----:B------:R-:W-:Y:S02]  /*4910*/  IADD3.X R11, PT, PT, ~R22, R11, RZ, P3, !PT ;  /* 0x0000000b160b7210 */ /* 0x000fe40001ffe5ff */
[----:B------:R-:W-:Y:S02]  /*4920*/  IADD3 R24, P3, PT, R25, -UR4, RZ ;  /* 0x8000000419187c10 */ /* 0x000fe4000ff7e0ff */
[----:B------:R-:W-:-:S03]  /*4930*/  ISETP.GE.U32.AND.EX P0, PT, R11, R8, PT, P0 ;  /* 0x000000080b00720c */ /* 0x000fc60003f06100 */
[----:B------:R-:W-:Y:S01]  /*4940*/  IMAD.X R22, R11, 0x1, ~R8, P3 ;  /* 0x000000010b167824 */ /* 0x000fe200018e0e08 */
[----:B------:R-:W-:-:S04]  /*4950*/  SEL R24, R24, R25, P0 ;  /* 0x0000001918187207 */ /* 0x000fc80000000000 */
[----:B------:R-:W-:Y:S02]  /*4960*/  SEL R11, R22, R11, P0 ;  /* 0x0000000b160b7207 */ /* 0x000fe40000000000 */
[C---:B------:R-:W-:Y:S02]  /*4970*/  ISETP.GE.U32.AND P0, PT, R24.reuse, UR4, PT ;  /* 0x0000000418007c0c */ /* 0x040fe4000bf06070 */
[----:B------:R-:W-:Y:S02]  /*4980*/  IADD3 R9, P3, PT, R24, -UR4, RZ ;  /* 0x8000000418097c10 */ /* 0x000fe4000ff7e0ff */
[----:B------:R-:W-:-:S03]  /*4990*/  ISETP.GE.U32.AND.EX P0, PT, R11, R8, PT, P0 ;  /* 0x000000080b00720c */ /* 0x000fc60003f06100 */
[----:B------:R-:W-:Y:S01]  /*49a0*/  IMAD.X R8, R11, 0x1, ~R8, P3 ;  /* 0x000000010b087824 */ /* 0x000fe200018e0e08 */
[----:B------:R-:W-:-:S04]  /*49b0*/  SEL R9, R9, R24, P0 ;  /* 0x0000001809097207 */ /* 0x000fc80000000000 */
[----:B------:R-:W-:Y:S02]  /*49c0*/  SEL R11, R8, R11, P0 ;  /* 0x0000000b080b7207 */ /* 0x000fe40000000000 */
[----:B------:R-:W-:Y:S02]  /*49d0*/  IADD3 R22, P3, PT, RZ, -R9, RZ ;  /* 0x80000009ff167210 */ /* 0x000fe40007f7e0ff */
[----:B------:R-:W-:Y:S02]  /*49e0*/  ISETP.NE.U32.AND P0, PT, RZ, UR10, PT ;  /* 0x0000000aff007c0c */ /* 0x000fe4000bf05070 */
[-C--:B------:R-:W-:Y:S02]  /*49f0*/  IADD3.X R8, PT, PT, RZ, ~R11.reuse, RZ, P3, !PT ;  /* 0x8000000bff087210 */ /* 0x080fe40001ffe4ff */
[----:B------:R-:W-:Y:S02]  /*4a00*/  ISETP.NE.AND.EX P0, PT, RZ, UR11, PT, P0 ;  /* 0x0000000bff007c0c */ /* 0x000fe4000bf05300 */
[----:B------:R-:W-:Y:S01]  /*4a10*/  SEL R8, R8, R11, !P1 ;  /* 0x0000000b08087207 */ /* 0x000fe20004800000 */
[----:B------:R-:W-:Y:S01]  /*4a20*/  IMAD.MOV.U32 R11, RZ, RZ, 0x0 ;  /* 0x00000000ff0b7424 */ /* 0x000fe200078e00ff */
[----:B------:R-:W-:-:S02]  /*4a30*/  SEL R22, R22, R9, !P1 ;  /* 0x0000000916167207 */ /* 0x000fc40004800000 */
[----:B------:R-:W-:Y:S02]  /*4a40*/  SEL R23, R8, 0xffffffff, P0 ;  /* 0xffffffff08177807 */ /* 0x000fe40000000000 */
[----:B------:R-:W-:Y:S01]  /*4a50*/  SEL R22, R22, 0xffffffff, P0 ;  /* 0xffffffff16167807 */ /* 0x000fe20000000000 */
[----:B------:R-:W-:Y:S06]  /*4a60*/  RET.REL.NODEC R10 `(_ZN3cub18CUB_300001_SM_10006detail9transform16transform_kernelINS2_10policy_hubILb1EN4cuda3std3__45tupleIJPxEEEE10policy1000Ei8last_merS9_JS9_EEEvT0_iT1_T2_DpNS2_10kernel_argIT3_EE) ;  /* 0xffffffb40a647950 */ /* 0x000fec0003c3ffff */
.L_x_509:
        /* <DEDUP_REMOVED lines=9> */
.L_x_1168:


//--------------------- .text._ZN3cub18CUB_300001_SM_10006detail11EmptyKernelIvEEvv --------------------------
	.section	.text._ZN3cub18CUB_300001_SM_10006detail11EmptyKernelIvEEvv,"ax",@progbits
	.align	128
        .global         _ZN3cub18CUB_300001_SM_10006detail11EmptyKernelIvEEvv
        .type           _ZN3cub18CUB_300001_SM_10006detail11EmptyKernelIvEEvv,@function
        .size           _ZN3cub18CUB_300001_SM_10006detail11EmptyKernelIvEEvv,(.L_x_1177 - _ZN3cub18CUB_300001_SM_10006detail11EmptyKernelIvEEvv)
        .other          _ZN3cub18CUB_300001_SM_10006detail11EmptyKernelIvEEvv,@"STO_CUDA_ENTRY STV_DEFAULT"
_ZN3cub18CUB_300001_SM_10006detail11EmptyKernelIvEEvv:
.text._ZN3cub18CUB_300001_SM_10006detail11EmptyKernelIvEEvv:
[----:B------:R-:W-:Y:S01]  /*0000*/  LDC R1, c[0x0][0x37c] ;  /* 0x0000df00ff017b82 */ /* 0x000fe20000000800 */
[----:B------:R-:W-:Y:S05]  /*0010*/  EXIT ;  /* 0x000000000000794d */ /* 0x000fea0003800000 */
.L_x_510:
        /* <DEDUP_REMOVED lines=14> */
.L_x_1177:


//--------------------- .text._ZN6thrust24THRUST_300001_SM_1000_NS8cuda_cub4core6detail13_kernel_agentINS1_15__reduce_by_key16ReduceByKeyAgentIPxNS0_17constant_iteratorIiNS0_11use_defaultES9_EES7_PiN4cuda3std3__48equal_toIxEENSE_4plusIiEEPllEEJS7_SA_S7_SB_SJ_N3cub18CUB_300001_SM_100024ReduceByKeyScanTileStateIilLb1EEESG_SI_llEEEvDpT0_ --------------------------
	.section	.text._ZN6thrust24THRUST_300001_SM_1000_NS8cuda_cub4core6detail13_kernel_agentINS1_15__reduce_by_key16ReduceByKeyAgentIPxNS0_17constant_iteratorIiNS0_11use_defaultES9_EES7_PiN4cuda3std3__48equal_toIxEENSE_4plusIiEEPllEEJS7_SA_S7_SB_SJ_N3cub18CUB_300001_SM_100024ReduceByKeyScanTileStateIilLb1EEESG_SI_llEEEvDpT0_,"ax",@progbits
	.align	128
        .global         _ZN6thrust24THRUST_300001_SM_1000_NS8cuda_cub4core6detail13_kernel_agentINS1_15__reduce_by_key16ReduceByKeyAgentIPxNS0_17constant_iteratorIiNS0_11use_defaultES9_EES7_PiN4cuda3std3__48equal_toIxEENSE_4plusIiEEPllEEJS7_SA_S7_SB_SJ_N3cub18CUB_300001_SM_100024ReduceByKeyScanTileStateIilLb1EEESG_SI_llEEEvDpT0_
        .type           _ZN6thrust24THRUST_300001_SM_1000_NS8cuda_cub4core6detail13_kernel_agentINS1_15__reduce_by_key16ReduceByKeyAgentIPxNS0_17constant_iteratorIiNS0_11use_defaultES9_EES7_PiN4cuda3std3__48equal_toIxEENSE_4plusIiEEPllEEJS7_SA_S7_SB_SJ_N3cub18CUB_300001_SM_100024ReduceByKeyScanTileStateIilLb1EEESG_SI_llEEEvDpT0_,@function
        .size           _ZN6thrust24THRUST_300001_SM_1000_NS8cuda_cub4core6detail13_kernel_agentINS1_15__reduce_by_key16ReduceByKeyAgentIPxNS0_17constant_iteratorIiNS0_11use_defaultES9_EES7_PiN4cuda3std3__48equal_toIxEENSE_4plusIiEEPllEEJS7_SA_S7_SB_SJ_N3cub18CUB_300001_SM_100024ReduceByKeyScanTileStateIilLb1EEESG_SI_llEEEvDpT0_,(.L_x_1178 - _ZN6thrust24THRUST_300001_SM_1000_NS8cuda_cub4core6detail13_kernel_agentINS1_15__reduce_by_key16ReduceByKeyAgentIPxNS0_17constant_iteratorIiNS0_11use_defaultES9_EES7_PiN4cuda3std3__48equal_toIxEENSE_4plusIiEEPllEEJS7_SA_S7_SB_SJ_N3cub18CUB_300001_SM_100024ReduceByKeyScanTileStateIilLb1EEESG_SI_llEEEvDpT0_)
        .other          _ZN6thrust24THRUST_300001_SM_1000_NS8cuda_cub4core6detail13_kernel_agentINS1_15__reduce_by_key16ReduceByKeyAgentIPxNS0_17constant_iteratorIiNS0_11use_defaultES9_EES7_PiN4cuda3std3__48equal_toIxEENSE_4plusIiEEPllEEJS7_SA_S7_SB_SJ_N3cub18CUB_300001_SM_100024ReduceByKeyScanTileStateIilLb1EEESG_SI_llEEEvDpT0_,@"STO_CUDA_ENTRY STV_DEFAULT"
_ZN6thrust24THRUST_300001_SM_1000_NS8cuda_cub4core6detail13_kernel_agentINS1_15__reduce_by_key16ReduceByKeyAgentIPxNS0_17constant_iteratorIiNS0_11use_defaultES9_EES7_PiN4cuda3std3__48equal_toIxEENSE_4plusIiEEPllEEJS7_SA_S7_SB_SJ_N3cub18CUB_300001_SM_100024ReduceByKeyScanTileStateIilLb1EEESG_SI_llEEEvDpT0_:
.text._ZN6thrust24THRUST_300001_SM_1000_NS8cuda_cub4core6detail13_kernel_agentINS1_15__reduce_by_key16ReduceByKeyAgentIPxNS0_17constant_iteratorIiNS0_11use_defaultES9_EES7_PiN4cuda3std3__48equal_toIxEENSE_4plusIiEEPllEEJS7_SA_S7_SB_SJ_N3cub18CUB_300001_SM_100024ReduceByKeyScanTileStateIilLb1EEESG_SI_llEEEvDpT0_:
[----:B------:R-:W-:Y:S01]  /*0000*/  LDC R1, c[0x0][0x37c] ;  /* 0x0000df00ff017b82 */ /* 0x000fe20000000800 */
[----:B------:R-:W0:Y:S01]  /*0010*/  S2R R0, SR_CTAID.X ;  /* 0x0000000000007919 */ /* 0x000e220000002500 */
[----:B------:R-:W1:Y:S01]  /*0020*/  LDCU.64 UR4, c[0x0][0x3c0] ;  /* 0x00007800ff0477ac */ /* 0x000e620008000a00 */
[----:B------:R-:W2:Y:S01]  /*0030*/  LDCU.64 UR8, c[0x0][0x358] ;  /* 0x00006b00ff0877ac */ /* 0x000ea20008000a00 */
[----:B0-----:R-:W-:-:S03]  /*0040*/  IMAD.WIDE.U32 R2, R0, 0x900, RZ ;  /* 0x0000090000027825 */ /* 0x001fc600078e00ff */
[----:B-1----:R-:W-:-:S04]  /*0050*/  IADD3 R30, P1, PT, -R2, UR4, RZ ;  /* 0x00000004021e7c10 */ /* 0x002fc8000ff3e1ff */
[----:B------:R-:W-:Y:S02]  /*0060*/  ISETP.GE.U32.AND P0, PT, R30, 0x901, PT ;  /* 0x000009011e00780c */ /* 0x000fe40003f06070 */
[----:B------:R-:W-:-:S04]  /*0070*/  IADD3.X R50, PT, PT, ~R3, UR5, RZ, P1, !PT ;  /* 0x0000000503327c10 */ /* 0x000fc80008ffe5ff */
[----:B------:R-:W-:-:S13]  /*0080*/  ISETP.GE.AND.EX P0, PT, R50, RZ, PT, P0 ;  /* 0x000000ff3200720c */ /* 0x000fda0003f06300 */
[----:B--2---:R-:W-:Y:S05]  /*0090*/  @!P0 BRA `(.L_x_511) ;  /* 0x0000005c00e48947 */ /* 0x004fea0003800000 */
[----:B------:R-:W-:-:S13]  /*00a0*/  ISETP.NE.AND P0, PT, R0, RZ, PT ;  /* 0x000000ff0000720c */ /* 0x000fda0003f05270 */
[----:B------:R-:W-:Y:S05]  /*00b0*/  @P0 BRA `(.L_x_512) ;  /* 0x00000024007c0947 */ /* 0x000fea0003800000 */
[----:B------:R-:W0:Y:S01]  /*00c0*/  S2R R0, SR_TID.X ;  /* 0x0000000000007919 */ /* 0x000e220000002100 */
[----:B------:R-:W1:Y:S01]  /*00d0*/  LDCU.64 UR4, c[0x0][0x380] ;  /* 0x00007000ff0477ac */ /* 0x000e620008000a00 */
[----:B------:R-:W2:Y:S01]  /*00e0*/  LDC R29, c[0x0][0x390] ;  /* 0x0000e400ff1d7b82 */ /* 0x000ea20000000800 */
[C---:B0-----:R-:W-:Y:S02]  /*00f0*/  LOP3.LUT R4, R0.reuse, 0x1f, RZ, 0xc0, !PT ;  /* 0x0000001f00047812 */ /* 0x041fe400078ec0ff */
[----:B------:R-:W-:-:S05]  /*0100*/  LOP3.LUT R5, R0, 0x3e0, RZ, 0xc0, !PT ;  /* 0x000003e000057812 */ /* 0x000fca00078ec0ff */
[----:B------:R-:W-:-:S05]  /*0110*/  IMAD R5, R5, 0x9, R4 ;  /* 0x0000000905057824 */ /* 0x000fca00078e0204 */
[----:B------:R-:W-:-:S05]  /*0120*/  IADD3 R5, P0, PT, R2, R5, RZ ;  /* 0x0000000502057210 */ /* 0x000fca0007f1e0ff */
[----:B------:R-:W-:Y:S01]  /*0130*/  IMAD.X R4, RZ, RZ, R3, P0 ;  /* 0x000000ffff047224 */ /* 0x000fe200000e0603 */
[----:B-1----:R-:W-:-:S04]  /*0140*/  LEA R2, P0, R5, UR4, 0x3 ;  /* 0x0000000405027c11 */ /* 0x002fc8000f8018ff */
[----:B------:R-:W-:-:S05]  /*0150*/  LEA.HI.X R3, R5, UR5, R4, 0x3, P0 ;  /* 0x0000000505037c11 */ /* 0x000fca00080f1c04 */
[----:B------:R-:W3:Y:S04]  /*0160*/  LDG.E.64.CONSTANT R4, desc[UR8][R2.64] ;  /* 0x0000000802047981 */ /* 0x000ee8000c1e9b00 */
[----:B------:R-:W4:Y:S04]  /*0170*/  LDG.E.64.CONSTANT R6, desc[UR8][R2.64+0x100] ;  /* 0x0001000802067981 */ /* 0x000f28000c1e9b00 */
[----:B------:R-:W5:Y:S04]  /*0180*/  LDG.E.64.CONSTANT R8, desc[UR8][R2.64+0x200] ;  /* 0x0002000802087981 */ /* 0x000f68000c1e9b00 */
[----:B------:R-:W2:Y:S04]  /*0190*/  LDG.E.64.CONSTANT R10, desc[UR8][R2.64+0x300] ;  /* 0x00030008020a7981 */ /* 0x000ea8000c1e9b00 */
[----:B------:R-:W2:Y:S04]  /*01a0*/  LDG.E.64.CONSTANT R12, desc[UR8][R2.64+0x400] ;  /* 0x00040008020c7981 */ /* 0x000ea8000c1e9b00 */
[----:B------:R-:W2:Y:S04]  /*01b0*/  LDG.E.64.CONSTANT R14, desc[UR8][R2.64+0x500] ;  /* 0x00050008020e7981 */ /* 0x000ea8000c1e9b00 */
[----:B------:R-:W2:Y:S04]  /*01c0*/  LDG.E.64.CONSTANT R16, desc[UR8][R2.64+0x600] ;  /* 0x0006000802107981 */ /* 0x000ea8000c1e9b00 */
[----:B------:R-:W2:Y:S04]  /*01d0*/  LDG.E.64.CONSTANT R18, desc[UR8][R2.64+0x700] ;  /* 0x0007000802127981 */ /* 0x000ea8000c1e9b00 */
[----:B------:R-:W2:Y:S01]  /*01e0*/  LDG.E.64.CONSTANT R20, desc[UR8][R2.64+0x800] ;  /* 0x0008000802147981 */ /* 0x000ea2000c1e9b00 */
[----:B------:R-:W0:Y:S01]  /*01f0*/  S2UR UR5, SR_CgaCtaId ;  /* 0x00000000000579c3 */ /* 0x000e220000008800 */
[----:B------:R-:W-:Y:S01]  /*0200*/  SHF.R.U32.HI R47, RZ, 0x5, R0 ;  /* 0x00000005ff2f7819 */ /* 0x000fe20000011600 */
[----:B------:R-:W-:Y:S01]  /*0210*/  UMOV UR4, 0x400 ;  /* 0x0000040000047882 */ /* 0x000fe20000000000 */
[----:B------:R-:W1:Y:S01]  /*0220*/  S2R R46, SR_LANEID ;  /* 0x00000000002e7919 */ /* 0x000e620000000000 */
[----:B------:R-:W-:Y:S01]  /*0230*/  ISETP.NE.AND P3, PT, R0, RZ, PT ;  /* 0x000000ff0000720c */ /* 0x000fe20003f65270 */
[----:B0-----:R-:W-:-:S03]  /*0240*/  ULEA UR5, UR5, UR4, 0x18 ;  /* 0x0000000405057291 */ /* 0x001fc6000f8ec0ff */
[----:B------:R-:W-:Y:S01]  /*0250*/  UMOV UR4, URZ ;  /* 0x000000ff00047c82 */ /* 0x000fe20008000000 */
[----:B-1----:R-:W-:Y:S01]  /*0260*/  IMAD R23, R47, 0x120, R46 ;  /* 0x000001202f177824 */ /* 0x002fe200078e022e */
[----:B------:R-:W-:-:S03]  /*0270*/  ISETP.GE.AND P6, PT, R46, 0x10, PT ;  /* 0x000000102e00780c */ /* 0x000fc60003fc6270 */
[----:B------:R-:W-:Y:S01]  /*0280*/  IMAD R22, R46, 0x8, R23 ;  /* 0x000000082e167824 */ /* 0x000fe200078e0217 */
[----:B------:R-:W-:-:S05]  /*0290*/  LEA R27, R23, UR5, 0x3 ;  /* 0x00000005171b7c11 */ /* 0x000fca000f8e18ff */
[----:B---3--:R0:W-:Y:S04]  /*02a0*/  STS.64 [R27], R4 ;  /* 0x000000041b007388 */ /* 0x0081e80000000a00 */
[----:B----4-:R1:W-:Y:S04]  /*02b0*/  STS.64 [R27+0x100], R6 ;  /* 0x000100061b007388 */ /* 0x0103e80000000a00 */
[----:B-----5:R-:W-:Y:S01]  /*02c0*/  STS.64 [R27+0x200], R8 ;  /* 0x000200081b007388 */ /* 0x020fe20000000a00 */
[----:B0-----:R-:W-:-:S03]  /*02d0*/  IMAD R5, R46, 0x40, R27 ;  /* 0x000000402e057824 */ /* 0x001fc600078e021b */
[----:B--2---:R-:W-:Y:S01]  /*02e0*/  STS.64 [R27+0x300], R10 ;  /* 0x0003000a1b007388 */ /* 0x004fe20000000a00 */
[----:B------:R-:W-:Y:S02]  /*02f0*/  IMAD R4, R23, -0x4, R27 ;  /* 0xfffffffc17047824 */ /* 0x000fe400078e021b */
[----:B-1----:R-:W-:Y:S01]  /*0300*/  IMAD R6, R22, -0x4, R5 ;  /* 0xfffffffc16067824 */ /* 0x002fe200078e0205 */
[----:B------:R-:W-:Y:S04]  /*0310*/  STS.64 [R27+0x400], R12 ;  /* 0x0004000c1b007388 */ /* 0x000fe80000000a00 */
[----:B------:R-:W-:Y:S04]  /*0320*/  STS.64 [R27+0x500], R14 ;  /* 0x0005000e1b007388 */ /* 0x000fe80000000a00 */
[----:B------:R-:W-:Y:S04]  /*0330*/  STS.64 [R27+0x600], R16 ;  /* 0x000600101b007388 */ /* 0x000fe80000000a00 */
[----:B------:R-:W-:Y:S04]  /*0340*/  STS.64 [R27+0x700], R18 ;  /* 0x000700121b007388 */ /* 0x000fe80000000a00 */
[----:B------:R-:W-:Y:S01]  /*0350*/  STS.64 [R27+0x800], R20 ;  /* 0x000800141b007388 */ /* 0x000fe20000000a00 */
[----:B------:R-:W-:-:S03]  /*0360*/  NOP ;  /* 0x0000000000007918 */ /* 0x000fc60000000000 */
[----:B------:R-:W-:Y:S04]  /*0370*/  LDS.64 R2, [R5+0x40] ;  /* 0x0000400005027984 */ /* 0x000fe80000000a00 */
[----:B------:R-:W-:Y:S04]  /*0380*/  LDS.64 R8, [R5] ;  /* 0x0000000005087984 */ /* 0x000fe80000000a00 */
[----:B------:R-:W0:Y:S04]  /*0390*/  LDS.64 R10, [R5+0x8] ;  /* 0x00000800050a7984 */ /* 0x000e280000000a00 */
[----:B------:R-:W1:Y:S04]  /*03a0*/  LDS.64 R12, [R5+0x10] ;  /* 0x00001000050c7984 */ /* 0x000e680000000a00 */
[----:B------:R-:W2:Y:S04]  /*03b0*/  LDS.64 R14, [R5+0x18] ;  /* 0x00001800050e7984 */ /* 0x000ea80000000a00 */
[----:B------:R-:W3:Y:S04]  /*03c0*/  LDS.64 R16, [R5+0x20] ;  /* 0x0000200005107984 */ /* 0x000ee80000000a00 */
[----:B------:R-:W-:Y:S04]  /*03d0*/  LDS.64 R18, [R5+0x28] ;  /* 0x0000280005127984 */ /* 0x000fe80000000a00 */
[----:B------:R-:W-:Y:S04]  /*03e0*/  LDS.64 R20, [R5+0x30] ;  /* 0x0000300005147984 */ /* 0x000fe80000000a00 */
[----:B------:R4:W-:Y:S01]  /*03f0*/  LDS.64 R22, [R5+0x38] ;  /* 0x0000380005167984 */ /* 0x0009e20000000a00 */
[----:B------:R-:W-:Y:S01]  /*0400*/  BAR.SYNC.DEFER_BLOCKING 0x0 ;  /* 0x0000000000007b1d */ /* 0x000fe20000010000 */
[----:B----4-:R-:W-:-:S02]  /*0410*/  LEA R5, R0, UR5, 0x3 ;  /* 0x0000000500057c11 */ /* 0x010fc4000f8e18ff */
[----:B0-----:R-:W-:-:S04]  /*0420*/  ISETP.NE.U32.AND P0, PT, R8, R10, PT ;  /* 0x0000000a0800720c */ /* 0x001fc80003f05070 */
[----:B------:R-:W-:Y:S02]  /*0430*/  ISETP.NE.AND.EX P5, PT, R9, R11, PT, P0 ;  /* 0x0000000b0900720c */ /* 0x000fe40003fa5300 */
[----:B-1----:R-:W-:Y:S02]  /*0440*/  ISETP.NE.U32.AND P2, PT, R10, R12, PT ;  /* 0x0000000c0a00720c */ /* 0x002fe40003f45070 */
[----:B--2---:R-:W-:Y:S02]  /*0450*/  ISETP.NE.U32.AND P1, PT, R12, R14, PT ;  /* 0x0000000e0c00720c */ /* 0x004fe40003f25070 */
[----:B------:R-:W-:Y:S01]  /*0460*/  ISETP.NE.AND.EX P4, PT, R11, R13, PT, P2 ;  /* 0x0000000d0b00720c */ /* 0x000fe20003f85320 */
[----:B------:R-:W-:Y:S01]  /*0470*/  STS [R4], R29 ;  /* 0x0000001d04007388 */ /* 0x000fe20000000800 */
[----:B------:R-:W-:Y:S02]  /*0480*/  SEL R30, RZ, 0x1, !P5 ;  /* 0x00000001ff1e7807 */ /* 0x000fe40006800000 */
[----:B------:R-:W-:Y:S01]  /*0490*/  ISETP.NE.AND.EX P1, PT, R13, R15, PT, P1 ;  /* 0x0000000f0d00720c */ /* 0x000fe20003f25310 */
[----:B------:R-:W-:Y:S01]  /*04a0*/  STS [R4+0x80], R29 ;  /* 0x0000801d04007388 */ /* 0x000fe20000000800 */
[----:B---3--:R-:W-:-:S02]  /*04b0*/  ISETP.NE.U32.AND P2, PT, R14, R16, PT ;  /* 0x000000100e00720c */ /* 0x008fc40003f45070 */
[----:B------:R-:W-:Y:S01]  /*04c0*/  P2R R27, PR, RZ, 0x10 ;  /* 0x00000010ff1b7803 */ /* 0x000fe20000000000 */
[----:B------:R-:W-:Y:S01]  /*04d0*/  STS [R4+0x100], R29 ;  /* 0x0001001d04007388 */ /* 0x000fe20000000800 */
[----:B------:R-:W-:Y:S02]  /*04e0*/  ISETP.NE.AND.EX P2, PT, R15, R17, PT, P2 ;  /* 0x000000110f00720c */ /* 0x000fe40003f45320 */
[----:B------:R-:W-:Y:S01]  /*04f0*/  P2R R26, PR, RZ, 0x20 ;  /* 0x00000020ff1a7803 */ /* 0x000fe20000000000 */
[----:B------:R-:W-:Y:S01]  /*0500*/  STS [R4+0x180], R29 ;  /* 0x0001801d04007388 */ /* 0x000fe20000000800 */
[----:B------:R-:W-:-:S03]  /*0510*/  P2R R60, PR, RZ, 0x2 ;  /* 0x00000002ff3c7803 */ /* 0x000fc60000000000 */
[----:B------:R-:W-:Y:S04]  /*0520*/  STS [R4+0x200], R29 ;  /* 0x0002001d04007388 */ /* 0x000fe80000000800 */
[----:B------:R-:W-:Y:S04]  /*0530*/  STS [R4+0x280], R29 ;  /* 0x0002801d04007388 */ /* 0x000fe80000000800 */
[----:B------:R-:W-:Y:S04]  /*0540*/  STS [R4+0x300], R29 ;  /* 0x0003001d04007388 */ /* 0x000fe80000000800 */
[----:B------:R-:W-:Y:S04]  /*0550*/  STS [R4+0x380], R29 ;  /* 0x0003801d04007388 */ /* 0x000fe80000000800 */
[----:B------:R0:W-:Y:S01]  /*0560*/  STS [R4+0x400], R29 ;  /* 0x0004001d04007388 */ /* 0x0001e20000000800 */
[----:B------:R-:W-:-:S03]  /*0570*/  NOP ;  /* 0x0000000000007918 */ /* 0x000fc60000000000 */
[----:B------:R-:W1:Y:S01]  /*0580*/  LDS R48, [R6] ;  /* 0x0000000006307984 */ /* 0x000e620000000800 */
[----:B0-----:R-:W-:-:S03]  /*0590*/  IMAD.MOV.U32 R29, RZ, RZ, RZ ;  /* 0x000000ffff1d7224 */ /* 0x001fc600078e00ff */
[----:B------:R-:W0:Y:S04]  /*05a0*/  LDS R52, [R6+0x4] ;  /* 0x0000040006347984 */ /* 0x000e280000000800 */
[----:B------:R-:W2:Y:S04]  /*05b0*/  LDS R51, [R6+0x8] ;  /* 0x0000080006337984 */ /* 0x000ea80000000800 */
[----:B------:R-:W3:Y:S04]  /*05c0*/  LDS R50, [R6+0xc] ;  /* 0x00000c0006327984 */ /* 0x000ee80000000800 */
[----:B------:R-:W4:Y:S04]  /*05d0*/  LDS R49, [R6+0x10] ;  /* 0x0000100006317984 */ /* 0x000f280000000800 */
[----:B------:R-:W-:Y:S04]  /*05e0*/  LDS R45, [R6+0x14] ;  /* 0x00001400062d7984 */ /* 0x000fe80000000800 */
[----:B------:R-:W-:Y:S04]  /*05f0*/  LDS R44, [R6+0x18] ;  /* 0x00001800062c7984 */ /* 0x000fe80000000800 */
[----:B------:R-:W-:Y:S04]  /*0600*/  LDS R28, [R6+0x1c] ;  /* 0x00001c00061c7984 */ /* 0x000fe80000000800 */
[----:B------:R5:W-:Y:S01]  /*0610*/  LDS R4, [R6+0x20] ;  /* 0x0000200006047984 */ /* 0x000be20000000800 */
[----:B------:R-:W-:Y:S01]  /*0620*/  BAR.SYNC.DEFER_BLOCKING 0x0 ;  /* 0x0000000000007b1d */ /* 0x000fe20000010000 */
[----:B-1----:R-:W-:-:S02]  /*0630*/  SEL R7, R48, RZ, !P5 ;  /* 0x000000ff30077207 */ /* 0x002fc40006800000 */
[----:B------:R-:W-:-:S03]  /*0640*/  ISETP.NE.U32.AND P5, PT, R20, R22, PT ;  /* 0x000000161400720c */ /* 0x000fc60003fa5070 */
[----:B0-----:R-:W-:Y:S01]  /*0650*/  IMAD.IADD R7, R52, 0x1, R7 ;  /* 0x0000000134077824 */ /* 0x001fe200078e0207 */
[----:B------:R-:W-:-:S04]  /*0660*/  ISETP.NE.AND.EX P5, PT, R21, R23, PT, P5 ;  /* 0x000000171500720c */ /* 0x000fc80003fa5350 */
[----:B-----5:R-:W-:Y:S02]  /*0670*/  SEL R6, R7, RZ, !P4 ;  /* 0x000000ff07067207 */ /* 0x020fe40006000000 */
[----:B------:R-:W-:Y:S02]  /*0680*/  SEL R7, RZ, 0x1, !P4 ;  /* 0x00000001ff077807 */ /* 0x000fe40006000000 */
[----:B------:R-:W-:Y:S01]  /*0690*/  ISETP.NE.U32.AND P4, PT, R18, R20, PT ;  /* 0x000000141200720c */ /* 0x000fe20003f85070 */
[----:B--2---:R-:W-:-:S03]  /*06a0*/  IMAD.IADD R6, R51, 0x1, R6 ;  /* 0x0000000133067824 */ /* 0x004fc600078e0206 */
[----:B------:R-:W-:Y:S01]  /*06b0*/  ISETP.NE.AND.EX P4, PT, R19, R21, PT, P4 ;  /* 0x000000151300720c */ /* 0x000fe20003f85340 */
[----:B------:R-:W-:Y:S01]  /*06c0*/  STS.64 [R5+0x8d8], R2 ;  /* 0x0008d80205007388 */ /* 0x000fe20000000a00 */
[----:B------:R-:W-:Y:S06]  /*06d0*/  BAR.SYNC.DEFER_BLOCKING 0x0 ;  /* 0x0000000000007b1d */ /* 0x000fec0000010000 */
[----:B------:R0:W1:Y:S02]  /*06e0*/  @P3 LDS.64 R24, [R5+0x8d0] ;  /* 0x0008d00005183984 */ /* 0x0000640000000a00 */
[----:B0-----:R-:W-:-:S05]  /*06f0*/  SEL R5, R6, RZ, !P1 ;  /* 0x000000ff06057207 */ /* 0x001fca0004800000 */
[----:B---3--:R-:W-:-:S05]  /*0700*/  IMAD.IADD R5, R50, 0x1, R5 ;  /* 0x0000000132057824 */ /* 0x008fca00078e0205 */
[----:B------:R-:W-:-:S05]  /*0710*/  SEL R6, R5, RZ, !P2 ;  /* 0x000000ff05067207 */ /* 0x000fca0005000000 */
[----:B----4-:R-:W-:Y:S01]  /*0720*/  IMAD.IADD R6, R49, 0x1, R6 ;  /* 0x0000000131067824 */ /* 0x010fe200078e0206 */
[----:B-1----:R-:W-:-:S04]  /*0730*/  @P3 ISETP.NE.U32.AND P0, PT, R24, R8, PT ;  /* 0x000000081800320c */ /* 0x002fc80003f05070 */
[----:B------:R-:W-:-:S04]  /*0740*/  @P3 ISETP.NE.AND.EX P0, PT, R25, R9, PT, P0 ;  /* 0x000000091900320c */ /* 0x000fc80003f05300 */
[----:B------:R-:W-:Y:S02]  /*0750*/  @P3 SEL R29, RZ, 0x1, !P0 ;  /* 0x00000001ff1d3807 */ /* 0x000fe40004000000 */
[----:B------:R-:W-:Y:S02]  /*0760*/  ISETP.NE.U32.AND P3, PT, R16, R18, PT ;  /* 0x000000121000720c */ /* 0x000fe40003f65070 */
[----:B------:R-:W-:Y:S02]  /*0770*/  IADD3 R30, P0, PT, R29, R30, RZ ;  /* 0x0000001e1d1e7210 */ /* 0x000fe40007f1e0ff */
[----:B------:R-:W-:-:S03]  /*0780*/  ISETP.NE.AND.EX P3, PT, R17, R19, PT, P3 ;  /* 0x000000131100720c */ /* 0x000fc60003f65330 */
[----:B------:R-:W-:Y:S01]  /*0790*/  IMAD.X R31, RZ, RZ, UR4, P0 ;  /* 0x00000004ff1f7e24 */ /* 0x000fe200080e06ff */
[----:B------:R-:W-:Y:S02]  /*07a0*/  IADD3 R32, P0, PT, R30, R7, RZ ;  /* 0x000000071e207210 */ /* 0x000fe40007f1e0ff */
[----:B------:R-:W-:Y:S02]  /*07b0*/  SEL R7, RZ, 0x1, !P1 ;  /* 0x00000001ff077807 */ /* 0x000fe40004800000 */
[----:B------:R-:W-:Y:S01]  /*07c0*/  SEL R5, RZ, 0x1, !P3 ;  /* 0x00000001ff057807 */ /* 0x000fe20005800000 */
[----:B------:R-:W-:Y:S01]  /*07d0*/  IMAD.X R33, RZ, RZ, R31, P0 ;  /* 0x000000ffff217224 */ /* 0x000fe200000e061f */
[----:B------:R-:W-:Y:S02]  /*07e0*/  IADD3 R34, P0, PT, R32, R7, RZ ;  /* 0x0000000720227210 */ /* 0x000fe40007f1e0ff */
[----:B------:R-:W-:Y:S02]  /*07f0*/  SEL R7, RZ, 0x1, !P2 ;  /* 0x00000001ff077807 */ /* 0x000fe40005000000 */
[----:B------:R-:W-:Y:S01]  /*0800*/  SEL R6, R6, RZ, !P3 ;  /* 0x000000ff06067207 */ /* 0x000fe20005800000 */
[----:B------:R-:W-:Y:S01]  /*0810*/  IMAD.X R35, RZ, RZ, R33, P0 ;  /* 0x000000ffff237224 */ /* 0x000fe200000e0621 */
[----:B------:R-:W-:-:S02]  /*0820*/  IADD3 R36, P0, PT, R34, R7, RZ ;  /* 0x0000000722247210 */ /* 0x000fc40007f1e0ff */
[----:B------:R-:W-:Y:S01]  /*0830*/  ISETP.NE.AND P1, PT, R27, RZ, PT ;  /* 0x000000ff1b00720c */ /* 0x000fe20003f25270 */
[----:B------:R-:W-:Y:S01]  /*0840*/  IMAD.IADD R6, R45, 0x1, R6 ;  /* 0x000000012d067824 */ /* 0x000fe200078e0206 */
[----:B------:R-:W-:Y:S01]  /*0850*/  SEL R27, RZ, 0x1, !P5 ;  /* 0x00000001ff1b7807 */ /* 0x000fe20006800000 */
[----:B------:R-:W-:Y:S01]  /*0860*/  IMAD.X R37, RZ, RZ, R35, P0 ;  /* 0x000000ffff257224 */ /* 0x000fe200000e0623 */
[----:B------:R-:W-:Y:S02]  /*0870*/  IADD3 R38, P0, PT, R36, R5, RZ ;  /* 0x0000000524267210 */ /* 0x000fe40007f1e0ff */
[----:B------:R-:W-:Y:S02]  /*0880*/  SEL R5, RZ, 0x1, !P4 ;  /* 0x00000001ff057807 */ /* 0x000fe40006000000 */
[----:B------:R-:W-:Y:S01]  /*0890*/  P2R R61, PR, RZ, 0x2 ;  /* 0x00000002ff3d7803 */ /* 0x000fe20000000000 */
[----:B------:R-:W-:Y:S01]  /*08a0*/  IMAD.X R39, RZ, RZ, R37, P0 ;  /* 0x000000ffff277224 */ /* 0x000fe200000e0625 */
[----:B------:R-:W-:-:S02]  /*08b0*/  IADD3 R40, P0, PT, R38, R5, RZ ;  /* 0x0000000526287210 */ /* 0x000fc40007f1e0ff */
[----:B------:R-:W-:Y:S02]  /*08c0*/  SEL R5, R6, RZ, !P4 ;  /* 0x000000ff06057207 */ /* 0x000fe40006000000 */
[----:B------:R-:W-:Y:S01]  /*08d0*/  ISETP.NE.AND P1, PT, R26, RZ, PT ;  /* 0x000000ff1a00720c */ /* 0x000fe20003f25270 */
[----:B------:R-:W-:Y:S01]  /*08e0*/  IMAD.X R41, RZ, RZ, R39, P0 ;  /* 0x000000ffff297224 */ /* 0x000fe200000e0627 */
[----:B------:R-:W-:Y:S01]  /*08f0*/  ISETP.NE.U32.AND P0, PT, R22, R2, PT ;  /* 0x000000021600720c */ /* 0x000fe20003f05070 */
[----:B------:R-:W-:Y:S01]  /*0900*/  IMAD.IADD R5, R44, 0x1, R5 ;  /* 0x000000012c057824 */ /* 0x000fe200078e0205 */
[----:B------:R-:W-:Y:S02]  /*0910*/  P2R R63, PR, RZ, 0x2 ;  /* 0x00000002ff3f7803 */ /* 0x000fe40000000000 */
[----:B------:R-:W-:Y:S02]  /*0920*/  ISETP.NE.AND.EX P0, PT, R23, R3, PT, P0 ;  /* 0x000000031700720c */ /* 0x000fe40003f05300 */
[----:B------:R-:W-:-:S02]  /*0930*/  SEL R5, R5, RZ, !P5 ;  /* 0x000000ff05057207 */ /* 0x000fc40006800000 */
[----:B------:R-:W-:Y:S02]  /*0940*/  SEL R7, RZ, 0x1, !P0 ;  /* 0x00000001ff077807 */ /* 0x000fe40004000000 */
[----:B------:R-:W-:Y:S01]  /*0950*/  ISETP.GE.U32.AND P1, PT, R0, 0x20, PT ;  /* 0x000000200000780c */ /* 0x000fe20003f26070 */
[----:B------:R-:W-:-:S05]  /*0960*/  IMAD.IADD R5, R28, 0x1, R5 ;  /* 0x000000011c057824 */ /* 0x000fca00078e0205 */
[----:B------:R-:W-:Y:S02]  /*0970*/  SEL R5, R5, RZ, !P0 ;  /* 0x000000ff05057207 */ /* 0x000fe40004000000 */
[----:B------:R-:W-:-:S03]  /*0980*/  IADD3 R42, P0, PT, R40, R27, RZ ;  /* 0x0000001b282a7210 */ /* 0x000fc60007f1e0ff */
[----:B------:R-:W-:Y:S02]  /*0990*/  IMAD.IADD R4, R4, 0x1, R5 ;  /* 0x0000000104047824 */ /* 0x000fe400078e0205 */
[----:B------:R-:W-:Y:S01]  /*09a0*/  IMAD.X R43, RZ, RZ, R41, P0 ;  /* 0x000000ffff2b7224 */ /* 0x000fe200000e0629 */
[----:B------:R-:W-:Y:S02]  /*09b0*/  IADD3 R26, P0, PT, R42, R7, RZ ;  /* 0x000000072a1a7210 */ /* 0x000fe40007f1e0ff */
[----:B------:R-:W0:Y:S03]  /*09c0*/  SHFL.UP PT, R5, R4, 0x1, RZ ;  /* 0x0420000004057989 */ /* 0x000e2600000e00ff */
[----:B------:R-:W-:Y:S01]  /*09d0*/  IMAD.X R27, RZ, RZ, R43, P0 ;  /* 0x000000ffff1b7224 */ /* 0x000fe200000e062b */
[----:B------:R-:W-:-:S04]  /*09e0*/  ISETP.NE.U32.AND P0, PT, R26, RZ, PT ;  /* 0x000000ff1a00720c */ /* 0x000fc80003f05070 */
[----:B------:R-:W-:Y:S01]  /*09f0*/  ISETP.NE.AND.EX P0, PT, R27, RZ, PT, P0 ;  /* 0x000000ff1b00720c */ /* 0x000fe20003f05300 */
[----:B------:R-:W1:Y:S03]  /*0a00*/  SHFL.UP PT, R6, R27, 0x1, RZ ;  /* 0x042000001b067989 */ /* 0x000e6600000e00ff */
[----:B0-----:R-:W-:Y:S02]  /*0a10*/  SEL R7, R5, RZ, !P0 ;  /* 0x000000ff05077207 */ /* 0x001fe40004000000 */
[----:B------:R-:W0:Y:S01]  /*0a20*/  SHFL.UP PT, R5, R26, 0x1, RZ ;  /* 0x042000001a057989 */ /* 0x000e2200000e00ff */
[----:B------:R-:W-:-:S04]  /*0a30*/  ISETP.GE.AND P0, PT, R46, 0x1, PT ;  /* 0x000000012e00780c */ /* 0x000fc80003f06270 */
[----:B------:R-:W-:Y:S02]  /*0a40*/  SEL R7, R7, RZ, P0 ;  /* 0x000000ff07077207 */ /* 0x000fe40000000000 */
[----:B-1----:R-:W-:-:S03]  /*0a50*/  SEL R6, R6, RZ, P0 ;  /* 0x000000ff06067207 */ /* 0x002fc60000000000 */
[----:B------:R-:W-:-:S05]  /*0a60*/  IMAD.IADD R7, R4, 0x1, R7 ;  /* 0x0000000104077824 */ /* 0x000fca00078e0207 */
[----:B------:R-:W1:Y:S01]  /*0a70*/  SHFL.UP PT, R4, R7, 0x2, RZ ;  /* 0x0440000007047989 */ /* 0x000e6200000e00ff */
[----:B0-----:R-:W-:-:S04]  /*0a80*/  SEL R5, R5, RZ, P0 ;  /* 0x000000ff05057207 */ /* 0x001fc80000000000 */
[----:B------:R-:W-:-:S05]  /*0a90*/  IADD3 R53, P0, PT, R5, R26, RZ ;  /* 0x0000001a05357210 */ /* 0x000fca0007f1e0ff */
[----:B------:R-:W-:Y:S01]  /*0aa0*/  IMAD.X R54, R6, 0x1, R27, P0 ;  /* 0x0000000106367824 */ /* 0x000fe200000e061b */
[----:B------:R-:W-:-:S04]  /*0ab0*/  ISETP.NE.U32.AND P0, PT, R53, RZ, PT ;  /* 0x000000ff3500720c */ /* 0x000fc80003f05070 */
[----:B------:R-:W-:Y:S01]  /*0ac0*/  ISETP.NE.AND.EX P0, PT, R54, RZ, PT, P0 ;  /* 0x000000ff3600720c */ /* 0x000fe20003f05300 */
[----:B------:R-:W0:Y:S03]  /*0ad0*/  SHFL.UP PT, R5, R54, 0x2, RZ ;  /* 0x0440000036057989 */ /* 0x000e2600000e00ff */
[----:B-1----:R-:W-:Y:S02]  /*0ae0*/  SEL R6, R4, RZ, !P0 ;  /* 0x000000ff04067207 */ /* 0x002fe40004000000 */
[----:B------:R-:W1:Y:S01]  /*0af0*/  SHFL.UP PT, R4, R53, 0x2, RZ ;  /* 0x0440000035047989 */ /* 0x000e6200000e00ff */
[----:B------:R-:W-:-:S04]  /*0b00*/  ISETP.GE.AND P0, PT, R46, 0x2, PT ;  /* 0x000000022e00780c */ /* 0x000fc80003f06270 */
[----:B------:R-:W-:-:S05]  /*0b10*/  SEL R6, R6, RZ, P0 ;  /* 0x000000ff06067207 */ /* 0x000fca0000000000 */
[----:B------:R-:W-:Y:S01]  /*0b20*/  IMAD.IADD R6, R7, 0x1, R6 ;  /* 0x0000000107067824 */ /* 0x000fe200078e0206 */
[----:B0-----:R-:W-:Y:S02]  /*0b30*/  SEL R5, R5, RZ, P0 ;  /* 0x000000ff05057207 */ /* 0x001fe40000000000 */
[----:B-1----:R-:W-:-:S04]  /*0b40*/  SEL R4, R4, RZ, P0 ;  /* 0x000000ff04047207 */ /* 0x002fc80000000000 */
[----:B------:R-:W-:Y:S02]  /*0b50*/  IADD3 R27, P0, PT, R4, R53, RZ ;  /* 0x00000035041b7210 */ /* 0x000fe40007f1e0ff */
[----:B------:R-:W0:Y:S03]  /*0b60*/  SHFL.UP PT, R4, R6, 0x4, RZ ;  /* 0x0480000006047989 */ /* 0x000e2600000e00ff */
[----:B------:R-:W-:Y:S01]  /*0b70*/  IMAD.X R26, R5, 0x1, R54, P0 ;  /* 0x00000001051a7824 */ /* 0x000fe200000e0636 */
        /* <DEDUP_REMOVED lines=8> */
[----:B------:R-:W-:Y:S01]  /*0c00*/  IMAD.IADD R7, R6, 0x1, R7 ;  /* 0x0000000106077824 */ /* 0x000fe200078e0207 */
[----:B0-----:R-:W-:-:S04]  /*0c10*/  SEL R4, R4, RZ, P0 ;  /* 0x000000ff04047207 */ /* 0x001fc80000000000 */
        /* <DEDUP_REMOVED lines=20> */
[----:B------:R-:W0:Y:S02]  /*0d60*/  SHFL.UP PT, R4, R27, 0x10, RZ ;  /* 0x060000001b047989 */ /* 0x000e2400000e00ff */
[----:B------:R-:W-:Y:S02]  /*0d70*/  SEL R7, R7, RZ, P6 ;  /* 0x000000ff07077207 */ /* 0x000fe40003000000 */
[----:B-1----:R-:W-:-:S03]  /*0d80*/  SEL R5, R5, RZ, P6 ;  /* 0x000000ff05057207 */ /* 0x002fc60003000000 */
[----:B------:R-:W-:-:S05]  /*0d90*/  IMAD.IADD R53, R6, 0x1, R7 ;  /* 0x0000000106357824 */ /* 0x000fca00078e0207 */
[----:B------:R-:W-:Y:S01]  /*0da0*/  SHFL.UP PT, R64, R53, 0x1, RZ ;  /* 0x0420000035407989 */ /* 0x000fe200000e00ff */
[----:B0-----:R-:W-:Y:S02]  /*0db0*/  SEL R4, R4, RZ, P6 ;  /* 0x000000ff04047207 */ /* 0x001fe40003000000 */
[----:B------:R-:W-:Y:S02]  /*0dc0*/  ISETP.NE.AND P6, PT, R47, 0x7, PT ;  /* 0x000000072f00780c */ /* 0x000fe40003fc5270 */
[----:B------:R-:W-:-:S05]  /*0dd0*/  IADD3 R4, P0, PT, R4, R27, RZ ;  /* 0x0000001b04047210 */ /* 0x000fca0007f1e0ff */
[----:B------:R-:W-:Y:S01]  /*0de0*/  IMAD.X R5, R5, 0x1, R26, P0 ;  /* 0x0000000105057824 */ /* 0x000fe200000e061a */
[----:B------:R-:W-:-:S13]  /*0df0*/  ISETP.NE.AND P0, PT, R46, 0x1f, PT ;  /* 0x0000001f2e00780c */ /* 0x000fda0003f05270 */
[----:B------:R-:W-:-:S05]  /*0e00*/  @!P0 LEA R54, R47, UR5, 0x4 ;  /* 0x000000052f368c11 */ /* 0x000fca000f8e20ff */
[----:B------:R-:W-:Y:S04]  /*0e10*/  @!P0 STS.64 [R54], R4 ;  /* 0x0000000436008388 */ /* 0x000fe80000000a00 */
[----:B------:R-:W-:Y:S01]  /*0e20*/  @!P0 STS [R54+0x8], R53 ;  /* 0x0000083536008388 */ /* 0x000fe20000000800 */
[----:B------:R-:W-:Y:S06]  /*0e30*/  BAR.SYNC.DEFER_BLOCKING 0x0 ;  /* 0x0000000000007b1d */ /* 0x000fec0000010000 */
[----:B------:R-:W-:Y:S04]  /*0e40*/  LDS.64 R26, [UR5+0x10] ;  /* 0x00001005ff1a7984 */ /* 0x000fe80008000a00 */
[----:B------:R-:W0:Y:S04]  /*0e50*/  LDS.64 R6, [UR5] ;  /* 0x00000005ff067984 */ /* 0x000e280008000a00 */
[----:B------:R-:W1:Y:S04]  /*0e60*/  LDS R55, [UR5+0x8] ;  /* 0x00000805ff377984 */ /* 0x000e680008000800 */
[----:B------:R-:W2:Y:S01]  /*0e70*/  LDS R54, [UR5+0x18] ;  /* 0x00001805ff367984 */ /* 0x000ea20008000800 */
[----:B0-----:R-:W-:-:S05]  /*0e80*/  IADD3 R67, P0, PT, R6, R26, RZ ;  /* 0x0000001a06437210 */ /* 0x001fca0007f1e0ff */
[----:B------:R-:W-:Y:S01]  /*0e90*/  IMAD.X R69, R7, 0x1, R27, P0 ;  /* 0x0000000107457824 */ /* 0x000fe200000e061b */
[----:B------:R-:W-:-:S04]  /*0ea0*/  ISETP.NE.U32.AND P0, PT, R26, RZ, PT ;  /* 0x000000ff1a00720c */ /* 0x000fc80003f05070 */
[----:B------:R-:W-:Y:S02]  /*0eb0*/  ISETP.NE.AND.EX P0, PT, R27, RZ, PT, P0 ;  /* 0x000000ff1b00720c */ /* 0x000fe40003f05300 */
[----:B------:R-:W0:Y:S02]  /*0ec0*/  LDS.64 R26, [UR5+0x20] ;  /* 0x00002005ff1a7984 */ /* 0x000e240008000a00 */
[----:B-1----:R-:W-:-:S05]  /*0ed0*/  SEL R57, R55, RZ, !P0 ;  /* 0x000000ff37397207 */ /* 0x002fca0004000000 */
[----:B--2---:R-:W-:Y:S01]  /*0ee0*/  IMAD.IADD R54, R54, 0x1, R57 ;  /* 0x0000000136367824 */ /* 0x004fe200078e0239 */
[----:B0-----:R-:W-:-:S05]  /*0ef0*/  IADD3 R59, P0, PT, R26, R67, RZ ;  /* 0x000000431a3b7210 */ /* 0x001fca0007f1e0ff */
[----:B------:R-:W-:Y:S01]  /*0f00*/  IMAD.X R65, R27, 0x1, R69, P0 ;  /* 0x000000011b417824 */ /* 0x000fe200000e0645 */
[----:B------:R-:W-:-:S04]  /*0f10*/  ISETP.NE.AND P0, PT, R47, 0x2, PT ;  /* 0x000000022f00780c */ /* 0x000fc80003f05270 */
[----:B------:R-:W-:Y:S02]  /*0f20*/  SEL R58, R67, R6, !P0 ;  /* 0x00000006433a7207 */ /* 0x000fe40004000000 */
[----:B------:R-:W-:Y:S02]  /*0f30*/  SEL R62, R69, R7, !P0 ;  /* 0x00000007453e7207 */ /* 0x000fe40004000000 */
[----:B------:R-:W0:Y:S01]  /*0f40*/  LDS.64 R6, [UR5+0x30] ;  /* 0x00003005ff067984 */ /* 0x000e220008000a00 */
[----:B------:R-:W-:Y:S02]  /*0f50*/  SEL R56, R54, R55, !P0 ;  /* 0x0000003736387207 */ /* 0x000fe40004000000 */
[----:B0-----:R-:W-:-:S05]  /*0f60*/  IADD3 R69, P0, PT, R6, R59, RZ ;  /* 0x0000003b06457210 */ /* 0x001fca0007f1e0ff */
[----:B------:R-:W-:Y:S01]  /*0f70*/  IMAD.X R55, R7, 0x1, R65, P0 ;  /* 0x0000000107377824 */ /* 0x000fe200000e0641 */
[----:B------:R-:W-:Y:S02]  /*0f80*/  ISETP.NE.U32.AND P0, PT, R26, RZ, PT ;  /* 0x000000ff1a00720c */ /* 0x000fe40003f05070 */
[----:B------:R-:W0:Y:S02]  /*0f90*/  LDS R26, [UR5+0x28] ;  /* 0x00002805ff1a7984 */ /* 0x000e240008000800 */
[----:B------:R-:W-:-:S04]  /*0fa0*/  ISETP.NE.AND.EX P0, PT, R27, RZ, PT, P0 ;  /* 0x000000ff1b00720c */ /* 0x000fc80003f05300 */
[----:B------:R-:W-:Y:S02]  /*0fb0*/  SEL R27, R54, RZ, !P0 ;  /* 0x000000ff361b7207 */ /* 0x000fe40004000000 */
[----:B------:R-:W-:-:S04]  /*0fc0*/  ISETP.NE.AND P0, PT, R47, 0x3, PT ;  /* 0x000000032f00780c */ /* 0x000fc80003f05270 */
[----:B------:R-:W-:Y:S02]  /*0fd0*/  SEL R54, R59, R58, !P0 ;  /* 0x0000003a3b367207 */ /* 0x000fe40004000000 */
[----:B------:R-:W-:Y:S01]  /*0fe0*/  SEL R62, R65, R62, !P0 ;  /* 0x0000003e413e7207 */ /* 0x000fe20004000000 */
[----:B------:R-:W-:Y:S01]  /*0ff0*/  LDS R58, [UR5+0x68] ;  /* 0x00006805ff3a7984 */ /* 0x000fe20008000800 */
[----:B0-----:R-:W-:-:S03]  /*1000*/  IMAD.IADD R57, R26, 0x1, R27 ;  /* 0x000000011a397824 */ /* 0x001fc600078e021b */
[----:B------:R-:W0:Y:S02]  /*1010*/  LDS.64 R26, [UR5+0x40] ;  /* 0x00004005ff1a7984 */ /* 0x000e240008000a00 */
        /* <DEDUP_REMOVED lines=10> */
[----:B0-----:R-:W-:Y:S02]  /*10c0*/  IMAD.IADD R65, R6, 0x1, R57 ;  /* 0x0000000106417824 */ /* 0x001fe400078e0239 */
[----:B------:R-:W0:Y:S03]  /*10d0*/  LDS.64 R6, [UR5+0x50] ;  /* 0x00005005ff067984 */ /* 0x000e260008000a00 */
        /* <DEDUP_REMOVED lines=8> */
[----:B------:R-:W-:Y:S01]  /*1160*/  SEL R62, R59, R62, !P0 ;  /* 0x0000003e3b3e7207 */ /* 0x000fe20004000000 */
[----:B0-----:R-:W-:Y:S01]  /*1170*/  IMAD.IADD R65, R26, 0x1, R65 ;  /* 0x000000011a417824 */ /* 0x001fe200078e0241 */
[----:B------:R-:W-:Y:S02]  /*1180*/  SEL R26, R67, R54, !P0 ;  /* 0x00000036431a7207 */ /* 0x000fe40004000000 */
[----:B------:R-:W-:Y:S02]  /*1190*/  SHFL.UP PT, R54, R4, 0x1, RZ ;  /* 0x0420000004367989 */ /* 0x000fe400000e00ff */
[----:B------:R-:W-:Y:S02]  /*11a0*/  SEL R56, R65, R56, !P0 ;  /* 0x0000003841387207 */ /* 0x000fe40004000000 */
        /* <DEDUP_REMOVED lines=10> */
[----:B------:R-:W1:Y:S01]  /*1250*/  SHFL.UP PT, R56, R5, 0x1, RZ ;  /* 0x0420000005387989 */ /* 0x000e6200000e00ff */
[----:B0-----:R-:W-:-:S04]  /*1260*/  ISETP.NE.U32.AND P0, PT, R6, RZ, PT ;  /* 0x000000ff0600720c */ /* 0x001fc80003f05070 */
[----:B------:R-:W-:-:S04]  /*1270*/  ISETP.NE.AND.EX P0, PT, R7, RZ, PT, P0 ;  /* 0x000000ff0700720c */ /* 0x000fc80003f05300 */
[----:B------:R-:W-:Y:S02]  /*1280*/  SEL R65, R65, RZ, !P0 ;  /* 0x000000ff41417207 */ /* 0x000fe40004000000 */
[----:B------:R-:W-:-:S03]  /*1290*/  ISETP.NE.U32.AND P0, PT, R54, RZ, PT ;  /* 0x000000ff3600720c */ /* 0x000fc60003f05070 */
[----:B------:R-:W-:Y:S01]  /*12a0*/  IMAD.IADD R58, R58, 0x1, R65 ;  /* 0x000000013a3a7824 */ /* 0x000fe200078e0241 */
[----:B-1----:R-:W-:-:S04]  /*12b0*/  ISETP.NE.AND.EX P0, PT, R56, RZ, PT, P0 ;  /* 0x000000ff3800720c */ /* 0x002fc80003f05300 */
[----:B------:R-:W-:-:S04]  /*12c0*/  SEL R27, R58, R27, !P6 ;  /* 0x0000001b3a1b7207 */ /* 0x000fc80007000000 */
[----:B------:R-:W-:Y:S02]  /*12d0*/  SEL R47, R27, RZ, P1 ;  /* 0x000000ff1b2f7207 */ /* 0x000fe40000800000 */
[----:B------:R-:W-:Y:S02]  /*12e0*/  ISETP.NE.AND P1, PT, R63, RZ, PT ;  /* 0x000000ff3f00720c */ /* 0x000fe40003f25270 */
[----:B------:R-:W-:Y:S02]  /*12f0*/  SEL R27, R47, RZ, !P0 ;  /* 0x000000ff2f1b7207 */ /* 0x000fe40004000000 */
[----:B------:R-:W-:-:S13]  /*1300*/  ISETP.NE.AND P0, PT, R46, RZ, PT ;  /* 0x000000ff2e00720c */ /* 0x000fda0003f05270 */
[----:B------:R-:W-:Y:S01]  /*1310*/  @P0 IMAD.IADD R47, R64, 0x1, R27 ;  /* 0x00000001402f0824 */ /* 0x000fe200078e021b */
[----:B------:R-:W-:-:S04]  /*1320*/  ISETP.NE.U32.AND P0, PT, R29, RZ, PT ;  /* 0x000000ff1d00720c */ /* 0x000fc80003f05070 */
[----:B------:R-:W-:-:S04]  /*1330*/  ISETP.NE.AND.EX P0, PT, RZ, UR4, PT, P0 ;  /* 0x00000004ff007c0c */ /* 0x000fc8000bf05300 */
[----:B------:R-:W-:-:S05]  /*1340*/  SEL R5, R47, RZ, !P0 ;  /* 0x000000ff2f057207 */ /* 0x000fca0004000000 */
[----:B------:R-:W-:-:S05]  /*1350*/  IMAD.IADD R48, R48, 0x1, R5 ;  /* 0x0000000130307824 */ /* 0x000fca00078e0205 */
[----:B------:R-:W-:Y:S02]  /*1360*/  SEL R5, R48, RZ, !P1 ;  /* 0x000000ff30057207 */ /* 0x000fe40004800000 */
[----:B------:R-:W-:-:S03]  /*1370*/  IADD3 R57, P1, PT, R6, R57, RZ ;  /* 0x0000003906397210 */ /* 0x000fc60007f3e0ff */
[----:B------:R-:W-:Y:S01]  /*1380*/  IMAD.IADD R52, R52, 0x1, R5 ;  /* 0x0000000134347824 */ /* 0x000fe200078e0205 */
[----:B------:R-:W-:Y:S01]  /*1390*/  SEL R59, R57, R26, !P6 ;  /* 0x0000001a393b7207 */ /* 0x000fe20007000000 */
[----:B------:R-:W-:Y:S01]  /*13a0*/  IMAD.X R7, R7, 0x1, R55, P1 ;  /* 0x0000000107077824 */ /* 0x000fe200008e0637 */
[----:B------:R-:W-:Y:S01]  /*13b0*/  ISETP.NE.AND P1, PT, R61, RZ, PT ;  /* 0x000000ff3d00720c */ /* 0x000fe20003f25270 */
[----:B------:R-:W-:Y:S03]  /*13c0*/  LDS R55, [UR5+0x78] ;  /* 0x00007805ff377984 */ /* 0x000fe60008000800 */
[----:B------:R-:W-:Y:S02]  /*13d0*/  SEL R4, R52, RZ, !P1 ;  /* 0x000000ff34047207 */ /* 0x000fe40004800000 */
[----:B------:R-:W-:Y:S02]  /*13e0*/  ISETP.NE.AND P1, PT, R60, RZ, PT ;  /* 0x000000ff3c00720c */ /* 0x000fe40003f25270 */
[----:B------:R-:W-:Y:S01]  /*13f0*/  SEL R62, R7, R62, !P6 ;  /* 0x0000003e073e7207 */ /* 0x000fe20007000000 */
[----:B------:R-:W-:Y:S01]  /*1400*/  IMAD.IADD R51, R51, 0x1, R4 ;  /* 0x0000000133337824 */ /* 0x000fe200078e0204 */
[----:B------:R-:W-:Y:S01]  /*1410*/  ISETP.GE.U32.AND P6, PT, R0, 0x20, PT ;  /* 0x000000200000780c */ /* 0x000fe20003fc6070 */
[----:B------:R-:W0:Y:S03]  /*1420*/  LDS.64 R4, [UR5+0x70] ;  /* 0x00007005ff047984 */ /* 0x000e260008000a00 */
[----:B------:R-:W-:-:S02]  /*1430*/  SEL R27, R51, RZ, !P1 ;  /* 0x000000ff331b7207 */ /* 0x000fc40004800000 */
[----:B------:R-:W-:-:S03]  /*1440*/  ISETP.NE.AND P1, PT, R0, RZ, PT ;  /* 0x000000ff0000720c */ /* 0x000fc60003f25270 */
[----:B------:R-:W-:-:S05]  /*1450*/  IMAD.IADD R50, R50, 0x1, R27 ;  /* 0x0000000132327824 */ /* 0x000fca00078e021b */
[----:B------:R-:W-:-:S05]  /*1460*/  SEL R6, R50, RZ, !P2 ;  /* 0x000000ff32067207 */ /* 0x000fca0005000000 */
[----:B------:R-:W-:Y:S01]  /*1470*/  IMAD.IADD R49, R49, 0x1, R6 ;  /* 0x0000000131317824 */ /* 0x000fe200078e0206 */
[----:B------:R-:W1:Y:S04]  /*1480*/  @!P1 LDC.64 R26, c[0x0][0x3b0] ;  /* 0x0000ec00ff1a9b82 */ /* 0x000e680000000a00 */
[----:B------:R-:W-:Y:S02]  /*1490*/  SEL R6, R49, RZ, !P3 ;  /* 0x000000ff31067207 */ /* 0x000fe40005800000 */
[----:B------:R-:W-:-:S03]  /*14a0*/  ISETP.NE.AND P3, PT, R46, RZ, PT ;  /* 0x000000ff2e00720c */ /* 0x000fc60003f65270 */
[----:B------:R-:W-:Y:S01]  /*14b0*/  IMAD.IADD R45, R45, 0x1, R6 ;  /* 0x000000012d2d7824 */ /* 0x000fe200078e0206 */
[----:B------:R-:W-:Y:S02]  /*14c0*/  SEL R53, R54, RZ, P3 ;  /* 0x000000ff36357207 */ /* 0x000fe40001800000 */
[----:B------:R-:W-:Y:S02]  /*14d0*/  SEL R54, R59, RZ, P6 ;  /* 0x000000ff3b367207 */ /* 0x000fe40003000000 */
[----:B------:R-:W-:Y:S02]  /*14e0*/  SEL R46, R56, RZ, P3 ;  /* 0x000000ff382e7207 */ /* 0x000fe40001800000 */
[----:B------:R-:W-:Y:S02]  /*14f0*/  SEL R59, R62, RZ, P6 ;  /* 0x000000ff3e3b7207 */ /* 0x000fe40003000000 */
[C---:B0-----:R-:W-:Y:S02]  /*1500*/  ISETP.NE.U32.AND P2, PT, R4.reuse, RZ, PT ;  /* 0x000000ff0400720c */ /* 0x041fe40003f45070 */
[----:B------:R-:W-:-:S02]  /*1510*/  IADD3 R6, P3, PT, R4, R57, RZ ;  /* 0x0000003904067210 */ /* 0x000fc40007f7e0ff */
[----:B------:R-:W-:Y:S02]  /*1520*/  ISETP.NE.AND.EX P2, PT, R5, RZ, PT, P2 ;  /* 0x000000ff0500720c */ /* 0x000fe40003f45320 */
[----:B------:R-:W-:Y:S01]  /*1530*/  SEL R57, R45, RZ, !P4 ;  /* 0x000000ff2d397207 */ /* 0x000fe20006000000 */
[----:B------:R-:W-:Y:S01]  /*1540*/  IMAD.X R7, R5, 0x1, R7, P3 ;  /* 0x0000000105077824 */ /* 0x000fe200018e0607 */
[----:B------:R-:W-:Y:S01]  /*1550*/  SEL R58, R58, RZ, !P2 ;  /* 0x000000ff3a3a7207 */ /* 0x000fe20005000000 */
[----:B------:R-:W-:Y:S01]  /*1560*/  @!P1 IMAD.MOV.U32 R5, RZ, RZ, 0x65 ;  /* 0x00000065ff059424 */ /* 0x000fe200078e00ff */
[----:B------:R-:W-:Y:S01]  /*1570*/  IADD3 R53, P2, PT, R53, R54, RZ ;  /* 0x0000003635357210 */ /* 0x000fe20007f5e0ff */
[----:B------:R-:W-:Y:S02]  /*1580*/  IMAD.IADD R44, R44, 0x1, R57 ;  /* 0x000000012c2c7824 */ /* 0x000fe400078e0239 */
[----:B------:R-:W-:Y:S01]  /*1590*/  IMAD.IADD R4, R55, 0x1, R58 ;  /* 0x0000000137047824 */ /* 0x000fe200078e023a */
[----:B------:R-:W-:Y:S01]  /*15a0*/  IADD3 R30, P3, PT, R53, R30, RZ ;  /* 0x0000001e351e7210 */ /* 0x000fe20007f7e0ff */
[----:B------:R-:W-:Y:S01]  /*15b0*/  IMAD.X R46, R46, 0x1, R59, P2 ;  /* 0x000000012e2e7824 */ /* 0x000fe200010e063b */
[----:B------:R-:W-:-:S02]  /*15c0*/  ISETP.GE.U32.AND P2, PT, R6, 0x101, PT ;  /* 0x000001010600780c */ /* 0x000fc40003f46070 */
[----:B-1----:R0:W-:Y:S01]  /*15d0*/  @!P1 ST.E.128.STRONG.GPU desc[UR8][R26.64+0x200], R4 ;  /* 0x000200041a009985 */ /* 0x0021e2000c10fd08 */
[----:B------:R-:W-:Y:S01]  /*15e0*/  IADD3 R32, P4, PT, R53, R32, RZ ;  /* 0x0000002035207210 */ /* 0x000fe20007f9e0ff */
[C---:B------:R-:W-:Y:S01]  /*15f0*/  IMAD.X R31, R46.reuse, 0x1, R31, P3 ;  /* 0x000000012e1f7824 */ /* 0x040fe200018e061f */
[----:B------:R-:W-:Y:S02]  /*1600*/  ISETP.GE.AND.EX P1, PT, R7, RZ, PT, P2 ;  /* 0x000000ff0700720c */ /* 0x000fe40003f26320 */
[----:B------:R-:W-:Y:S01]  /*1610*/  IADD3 R34, P6, PT, R53, R34, RZ ;  /* 0x0000002235227210 */ /* 0x000fe20007fde0ff */
[----:B------:R-:W-:Y:S01]  /*1620*/  IMAD.X R33, R46, 0x1, R33, P4 ;  /* 0x000000012e217824 */ /* 0x000fe200020e0621 */
[----:B------:R-:W-:Y:S02]  /*1630*/  IADD3 R54, P2, PT, R29, R53, RZ ;  /* 0x000000351d367210 */ /* 0x000fe40007f5e0ff */
[----:B------:R-:W-:Y:S01]  /*1640*/  SEL R29, R44, RZ, !P5 ;  /* 0x000000ff2c1d7207 */ /* 0x000fe20006800000 */
[----:B------:R-:W-:Y:S01]  /*1650*/  IMAD.X R35, R46, 0x1, R35, P6 ;  /* 0x000000012e237824 */ /* 0x000fe200030e0623 */
[----:B------:R-:W-:-:S02]  /*1660*/  IADD3 R36, P5, PT, R53, R36, RZ ;  /* 0x0000002435247210 */ /* 0x000fc40007fbe0ff */
[C---:B------:R-:W-:Y:S01]  /*1670*/  IADD3 R38, P3, PT, R53.reuse, R38, RZ ;  /* 0x0000002635267210 */ /* 0x040fe20007f7e0ff */
[----:B------:R-:W-:Y:S01]  /*1680*/  IMAD.IADD R28, R28, 0x1, R29 ;  /* 0x000000011c1c7824 */ /* 0x000fe200078e021d */
[C---:B------:R-:W-:Y:S01]  /*1690*/  IADD3 R40, P4, PT, R53.reuse, R40, RZ ;  /* 0x0000002835287210 */ /* 0x040fe20007f9e0ff */
[C---:B------:R-:W-:Y:S01]  /*16a0*/  IMAD.X R37, R46.reuse, 0x1, R37, P5 ;  /* 0x000000012e257824 */ /* 0x040fe200028e0625 */
[----:B------:R-:W-:Y:S01]  /*16b0*/  IADD3 R42, P6, PT, R53, R42, RZ ;  /* 0x0000002a352a7210 */ /* 0x000fe20007fde0ff */
[C---:B------:R-:W-:Y:S01]  /*16c0*/  IMAD.X R39, R46.reuse, 0x1, R39, P3 ;  /* 0x000000012e277824 */ /* 0x040fe200018e0627 */
[C---:B0-----:R-:W-:Y:S01]  /*16d0*/  IADD3.X R27, PT, PT, R46.reuse, UR4, RZ, P2, !PT ;  /* 0x000000042e1b7c10 */ /* 0x041fe200097fe4ff */
[C---:B------:R-:W-:Y:S02]  /*16e0*/  IMAD.X R41, R46.reuse, 0x1, R41, P4 ;  /* 0x000000012e297824 */ /* 0x040fe400020e0629 */
[----:B------:R-:W-:Y:S01]  /*16f0*/  IMAD.X R43, R46, 0x1, R43, P6 ;  /* 0x000000012e2b7824 */ /* 0x000fe200030e062b */
[----:B------:R-:W-:Y:S07]  /*1700*/  @!P1 BRA `(.L_x_513) ;  /* 0x0000000800209947 */ /* 0x000fee0003800000 */
[----:B------:R-:W-:Y:S01]  /*1710*/  BAR.SYNC.DEFER_BLOCKING 0x0 ;  /* 0x0000000000007b1d */ /* 0x000fe20000010000 */
[----:B------:R-:W-:Y:S02]  /*1720*/  ISETP.NE.U32.AND P2, PT, R8, R10, PT ;  /* 0x0000000a0800720c */ /* 0x000fe40003f45070 */
[----:B------:R-:W-:Y:S02]  /*1730*/  @P0 LEA R53, R53, UR5, 0x4 ;  /* 0x0000000535350c11 */ /* 0x000fe4000f8e20ff */
[----:B------:R-:W-:Y:S02]  /*1740*/  ISETP.NE.AND.EX P2, PT, R9, R11, PT, P2 ;  /* 0x0000000b0900720c */ /* 0x000fe40003f45320 */
[----:B------:R-:W-:Y:S02]  /*1750*/  ISETP.NE.U32.AND P1, PT, R10, R12, PT ;  /* 0x0000000c0a00720c */ /* 0x000fe40003f25070 */
[----:B------:R-:W-:Y:S02]  /*1760*/  ISETP.NE.U32.AND P4, PT, R12, R14, PT ;  /* 0x0000000e0c00720c */ /* 0x000fe40003f85070 */
[----:B------:R-:W-:-:S02]  /*1770*/  ISETP.NE.U32.AND P3, PT, R14, R16, PT ;  /* 0x000000100e00720c */ /* 0x000fc40003f65070 */
[----:B------:R-:W-:Y:S02]  /*1780*/  ISETP.NE.AND.EX P1, PT, R11, R13, PT, P1 ;  /* 0x0000000d0b00720c */ /* 0x000fe40003f25310 */
[----:B------:R-:W-:Y:S02]  /*1790*/  ISETP.NE.U32.AND P5, PT, R18, R20, PT ;  /* 0x000000141200720c */ /* 0x000fe40003fa5070 */
[----:B------:R-:W-:Y:S02]  /*17a0*/  ISETP.NE.AND.EX P4, PT, R13, R15, PT, P4 ;  /* 0x0000000f0d00720c */ /* 0x000fe40003f85340 */
[----:B------:R-:W-:Y:S02]  /*17b0*/  @P2 LEA R5, R54, UR5, 0x4 ;  /* 0x0000000536052c11 */ /* 0x000fe4000f8e20ff */
[----:B------:R-:W-:Y:S02]  /*17c0*/  ISETP.NE.AND.EX P3, PT, R15, R17, PT, P3 ;  /* 0x000000110f00720c */ /* 0x000fe40003f65330 */
[----:B------:R-:W-:Y:S01]  /*17d0*/  ISETP.NE.U32.AND P6, PT, R22, R2, PT ;  /* 0x000000021600720c */ /* 0x000fe20003fc5070 */
[----:B------:R0:W-:Y:S01]  /*17e0*/  @P0 STS.64 [R53], R24 ;  /* 0x0000001835000388 */ /* 0x0001e20000000a00 */
[----:B------:R-:W-:-:S02]  /*17f0*/  ISETP.NE.AND.EX P5, PT, R19, R21, PT, P5 ;  /* 0x000000151300720c */ /* 0x000fc40003fa5350 */
[----:B------:R-:W-:Y:S01]  /*1800*/  ISETP.NE.AND.EX P6, PT, R23, R3, PT, P6 ;  /* 0x000000031700720c */ /* 0x000fe20003fc5360 */
[----:B------:R-:W-:Y:S01]  /*1810*/  @P0 STS [R53+0x8], R47 ;  /* 0x0000082f35000388 */ /* 0x000fe20000000800 */
[----:B------:R-:W-:Y:S02]  /*1820*/  ISETP.NE.U32.AND P0, PT, R16, R18, PT ;  /* 0x000000121000720c */ /* 0x000fe40003f05070 */
[----:B------:R-:W-:Y:S01]  /*1830*/  @P4 LEA R32, R32, UR5, 0x4 ;  /* 0x0000000520204c11 */ /* 0x000fe2000f8e20ff */
[----:B------:R1:W-:Y:S02]  /*1840*/  @P2 STS.64 [R5], R8 ;  /* 0x0000000805002388 */ /* 0x0003e40000000a00 */
[----:B------:R-:W-:Y:S02]  /*1850*/  @P3 LEA R3, R34, UR5, 0x4 ;  /* 0x0000000522033c11 */ /* 0x000fe4000f8e20ff */
[----:B------:R2:W-:Y:S01]  /*1860*/  @P2 STS [R5+0x8], R48 ;  /* 0x0000083005002388 */ /* 0x0005e20000000800 */
[----:B------:R-:W-:-:S02]  /*1870*/  ISETP.NE.AND.EX P2, PT, R17, R19, PT, P0 ;  /* 0x000000131100720c */ /* 0x000fc40003f45300 */
[----:B------:R-:W-:Y:S02]  /*1880*/  ISETP.NE.U32.AND P0, PT, R20, R22, PT ;  /* 0x000000161400720c */ /* 0x000fe40003f05070 */
[----:B0-----:R-:W-:Y:S02]  /*1890*/  @P1 LEA R25, R30, UR5, 0x4 ;  /* 0x000000051e191c11 */ /* 0x001fe4000f8e20ff */
[----:B------:R-:W-:Y:S02]  /*18a0*/  ISETP.NE.AND.EX P0, PT, R21, R23, PT, P0 ;  /* 0x000000171500720c */ /* 0x000fe40003f05300 */
[----:B------:R-:W-:Y:S01]  /*18b0*/  @P5 LEA R38, R38, UR5, 0x4 ;  /* 0x0000000526265c11 */ /* 0x000fe2000f8e20ff */
[----:B------:R0:W-:Y:S01]  /*18c0*/  @P1 STS.64 [R25], R10 ;  /* 0x0000000a19001388 */ /* 0x0001e20000000a00 */
[----:B-1----:R-:W-:-:S03]  /*18d0*/  @P6 LEA R9, R42, UR5, 0x4 ;  /* 0x000000052a096c11 */ /* 0x002fc6000f8e20ff */
[----:B------:R-:W-:Y:S01]  /*18e0*/  @P2 LEA R36, R36, UR5, 0x4 ;  /* 0x0000000524242c11 */ /* 0x000fe2000f8e20ff */
[----:B------:R0:W-:Y:S01]  /*18f0*/  @P1 STS [R25+0x8], R52 ;  /* 0x0000083419001388 */ /* 0x0001e20000000800 */
[----:B------:R-:W-:-:S03]  /*1900*/  ISETP.GT.U32.AND P1, PT, R6, R0, PT ;  /* 0x000000000600720c */ /* 0x000fc60003f24070 */
[----:B------:R0:W-:Y:S01]  /*1910*/  @P4 STS.64 [R32], R12 ;  /* 0x0000000c20004388 */ /* 0x0001e20000000a00 */
[----:B--2---:R-:W-:Y:S02]  /*1920*/  @P0 LEA R5, R40, UR5, 0x4 ;  /* 0x0000000528050c11 */ /* 0x004fe4000f8e20ff */
[----:B------:R-:W-:Y:S01]  /*1930*/  ISETP.GT.U32.AND.EX P1, PT, R7, RZ, PT, P1 ;  /* 0x000000ff0700720c */ /* 0x000fe20003f24110 */
[----:B------:R0:W-:Y:S04]  /*1940*/  @P4 STS [R32+0x8], R51 ;  /* 0x0000083320004388 */ /* 0x0001e80000000800 */
[----:B------:R0:W-:Y:S04]  /*1950*/  @P3 STS.64 [R3], R14 ;  /* 0x0000000e03003388 */ /* 0x0001e80000000a00 */
        /* <DEDUP_REMOVED lines=8> */
[----:B------:R0:W-:Y:S01]  /*19e0*/  @P6 STS [R9+0x8], R28 ;  /* 0x0000081c09006388 */ /* 0x0001e20000000800 */
[----:B------:R-:W-:Y:S06]  /*19f0*/  BAR.SYNC.DEFER_BLOCKING 0x0 ;  /* 0x0000000000007b1d */ /* 0x000fec0000010000 */
[----:B------:R-:W-:Y:S05]  /*1a00*/  @!P1 EXIT ;  /* 0x000000000000994d */ /* 0x000fea0003800000 */
[----:B------:R-:W-:Y:S01]  /*1a10*/  IMAD.MOV.U32 R29, RZ, RZ, R0 ;  /* 0x000000ffff1d7224 */ /* 0x000fe200078e0000 */
[----:B------:R-:W1:Y:S01]  /*1a20*/  LDCU.64 UR12, c[0x0][0x398] ;  /* 0x00007300ff0c77ac */ /* 0x000e620008000a00 */
[----:B0-----:R-:W-:Y:S01]  /*1a30*/  IMAD.MOV.U32 R16, RZ, RZ, RZ ;  /* 0x000000ffff107224 */ /* 0x001fe200078e00ff */
[----:B------:R-:W-:Y:S02]  /*1a40*/  BSSY.RECONVERGENT B0, `(.L_x_514) ;  /* 0x000002c000007945 */ /* 0x000fe40003800200 */
[----:B------:R-:W-:Y:S01]  /*1a50*/  LOP3.LUT R3, RZ, R29, RZ, 0x33, !PT ;  /* 0x0000001dff037212 */ /* 0x000fe200078e33ff */
[----:B------:R-:W0:Y:S01]  /*1a60*/  LDCU.64 UR14, c[0x0][0x3a0] ;  /* 0x00007400ff0e77ac */ /* 0x000e220008000a00 */
[----:B------:R-:W-:Y:S02]  /*1a70*/  LOP3.LUT R2, RZ, R16, RZ, 0x33, !PT ;  /* 0x00000010ff027212 */ /* 0x000fe400078e33ff */
[----:B------:R-:W-:-:S04]  /*1a80*/  IADD3 R3, P0, PT, R3, R6, RZ ;  /* 0x0000000603037210 */ /* 0x000fc80007f1e0ff */
[C---:B------:R-:W-:Y:S01]  /*1a90*/  LOP3.LUT R4, R3.reuse, 0x300, RZ, 0xc0, !PT ;  /* 0x0000030003047812 */ /* 0x040fe200078ec0ff */
[----:B------:R-:W-:Y:S01]  /*1aa0*/  IMAD.X R2, R2, 0x1, R7, P0 ;  /* 0x0000000102027824 */ /* 0x000fe200000e0607 */
[----:B------:R-:W-:Y:S02]  /*1ab0*/  ISETP.GE.U32.AND P0, PT, R3, 0x300, PT ;  /* 0x000003000300780c */ /* 0x000fe40003f06070 */
[----:B------:R-:W-:Y:S02]  /*1ac0*/  ISETP.NE.U32.AND P1, PT, R4, 0x300, PT ;  /* 0x000003000400780c */ /* 0x000fe40003f25070 */
[----:B------:R-:W-:Y:S02]  /*1ad0*/  ISETP.GE.U32.AND.EX P0, PT, R2, RZ, PT, P0 ;  /* 0x000000ff0200720c */ /* 0x000fe40003f06100 */
[----:B------:R-:W-:-:S13]  /*1ae0*/  ISETP.NE.AND.EX P1, PT, RZ, RZ, PT, P1 ;  /* 0x000000ffff00720c */ /* 0x000fda0003f25310 */
[----:B01----:R-:W-:Y:S05]  /*1af0*/  @!P1 BRA `(.L_x_515) ;  /* 0x0000000000809947 */ /* 0x003fea0003800000 */
[----:B------:R-:W0:Y:S01]  /*1b00*/  LDCU.64 UR6, c[0x0][0x3a0] ;  /* 0x00007400ff0677ac */ /* 0x000e220008000a00 */
[----:B------:R-:W-:Y:S01]  /*1b10*/  SHF.R.U64 R14, R3, 0x8, R2 ;  /* 0x00000008030e7819 */ /* 0x000fe20000001202 */
[----:B------:R-:W-:Y:S01]  /*1b20*/  IMAD.MOV.U32 R17, RZ, RZ, RZ ;  /* 0x000000ffff117224 */ /* 0x000fe200078e00ff */
[----:B------:R-:W-:Y:S01]  /*1b30*/  LEA R0, R0, UR5, 0x4 ;  /* 0x0000000500007c11 */ /* 0x000fe2000f8e20ff */
[----:B------:R-:W1:Y:S02]  /*1b40*/  LDCU.64 UR10, c[0x0][0x398] ;  /* 0x00007300ff0a77ac */ /* 0x000e640008000a00 */
[----:B------:R-:W-:Y:S02]  /*1b50*/  VIADD R14, R14, 0x1 ;  /* 0x000000010e0e7836 */ /* 0x000fe40000000000 */
[----:B------:R-:W-:-:S03]  /*1b60*/  VIADD R0, R0, 0x8 ;  /* 0x0000000800007836 */ /* 0x000fc60000000000 */
[----:B------:R-:W-:Y:S02]  /*1b70*/  LOP3.LUT R14, R14, 0x3, RZ, 0xc0, !PT ;  /* 0x000000030e0e7812 */ /* 0x000fe400078ec0ff */
[C---:B0-----:R-:W-:Y:S02]  /*1b80*/  LEA R12, P1, R29.reuse, UR6, 0x2 ;  /* 0x000000061d0c7c11 */ /* 0x041fe4000f8210ff */
[C---:B-1----:R-:W-:Y:S02]  /*1b90*/  LEA R10, P2, R29.reuse, UR10, 0x3 ;  /* 0x0000000a1d0a7c11 */ /* 0x042fe4000f8418ff */
[C-C-:B------:R-:W-:Y:S02]  /*1ba0*/  LEA.HI.X R15, R29.reuse, UR7, R16.reuse, 0x2, P1 ;  /* 0x000000071d0f7c11 */ /* 0x140fe400088f1410 */
[----:B------:R-:W-:Y:S02]  /*1bb0*/  LEA.HI.X R13, R29, UR11, R16, 0x3, P2 ;  /* 0x0000000b1d0d7c11 */ /* 0x000fe400090f1c10 */
[----:B------:R-:W-:-:S04]  /*1bc0*/  LEA R29, P1, R14, R29, 0x8 ;  /* 0x0000001d0e1d7211 */ /* 0x000fc800078240ff */
[----:B------:R-:W-:-:S09]  /*1bd0*/  LEA.HI.X R16, R14, R16, R17, 0x8, P1 ;  /* 0x000000100e107211 */ /* 0x000fd200008f4411 */
.L_x_516:
[----:B0-----:R-:W0:Y:S01]  /*1be0*/  LDS.64 R2, [R0+-0x8] ;  /* 0xfffff80000027984 */ /* 0x001e220000000a00 */
[----:B------:R-:W-:Y:S01]  /*1bf0*/  IMAD.MOV.U32 R4, RZ, RZ, R10 ;  /* 0x000000ffff047224 */ /* 0x000fe200078e000a */
[----:B------:R-:W-:Y:S01]  /*1c00*/  IADD3 R14, P1, PT, R14, -0x1, RZ ;  /* 0xffffffff0e0e7810 */ /* 0x000fe20007f3e0ff */
[----:B------:R-:W-:Y:S01]  /*1c10*/  IMAD.MOV.U32 R5, RZ, RZ, R13 ;  /* 0x000000ffff057224 */ /* 0x000fe200078e000d */
[----:B------:R1:W2:Y:S01]  /*1c20*/  LDS R11, [R0] ;  /* 0x00000000000b7984 */ /* 0x0002a20000000800 */
[----:B------:R-:W-:Y:S01]  /*1c30*/  IMAD.MOV.U32 R8, RZ, RZ, R12 ;  /* 0x000000ffff087224 */ /* 0x000fe200078e000c */
[----:B------:R-:W-:Y:S01]  /*1c40*/  IADD3.X R17, PT, PT, R17, -0x1, RZ, P1, !PT ;  /* 0xffffffff11117810 */ /* 0x000fe20000ffe4ff */
[----:B------:R-:W-:Y:S01]  /*1c50*/  IMAD.MOV.U32 R9, RZ, RZ, R15 ;  /* 0x000000ffff097224 */ /* 0x000fe200078e000f */
[----:B------:R-:W-:Y:S02]  /*1c60*/  ISETP.NE.U32.AND P1, PT, R14, RZ, PT ;  /* 0x000000ff0e00720c */ /* 0x000fe40003f25070 */
[----:B------:R-:W-:-:S02]  /*1c70*/  IADD3 R12, P2, PT, R12, 0x400, RZ ;  /* 0x000004000c0c7810 */ /* 0x000fc40007f5e0ff */
[----:B------:R-:W-:Y:S01]  /*1c80*/  ISETP.NE.AND.EX P1, PT, R17, RZ, PT, P1 ;  /* 0x000000ff1100720c */ /* 0x000fe20003f25310 */
[----:B-1----:R-:W-:Y:S01]  /*1c90*/  VIADD R0, R0, 0x1000 ;  /* 0x0000100000007836 */ /* 0x002fe20000000000 */
[----:B------:R-:W-:Y:S01]  /*1ca0*/  IADD3 R10, P3, PT, R10, 0x800, RZ ;  /* 0x000008000a0a7810 */ /* 0x000fe20007f7e0ff */
[----:B------:R-:W-:-:S04]  /*1cb0*/  IMAD.X R15, RZ, RZ, R15, P2 ;  /* 0x000000ffff0f7224 */ /* 0x000fc800010e060f */
[----:B------:R-:W-:Y:S01]  /*1cc0*/  IMAD.X R13, RZ, RZ, R13, P3 ;  /* 0x000000ffff0d7224 */ /* 0x000fe200018e060d */
[----:B0-----:R0:W-:Y:S04]  /*1cd0*/  STG.E.64 desc[UR8][R4.64], R2 ;  /* 0x0000000204007986 */ /* 0x0011e8000c101b08 */
[----:B--2---:R0:W-:Y:S01]  /*1ce0*/  STG.E desc[UR8][R8.64], R11 ;  /* 0x0000000b08007986 */ /* 0x0041e2000c101908 */
[----:B------:R-:W-:Y:S05]  /*1cf0*/  @P1 BRA `(.L_x_516) ;  /* 0xfffffffc00b81947 */ /* 0x000fea000383ffff */
.L_x_515:
[----:B------:R-:W-:Y:S05]  /*1d00*/  BSYNC.RECONVERGENT B0 ;  /* 0x0000000000007941 */ /* 0x000fea0003800200 */
.L_x_514:
[----:B------:R-:W-:Y:S05]  /*1d10*/  @!P0 EXIT ;  /* 0x000000000000894d */ /* 0x000fea0003800000 */
.L_x_517:
[C---:B------:R-:W-:Y:S01]  /*1d20*/  LEA R0, R29.reuse, UR5, 0x4 ;  /* 0x000000051d007c11 */ /* 0x040fe2000f8e20ff */
[C---:B01----:R-:W-:Y:S01]  /*1d30*/  IMAD.SHL.U32 R8, R29.reuse, 0x8, RZ ;  /* 0x000000081d087824 */ /* 0x043fe200078e00ff */
[C-C-:B------:R-:W-:Y:S01]  /*1d40*/  SHF.L.U64.HI R11, R29.reuse, 0x2, R16.reuse ;  /* 0x000000021d0b7819 */ /* 0x140fe20000010210 */
[C---:B------:R-:W-:Y:S01]  /*1d50*/  IMAD.SHL.U32 R10, R29.reuse, 0x4, RZ ;  /* 0x000000041d0a7824 */ /* 0x040fe200078e00ff */
[C---:B------:R-:W-:Y:S01]  /*1d60*/  SHF.L.U64.HI R17, R29.reuse, 0x3, R16 ;  /* 0x000000031d117819 */ /* 0x040fe20000010210 */
[----:B------:R-:W0:Y:S01]  /*1d70*/  LDS.64 R2, [R0] ;  /* 0x0000000000027984 */ /* 0x000e220000000a00 */
[C---:B------:R-:W-:Y:S01]  /*1d80*/  IADD3 R16, P0, PT, R8.reuse, UR12, RZ ;  /* 0x0000000c08107c10 */ /* 0x040fe2000ff1e0ff */
[----:B------:R-:W-:Y:S01]  /*1d90*/  VIADD R29, R29, 0x400 ;  /* 0x000004001d1d7836 */ /* 0x000fe20000000000 */
[----:B------:R-:W-:Y:S01]  /*1da0*/  LOP3.LUT R8, R8, 0xfffffff8, RZ, 0xc0, !PT ;  /* 0xfffffff808087812 */ /* 0x000fe200078ec0ff */
[----:B------:R-:W1:Y:S01]  /*1db0*/  LDS R21, [R0+0x8] ;  /* 0x0000080000157984 */ /* 0x000e620000000800 */
[----:B------:R-:W-:-:S02]  /*1dc0*/  IADD3 R18, P1, PT, R10, UR14, RZ ;  /* 0x0000000e0a127c10 */ /* 0x000fc4000ff3e0ff */
[----:B------:R-:W-:Y:S01]  /*1dd0*/  LOP3.LUT R10, R10, 0xfffffffc, RZ, 0xc0, !PT ;  /* 0xfffffffc0a0a7812 */ /* 0x000fe200078ec0ff */
[----:B------:R-:W2:Y:S01]  /*1de0*/  LDS.64 R4, [R0+0x1000] ;  /* 0x0010000000047984 */ /* 0x000ea20000000a00 */
[C---:B------:R-:W-:Y:S02]  /*1df0*/  LOP3.LUT R9, R17.reuse, 0x7, RZ, 0xc0, !PT ;  /* 0x0000000711097812 */ /* 0x040fe400078ec0ff */
[----:B------:R-:W-:Y:S01]  /*1e00*/  IADD3.X R17, PT, PT, R17, UR13, RZ, P0, !PT ;  /* 0x0000000d11117c10 */ /* 0x000fe200087fe4ff */
[----:B------:R-:W3:Y:S01]  /*1e10*/  LDS R23, [R0+0x1008] ;  /* 0x0010080000177984 */ /* 0x000ee20000000800 */
[----:B------:R-:W-:Y:S02]  /*1e20*/  IADD3 R8, P0, PT, R8, UR12, RZ ;  /* 0x0000000c08087c10 */ /* 0x000fe4000ff1e0ff */
[----:B------:R-:W-:Y:S01]  /*1e30*/  IADD3 R10, P2, PT, R10, UR14, RZ ;  /* 0x0000000e0a0a7c10 */ /* 0x000fe2000ff5e0ff */
[----:B------:R-:W4:Y:S01]  /*1e40*/  LDS.64 R12, [R0+0x2000] ;  /* 0x00200000000c7984 */ /* 0x000f220000000a00 */
[----:B------:R-:W-:-:S02]  /*1e50*/  IADD3.X R19, PT, PT, R11, UR15, RZ, P1, !PT ;  /* 0x0000000f0b137c10 */ /* 0x000fc40008ffe4ff */
[----:B------:R-:W-:Y:S01]  /*1e60*/  IADD3.X R9, PT, PT, R9, UR13, RZ, P0, !PT ;  /* 0x0000000d09097c10 */ /* 0x000fe200087fe4ff */
[----:B------:R-:W5:Y:S01]  /*1e70*/  LDS R25, [R0+0x2008] ;  /* 0x0020080000197984 */ /* 0x000f620000000800 */
[----:B------:R-:W-:-:S03]  /*1e80*/  ISETP.GT.U32.AND P0, PT, R6, R29, PT ;  /* 0x0000001d0600720c */ /* 0x000fc60003f04070 */
[----:B------:R-:W5:Y:S01]  /*1e90*/  LDS.64 R14, [R0+0x3000] ;  /* 0x00300000000e7984 */ /* 0x000f620000000a00 */
[----:B------:R-:W-:-:S03]  /*1ea0*/  ISETP.GT.U32.AND.EX P0, PT, R7, RZ, PT, P0 ;  /* 0x000000ff0700720c */ /* 0x000fc60003f04100 */
[----:B------:R0:W5:Y:S02]  /*1eb0*/  LDS R27, [R0+0x3008] ;  /* 0x00300800001b7984 */ /* 0x0001640000000800 */
[----:B0-----:R-:W-:-:S04]  /*1ec0*/  LOP3.LUT R0, R11, 0x3, RZ, 0xc0, !PT ;  /* 0x000000030b007812 */ /* 0x001fc800078ec0ff */
[----:B------:R-:W-:Y:S01]  /*1ed0*/  IADD3.X R11, PT, PT, R0, UR15, RZ, P2, !PT ;  /* 0x0000000f000b7c10 */ /* 0x000fe200097fe4ff */
[----:B------:R0:W-:Y:S04]  /*1ee0*/  STG.E.64 desc[UR8][R16.64], R2 ;  /* 0x0000000210007986 */ /* 0x0001e8000c101b08 */
[----:B-1----:R1:W-:Y:S04]  /*1ef0*/  STG.E desc[UR8][R18.64], R21 ;  /* 0x0000001512007986 */ /* 0x0023e8000c101908 */
[----:B--2---:R1:W-:Y:S04]  /*1f00*/  STG.E.64 desc[UR8][R8.64+0x800], R4 ;  /* 0x0008000408007986 */ /* 0x0043e8000c101b08 */
[----:B---3--:R1:W-:Y:S01]  /*1f10*/  STG.E desc[UR8][R10.64+0x400], R23 ;  /* 0x000400170a007986 */ /* 0x0083e2000c101908 */
[----:B0-----:R-:W-:-:S03]  /*1f20*/  IMAD.MOV.U32 R16, RZ, RZ, RZ ;  /* 0x000000ffff107224 */ /* 0x001fc600078e00ff */
[----:B----4-:R1:W-:Y:S04]  /*1f30*/  STG.E.64 desc[UR8][R8.64+0x1000], R12 ;  /* 0x0010000c08007986 */ /* 0x0103e8000c101b08 */
[----:B-----5:R1:W-:Y:S04]  /*1f40*/  STG.E desc[UR8][R10.64+0x800], R25 ;  /* 0x000800190a007986 */ /* 0x0203e8000c101908 */
[----:B------:R1:W-:Y:S04]  /*1f50*/  STG.E.64 desc[UR8][R8.64+0x1800], R14 ;  /* 0x0018000e08007986 */ /* 0x0003e8000c101b08 */
[----:B------:R1:W-:Y:S01]  /*1f60*/  STG.E desc[UR8][R10.64+0xc00], R27 ;  /* 0x000c001b0a007986 */ /* 0x0003e2000c101908 */
[----:B------:R-:W-:Y:S05]  /*1f70*/  @P0 BRA `(.L_x_517) ;  /* 0xfffffffc00680947 */ /* 0x000fea000383ffff */
[----:B------:R-:W-:Y:S05]  /*1f80*/  EXIT ;  /* 0x000000000000794d */ /* 0x000fea0003800000 */
.L_x_513:
[----:B------:R-:W-:Y:S01]  /*1f90*/  ISETP.NE.U32.AND P1, PT, R22, R2, PT ;  /* 0x000000021600720c */ /* 0x000fe20003f25070 */
[----:B------:R-:W-:Y:S01]  /*1fa0*/  BSSY.RECONVERGENT B0, `(.L_x_518) ;  /* 0x000000e000007945 */ /* 0x000fe20003800200 */
[----:B------:R-:W-:Y:S02]  /*1fb0*/  ISETP.NE.U32.AND P3, PT, R8, R10, PT ;  /* 0x0000000a0800720c */ /* 0x000fe40003f65070 */
[----:B------:R-:W-:Y:S02]  /*1fc0*/  ISETP.NE.U32.AND P2, PT, R10, R12, PT ;  /* 0x0000000c0a00720c */ /* 0x000fe40003f45070 */
[----:B------:R-:W-:Y:S02]  /*1fd0*/  ISETP.NE.AND.EX P1, PT, R23, R3, PT, P1 ;  /* 0x000000031700720c */ /* 0x000fe40003f25310 */
[----:B------:R-:W-:Y:S01]  /*1fe0*/  ISETP.NE.AND.EX P3, PT, R9, R11, PT, P3 ;  /* 0x0000000b0900720c */ /* 0x000fe20003f65330 */
[----:B------:R-:W-:-:S12]  /*1ff0*/  @!P0 BRA `(.L_x_519) ;  /* 0x0000000000208947 */ /* 0x000fd80003800000 */
[----:B------:R-:W0:Y:S01]  /*2000*/  LDCU.64 UR4, c[0x0][0x398] ;  /* 0x00007300ff0477ac */ /* 0x000e220008000a00 */
[----:B------:R-:W1:Y:S01]  /*2010*/  LDCU.64 UR6, c[0x0][0x3a0] ;  /* 0x00007400ff0677ac */ /* 0x000e620008000a00 */
[C---:B0-----:R-:W-:Y:S02]  /*2020*/  LEA R2, P0, R53.reuse, UR4, 0x3 ;  /* 0x0000000435027c11 */ /* 0x041fe4000f8018ff */
[C---:B-1----:R-:W-:Y:S02]  /*2030*/  LEA R4, P4, R53.reuse, UR6, 0x2 ;  /* 0x0000000635047c11 */ /* 0x042fe4000f8810ff */
[C-C-:B------:R-:W-:Y:S02]  /*2040*/  LEA.HI.X R3, R53.reuse, UR5, R46.reuse, 0x3, P0 ;  /* 0x0000000535037c11 */ /* 0x140fe400080f1c2e */
[----:B------:R-:W-:-:S03]  /*2050*/  LEA.HI.X R5, R53, UR7, R46, 0x2, P4 ;  /* 0x0000000735057c11 */ /* 0x000fc6000a0f142e */
[----:B------:R0:W-:Y:S04]  /*2060*/  STG.E.64 desc[UR8][R2.64], R24 ;  /* 0x0000001802007986 */ /* 0x0001e8000c101b08 */
[----:B------:R0:W-:Y:S02]  /*2070*/  STG.E desc[UR8][R4.64], R47 ;  /* 0x0000002f04007986 */ /* 0x0001e4000c101908 */
.L_x_519:
[----:B------:R-:W-:Y:S05]  /*2080*/  BSYNC.RECONVERGENT B0 ;  /* 0x0000000000007941 */ /* 0x000fea0003800200 */
.L_x_518:
[----:B------:R-:W-:Y:S04]  /*2090*/  BSSY.RECONVERGENT B0, `(.L_x_520) ;  /* 0x000000a000007945 */ /* 0x000fe80003800200 */
[----:B------:R-:W-:Y:S05]  /*20a0*/  @!P3 BRA `(.L_x_521) ;  /* 0x000000000020b947 */ /* 0x000fea0003800000 */
        /* <DEDUP_REMOVED lines=8> */
.L_x_521:
[----:B------:R-:W-:Y:S05]  /*2130*/  BSYNC.RECONVERGENT B0 ;  /* 0x0000000000007941 */ /* 0x000fea0003800200 */
.L_x_520:
[----:B------:R-:W-:Y:S01]  /*2140*/  ISETP.NE.AND.EX P2, PT, R11, R13, PT, P2 ;  /* 0x0000000d0b00720c */ /* 0x000fe20003f45320 */
[----:B------:R-:W-:Y:S01]  /*2150*/  BSSY.RECONVERGENT B0, `(.L_x_522) ;  /* 0x0000014000007945 */ /* 0x000fe20003800200 */
[----:B------:R-:W-:Y:S02]  /*2160*/  ISETP.NE.U32.AND P6, PT, R12, R14, PT ;  /* 0x0000000e0c00720c */ /* 0x000fe40003fc5070 */
[----:B------:R-:W-:Y:S02]  /*2170*/  ISETP.NE.U32.AND P0, PT, R14, R16, PT ;  /* 0x000000100e00720c */ /* 0x000fe40003f05070 */
[----:B------:R-:W-:Y:S02]  /*2180*/  ISETP.NE.U32.AND P3, PT, R16, R18, PT ;  /* 0x000000121000720c */ /* 0x000fe40003f65070 */
[----:B------:R-:W-:Y:S02]  /*2190*/  ISETP.NE.U32.AND P4, PT, R18, R20, PT ;  /* 0x000000141200720c */ /* 0x000fe40003f85070 */
[----:B------:R-:W-:-:S02]  /*21a0*/  ISETP.NE.U32.AND P5, PT, R20, R22, PT ;  /* 0x000000161400720c */ /* 0x000fc40003fa5070 */
[----:B------:R-:W-:Y:S02]  /*21b0*/  ISETP.NE.AND.EX P6, PT, R13, R15, PT, P6 ;  /* 0x0000000f0d00720c */ /* 0x000fe40003fc5360 */
[----:B------:R-:W-:Y:S02]  /*21c0*/  ISETP.NE.AND.EX P0, PT, R15, R17, PT, P0 ;  /* 0x000000110f00720c */ /* 0x000fe40003f05300 */
[----:B------:R-:W-:Y:S02]  /*21d0*/  ISETP.NE.AND.EX P3, PT, R17, R19, PT, P3 ;  /* 0x000000131100720c */ /* 0x000fe40003f65330 */
[----:B------:R-:W-:Y:S02]  /*21e0*/  ISETP.NE.AND.EX P4, PT, R19, R21, PT, P4 ;  /* 0x000000151300720c */ /* 0x000fe40003f85340 */
[----:B------:R-:W-:Y:S01]  /*21f0*/  ISETP.NE.AND.EX P5, PT, R21, R23, PT, P5 ;  /* 0x000000171500720c */ /* 0x000fe20003fa5350 */
[----:B------:R-:W-:-:S12]  /*2200*/  @!P2 BRA `(.L_x_523) ;  /* 0x000000000020a947 */ /* 0x000fd80003800000 */
[----:B------:R-:W0:Y:S01]  /*2210*/  LDCU.64 UR4, c[0x0][0x398] ;  /* 0x00007300ff0477ac */ /* 0x000e220008000a00 */
[----:B------:R-:W2:Y:S01]  /*2220*/  LDCU.64 UR6, c[0x0][0x3a0] ;  /* 0x00007400ff0677ac */ /* 0x000ea20008000a00 */
[----:B01----:R-:W-:-:S04]  /*2230*/  LEA R2, P2, R30, UR4, 0x3 ;  /* 0x000000041e027c11 */ /* 0x003fc8000f8418ff */
[C---:B------:R-:W-:Y:S02]  /*2240*/  LEA.HI.X R3, R30.reuse, UR5, R31, 0x3, P2 ;  /* 0x000000051e037c11 */ /* 0x040fe400090f1c1f */
[----:B--2---:R-:W-:-:S03]  /*2250*/  LEA R4, P2, R30, UR6, 0x2 ;  /* 0x000000061e047c11 */ /* 0x004fc6000f8410ff */
[----:B------:R2:W-:Y:S01]  /*2260*/  STG.E.64 desc[UR8][R2.64], R10 ;  /* 0x0000000a02007986 */ /* 0x0005e2000c101b08 */
[----:B------:R-:W-:-:S05]  /*2270*/  LEA.HI.X R5, R30, UR7, R31, 0x2, P2 ;  /* 0x000000071e057c11 */ /* 0x000fca00090f141f */
[----:B------:R2:W-:Y:S04]  /*2280*/  STG.E desc[UR8][R4.64], R52 ;  /* 0x0000003404007986 */ /* 0x0005e8000c101908 */
.L_x_523:
[----:B------:R-:W-:Y:S05]  /*2290*/  BSYNC.RECONVERGENT B0 ;  /* 0x0000000000007941 */ /* 0x000fea0003800200 */
.L_x_522:
[----:B------:R-:W-:Y:S04]  /*22a0*/  BSSY.RECONVERGENT B0, `(.L_x_524) ;  /* 0x000000a000007945 */ /* 0x000fe80003800200 */
[----:B------:R-:W-:Y:S05]  /*22b0*/  @!P6 BRA `(.L_x_525) ;  /* 0x000000000020e947 */ /* 0x000fea0003800000 */
[----:B------:R-:W0:Y:S01]  /*22c0*/  LDCU.64 UR4, c[0x0][0x398] ;  /* 0x00007300ff0477ac */ /* 0x000e220008000a00 */
[----:B------:R-:W3:Y:S01]  /*22d0*/  LDCU.64 UR6, c[0x0][0x3a0] ;  /* 0x00007400ff0677ac */ /* 0x000ee20008000a00 */
[C---:B012---:R-:W-:Y:S02]  /*22e0*/  LEA R2, P2, R32.reuse, UR4, 0x3 ;  /* 0x0000000420027c11 */ /* 0x047fe4000f8418ff */
[C---:B---3--:R-:W-:Y:S02]  /*22f0*/  LEA R4, P6, R32.reuse, UR6, 0x2 ;  /* 0x0000000620047c11 */ /* 0x048fe4000f8c10ff */
[C-C-:B------:R-:W-:Y:S02]  /*2300*/  LEA.HI.X R3, R32.reuse, UR5, R33.reuse, 0x3, P2 ;  /* 0x0000000520037c11 */ /* 0x140fe400090f1c21 */
[----:B------:R-:W-:-:S03]  /*2310*/  LEA.HI.X R5, R32, UR7, R33, 0x2, P6 ;  /* 0x0000000720057c11 */ /* 0x000fc6000b0f1421 */
[----:B------:R3:W-:Y:S04]  /*2320*/  STG.E.64 desc[UR8][R2.64], R12 ;  /* 0x0000000c02007986 */ /* 0x0007e8000c101b08 */
[----:B------:R3:W-:Y:S02]  /*2330*/  STG.E desc[UR8][R4.64], R51 ;  /* 0x0000003304007986 */ /* 0x0007e4000c101908 */
.L_x_525:
[----:B------:R-:W-:Y:S05]  /*2340*/  BSYNC.RECONVERGENT B0 ;  /* 0x0000000000007941 */ /* 0x000fea0003800200 */
.L_x_524:
[----:B------:R-:W-:Y:S04]  /*2350*/  BSSY.RECONVERGENT B0, `(.L_x_526) ;  /* 0x000000a000007945 */ /* 0x000fe80003800200 */
[----:B------:R-:W-:Y:S05]  /*2360*/  @!P0 BRA `(.L_x_527) ;  /* 0x0000000000208947 */ /* 0x000fea0003800000 */
[----:B------:R-:W0:Y:S01]  /*2370*/  LDCU.64 UR4, c[0x0][0x398] ;  /* 0x00007300ff0477ac */ /* 0x000e220008000a00 */
[----:B------:R-:W4:Y:S01]  /*2380*/  LDCU.64 UR6, c[0x0][0x3a0] ;  /* 0x00007400ff0677ac */ /* 0x000f220008000a00 */
[C---:B0123--:R-:W-:Y:S02]  /*2390*/  LEA R2, P0, R34.reuse, UR4, 0x3 ;  /* 0x0000000422027c11 */ /* 0x04ffe4000f8018ff */
[C---:B----4-:R-:W-:Y:S02]  /*23a0*/  LEA R4, P2, R34.reuse, UR6, 0x2 ;  /* 0x0000000622047c11 */ /* 0x050fe4000f8410ff */
[C-C-:B------:R-:W-:Y:S02]  /*23b0*/  LEA.HI.X R3, R34.reuse, UR5, R35.reuse, 0x3, P0 ;  /* 0x0000000522037c11 */ /* 0x140fe400080f1c23 */
[----:B------:R-:W-:-:S03]  /*23c0*/  LEA.HI.X R5, R34, UR7, R35, 0x2, P2 ;  /* 0x0000000722057c11 */ /* 0x000fc600090f1423 */
[----:B------:R4:W-:Y:S04]  /*23d0*/  STG.E.64 desc[UR8][R2.64], R14 ;  /* 0x0000000e02007986 */ /* 0x0009e8000c101b08 */
[----:B------:R4:W-:Y:S02]  /*23e0*/  STG.E desc[UR8][R4.64], R50 ;  /* 0x0000003204007986 */ /* 0x0009e4000c101908 */
.L_x_527:
[----:B------:R-:W-:Y:S05]  /*23f0*/  BSYNC.RECONVERGENT B0 ;  /* 0x0000000000007941 */ /* 0x000fea0003800200 */
.L_x_526:
[----:B------:R-:W-:Y:S04]  /*2400*/  BSSY.RECONVERGENT B0, `(.L_x_528) ;  /* 0x000000a000007945 */ /* 0x000fe80003800200 */
[----:B------:R-:W-:Y:S05]  /*2410*/  @!P3 BRA `(.L_x_529) ;  /* 0x000000000020b947 */ /* 0x000fea0003800000 */
[----:B------:R-:W0:Y:S01]  /*2420*/  LDCU.64 UR4, c[0x0][0x398] ;  /* 0x00007300ff0477ac */ /* 0x000e220008000a00 */
[----:B------:R-:W5:Y:S01]  /*2430*/  LDCU.64 UR6, c[0x0][0x3a0] ;  /* 0x00007400ff0677ac */ /* 0x000f620008000a00 */
[C---:B01234-:R-:W-:Y:S02]  /*2440*/  LEA R2, P0, R36.reuse, UR4, 0x3 ;  /* 0x0000000424027c11 */ /* 0x05ffe4000f8018ff */
[C---:B-----5:R-:W-:Y:S02]  /*2450*/  LEA R4, P2, R36.reuse, UR6, 0x2 ;  /* 0x0000000624047c11 */ /* 0x060fe4000f8410ff */
[C-C-:B------:R-:W-:Y:S02]  /*2460*/  LEA.HI.X R3, R36.reuse, UR5, R37.reuse, 0x3, P0 ;  /* 0x0000000524037c11 */ /* 0x140fe400080f1c25 */
[----:B------:R-:W-:-:S03]  /*2470*/  LEA.HI.X R5, R36, UR7, R37, 0x2, P2 ;  /* 0x0000000724057c11 */ /* 0x000fc600090f1425 */
[----:B------:R0:W-:Y:S04]  /*2480*/  STG.E.64 desc[UR8][R2.64], R16 ;  /* 0x0000001002007986 */ /* 0x0001e8000c101b08 */
[----:B------:R0:W-:Y:S02]  /*2490*/  STG.E desc[UR8][R4.64], R49 ;  /* 0x0000003104007986 */ /* 0x0001e4000c101908 */
.L_x_529:
[----:B------:R-:W-:Y:S05]  /*24a0*/  BSYNC.RECONVERGENT B0 ;  /* 0x0000000000007941 */ /* 0x000fea0003800200 */
.L_x_528:
        /* <DEDUP_REMOVED lines=10> */
.L_x_531:
[----:B------:R-:W-:Y:S05]  /*2550*/  BSYNC.RECONVERGENT B0 ;  /* 0x0000000000007941 */ /* 0x000fea0003800200 */
.L_x_530:
        /* <DEDUP_REMOVED lines=10> */
.L_x_533:
[----:B------:R-:W-:Y:S05]  /*2600*/  BSYNC.RECONVERGENT B0 ;  /* 0x0000000000007941 */ /* 0x000fea0003800200 */
.L_x_532:
[----:B------:R-:W-:Y:S05]  /*2610*/  @!P1 EXIT ;  /* 0x000000000000994d */ /* 0x000fea0003800000 */
[----:B------:R-:W0:Y:S01]  /*2620*/  LDCU.64 UR4, c[0x0][0x398] ;  /* 0x00007300ff0477ac */ /* 0x000e220008000a00 */
[----:B------:R-:W5:Y:S01]  /*2630*/  LDCU.64 UR6, c[0x0][0x3a0] ;  /* 0x00007400ff0677ac */ /* 0x000f620008000a00 */
[C---:B01234-:R-:W-:Y:S02]  /*2640*/  LEA R2, P0, R42.reuse, UR4, 0x3 ;  /* 0x000000042a027c11 */ /* 0x05ffe4000f8018ff */
[C---:B-----5:R-:W-:Y:S02]  /*2650*/  LEA R4, P1, R42.reuse, UR6, 0x2 ;  /* 0x000000062a047c11 */ /* 0x060fe4000f8210ff */
[C-C-:B------:R-:W-:Y:S02]  /*2660*/  LEA.HI.X R3, R42.reuse, UR5, R43.reuse, 0x3, P0 ;  /* 0x000000052a037c11 */ /* 0x140fe400080f1c2b */
[----:B------:R-:W-:-:S03]  /*2670*/  LEA.HI.X R5, R42, UR7, R43, 0x2, P1 ;  /* 0x000000072a057c11 */ /* 0x000fc600088f142b */
[----:B------:R-:W-:Y:S04]  /*2680*/  STG.E.64 desc[UR8][R2.64], R22 ;  /* 0x0000001602007986 */ /* 0x000fe8000c101b08 */
[----:B------:R-:W-:Y:S01]  /*2690*/  STG.E desc[UR8][R4.64], R28 ;  /* 0x0000001c04007986 */ /* 0x000fe2000c101908 */
[----:B------:R-:W-:Y:S05]  /*26a0*/  EXIT ;  /* 0x000000000000794d */ /* 0x000fea0003800000 */
.L_x_512:
[----:B------:R-:W0:Y:S01]  /*26b0*/  S2R R54, SR_TID.X ;  /* 0x0000000000367919 */ /* 0x000e220000002100 */
[----:B------:R-:W1:Y:S01]  /*26c0*/  LDCU.64 UR4, c[0x0][0x380] ;  /* 0x00007000ff0477ac */ /* 0x000e620008000a00 */
[C---:B0-----:R-:W-:Y:S02]  /*26d0*/  LOP3.LUT R4, R54.reuse, 0x1f, RZ, 0xc0, !PT ;  /* 0x0000001f36047812 */ /* 0x041fe400078ec0ff */
[----:B------:R-:W-:-:S05]  /*26e0*/  LOP3.LUT R5, R54, 0x3e0, RZ, 0xc0, !PT ;  /* 0x000003e036057812 */ /* 0x000fca00078ec0ff */
[----:B------:R-:W-:-:S05]  /*26f0*/  IMAD R5, R5, 0x9, R4 ;  /* 0x0000000905057824 */ /* 0x000fca00078e0204 */
[----:B------:R-:W-:-:S05]  /*2700*/  IADD3 R5, P0, PT, R2, R5, RZ ;  /* 0x0000000502057210 */ /* 0x000fca0007f1e0ff */
[----:B------:R-:W-:Y:S01]  /*2710*/  IMAD.X R2, RZ, RZ, R3, P0 ;  /* 0x000000ffff027224 */ /* 0x000fe200000e0603 */
[----:B-1----:R-:W-:-:S04]  /*2720*/  LEA R4, P0, R5, UR4, 0x3 ;  /* 0x0000000405047c11 */ /* 0x002fc8000f8018ff */
[----:B------:R-:W-:-:S05]  /*2730*/  LEA.HI.X R5, R5, UR5, R2, 0x3, P0 ;  /* 0x0000000505057c11 */ /* 0x000fca00080f1c02 */
[----:B------:R-:W2:Y:S04]  /*2740*/  LDG.E.64.CONSTANT R6, desc[UR8][R4.64] ;  /* 0x0000000804067981 */ /* 0x000ea8000c1e9b00 */
[----:B------:R-:W3:Y:S04]  /*2750*/  LDG.E.64.CONSTANT R8, desc[UR8][R4.64+0x100] ;  /* 0x0001000804087981 */ /* 0x000ee8000c1e9b00 */
[----:B------:R-:W4:Y:S04]  /*2760*/  LDG.E.64.CONSTANT R10, desc[UR8][R4.64+0x200] ;  /* 0x00020008040a7981 */ /* 0x000f28000c1e9b00 */
[----:B------:R-:W5:Y:S04]  /*2770*/  LDG.E.64.CONSTANT R12, desc[UR8][R4.64+0x300] ;  /* 0x00030008040c7981 */ /* 0x000f68000c1e9b00 */
[----:B------:R-:W5:Y:S04]  /*2780*/  LDG.E.64.CONSTANT R14, desc[UR8][R4.64+0x400] ;  /* 0x00040008040e7981 */ /* 0x000f68000c1e9b00 */
[----:B------:R-:W5:Y:S04]  /*2790*/  LDG.E.64.CONSTANT R16, desc[UR8][R4.64+0x500] ;  /* 0x0005000804107981 */ /* 0x000f68000c1e9b00 */
[----:B------:R-:W5:Y:S04]  /*27a0*/  LDG.E.64.CONSTANT R28, desc[UR8][R4.64+0x600] ;  /* 0x00060008041c7981 */ /* 0x000f68000c1e9b00 */
[----:B------:R-:W5:Y:S04]  /*27b0*/  LDG.E.64.CONSTANT R30, desc[UR8][R4.64+0x700] ;  /* 0x00070008041e7981 */ /* 0x000f68000c1e9b00 */
[----:B------:R-:W5:Y:S01]  /*27c0*/  LDG.E.64.CONSTANT R32, desc[UR8][R4.64+0x800] ;  /* 0x0008000804207981 */ /* 0x000f62000c1e9b00 */
[----:B------:R-:W-:-:S02]  /*27d0*/  ISETP.NE.AND P5, PT, R54, RZ, PT ;  /* 0x000000ff3600720c */ /* 0x000fc40003fa5270 */
[----:B------:R-:W-:-:S11]  /*27e0*/  CS2R R26, SRZ ;  /* 0x00000000001a7805 */ /* 0x000fd6000001ff00 */
[----:B------:R-:W0:Y:S02]  /*27f0*/  @!P5 LDC.64 R2, c[0x0][0x380] ;  /* 0x0000e000ff02db82 */ /* 0x000e240000000a00 */
[----:B0-----:R-:W-:-:S05]  /*2800*/  @!P5 IMAD.WIDE.U32 R2, R0, 0x4800, R2 ;  /* 0x000048000002d825 */ /* 0x001fca00078e0002 */
[----:B------:R0:W5:Y:S01]  /*2810*/  @!P5 LDG.E.64.CONSTANT R26, desc[UR8][R2.64+-0x8] ;  /* 0xfffff808021ad981 */ /* 0x000162000c1e9b00 */
[----:B------:R-:W1:Y:S01]  /*2820*/  S2UR UR5, SR_CgaCtaId ;  /* 0x00000000000579c3 */ /* 0x000e620000008800 */
[----:B------:R-:W-:Y:S01]  /*2830*/  SHF.R.U32.HI R34, RZ, 0x5, R54 ;  /* 0x00000005ff227819 */ /* 0x000fe20000011636 */
[----:B------:R-:W-:Y:S01]  /*2840*/  UMOV UR4, 0x400 ;  /* 0x0000040000047882 */ /* 0x000fe20000000000 */
[----:B------:R-:W1:Y:S01]  /*2850*/  S2R R57, SR_LANEID ;  /* 0x0000000000397919 */ /* 0x000e620000000000 */
[----:B------:R-:W-:-:S04]  /*2860*/  ISETP.NE.AND P0, PT, R54, RZ, PT ;  /* 0x000000ff3600720c */ /* 0x000fc80003f05270 */
[----:B0-----:R-:W0:Y:S01]  /*2870*/  LDC R3, c[0x0][0x390] ;  /* 0x0000e400ff037b82 */ /* 0x001e220000000800 */
[----:B-1----:R-:W-:Y:S01]  /*2880*/  ULEA UR4, UR5, UR4, 0x18 ;  /* 0x0000000405047291 */ /* 0x002fe2000f8ec0ff */
[----:B------:R-:W-:-:S04]  /*2890*/  IMAD R4, R34, 0x120, R57 ;  /* 0x0000012022047824 */ /* 0x000fc800078e0239 */
[----:B------:R-:W-:Y:S01]  /*28a0*/  IMAD R19, R57, 0x8, R4 ;  /* 0x0000000839137824 */ /* 0x000fe200078e0204 */
[----:B------:R-:W-:-:S05]  /*28b0*/  LEA R5, R4, UR4, 0x3 ;  /* 0x0000000404057c11 */ /* 0x000fca000f8e18ff */
[--C-:B------:R-:W-:Y:S02]  /*28c0*/  IMAD R2, R57, 0x40, R5.reuse ;  /* 0x0000004039027824 */ /* 0x100fe400078e0205 */
[----:B------:R-:W-:Y:S01]  /*28d0*/  IMAD R4, R4, -0x4, R5 ;  /* 0xfffffffc04047824 */ /* 0x000fe200078e0205 */
[----:B--2---:R1:W-:Y:S04]  /*28e0*/  STS.64 [R5], R6 ;  /* 0x0000000605007388 */ /* 0x0043e80000000a00 */
[----:B---3--:R-:W-:Y:S04]  /*28f0*/  STS.64 [R5+0x100], R8 ;  /* 0x0001000805007388 */ /* 0x008fe80000000a00 */
[----:B----4-:R-:W-:Y:S04]  /*2900*/  STS.64 [R5+0x200], R10 ;  /* 0x0002000a05007388 */ /* 0x010fe80000000a00 */
[----:B-----5:R-:W-:Y:S01]  /*2910*/  STS.64 [R5+0x300], R12 ;  /* 0x0003000c05007388 */ /* 0x020fe20000000a00 */
[----:B-1----:R-:W-:-:S03]  /*2920*/  IMAD R6, R19, -0x4, R2 ;  /* 0xfffffffc13067824 */ /* 0x002fc600078e0202 */
[----:B------:R-:W-:Y:S04]  /*2930*/  STS.64 [R5+0x400], R14 ;  /* 0x0004000e05007388 */ /* 0x000fe80000000a00 */
[----:B------:R-:W-:Y:S04]  /*2940*/  STS.64 [R5+0x500], R16 ;  /* 0x0005001005007388 */ /* 0x000fe80000000a00 */
[----:B------:R-:W-:Y:S04]  /*2950*/  STS.64 [R5+0x600], R28 ;  /* 0x0006001c05007388 */ /* 0x000fe80000000a00 */
[----:B------:R-:W-:Y:S04]  /*2960*/  STS.64 [R5+0x700], R30 ;  /* 0x0007001e05007388 */ /* 0x000fe80000000a00 */
[----:B------:R1:W-:Y:S01]  /*2970*/  STS.64 [R5+0x800], R32 ;  /* 0x0008002005007388 */ /* 0x0003e20000000a00 */
[----:B------:R-:W-:-:S03]  /*2980*/  NOP ;  /* 0x0000000000007918 */ /* 0x000fc60000000000 */
[----:B------:R-:W-:Y:S04]  /*2990*/  LDS.64 R24, [R2+0x40] ;  /* 0x0000400002187984 */ /* 0x000fe80000000a00 */
[----:B------:R-:W-:Y:S01]  /*29a0*/  LDS.64 R22, [R2] ;  /* 0x0000000002167984 */ /* 0x000fe20000000a00 */
[----:B-1----:R-:W-:-:S03]  /*29b0*/  LEA R5, R54, UR4, 0x3 ;  /* 0x0000000436057c11 */ /* 0x002fc6000f8e18ff */
[----:B------:R-:W1:Y:S04]  /*29c0*/  LDS.64 R20, [R2+0x8] ;  /* 0x0000080002147984 */ /* 0x000e680000000a00 */
[----:B------:R-:W2:Y:S04]  /*29d0*/  LDS.64 R18, [R2+0x10] ;  /* 0x0000100002127984 */ /* 0x000ea80000000a00 */
[----:B------:R-:W3:Y:S04]  /*29e0*/  LDS.64 R16, [R2+0x18] ;  /* 0x0000180002107984 */ /* 0x000ee80000000a00 */
[----:B------:R-:W-:Y:S04]  /*29f0*/  LDS.64 R14, [R2+0x20] ;  /* 0x00002000020e7984 */ /* 0x000fe80000000a00 */
[----:B------:R-:W4:Y:S04]  /*2a00*/  LDS.64 R12, [R2+0x28] ;  /* 0x00002800020c7984 */ /* 0x000f280000000a00 */
[----:B------:R-:W-:Y:S04]  /*2a10*/  LDS.64 R10, [R2+0x30] ;  /* 0x00003000020a7984 */ /* 0x000fe80000000a00 */
[----:B------:R-:W-:Y:S01]  /*2a20*/  LDS.64 R8, [R2+0x38] ;  /* 0x0000380002087984 */ /* 0x000fe20000000a00 */
[----:B------:R-:W-:Y:S01]  /*2a30*/  BAR.SYNC.DEFER_BLOCKING 0x0 ;  /* 0x0000000000007b1d */ /* 0x000fe20000010000 */
[----:B-1----:R-:W-:-:S04]  /*2a40*/  ISETP.NE.U32.AND P1, PT, R22, R20, PT ;  /* 0x000000141600720c */ /* 0x002fc80003f25070 */
[----:B------:R-:W-:Y:S02]  /*2a50*/  ISETP.NE.AND.EX P1, PT, R23, R21, PT, P1 ;  /* 0x000000151700720c */ /* 0x000fe40003f25310 */
[----:B--2---:R-:W-:Y:S02]  /*2a60*/  ISETP.NE.U32.AND P2, PT, R20, R18, PT ;  /* 0x000000121400720c */ /* 0x004fe40003f45070 */
[----:B---3--:R-:W-:Y:S02]  /*2a70*/  ISETP.NE.U32.AND P4, PT, R18, R16, PT ;  /* 0x000000101200720c */ /* 0x008fe40003f85070 */
[----:B------:R-:W-:Y:S01]  /*2a80*/  ISETP.NE.AND.EX P2, PT, R21, R19, PT, P2 ;  /* 0x000000131500720c */ /* 0x000fe20003f45320 */
[----:B0-----:R-:W-:Y:S01]  /*2a90*/  STS [R4], R3 ;  /* 0x0000000304007388 */ /* 0x001fe20000000800 */
[----:B------:R-:W-:-:S03]  /*2aa0*/  ISETP.NE.AND.EX P4, PT, R19, R17, PT, P4 ;  /* 0x000000111300720c */ /* 0x000fc60003f85340 */
[----:B------:R-:W-:Y:S01]  /*2ab0*/  STS [R4+0x80], R3 ;  /* 0x0000800304007388 */ /* 0x000fe20000000800 */
[----:B----4-:R-:W-:Y:S02]  /*2ac0*/  ISETP.NE.U32.AND P6, PT, R14, R12, PT ;  /* 0x0000000c0e00720c */ /* 0x010fe40003fc5070 */
[----:B------:R-:W-:Y:S01]  /*2ad0*/  SEL R43, RZ, 0x1, !P4 ;  /* 0x00000001ff2b7807 */ /* 0x000fe20006000000 */
[----:B------:R-:W-:Y:S04]  /*2ae0*/  STS [R4+0x100], R3 ;  /* 0x0001000304007388 */ /* 0x000fe80000000800 */
[----:B------:R-:W-:Y:S04]  /*2af0*/  STS [R4+0x180], R3 ;  /* 0x0001800304007388 */ /* 0x000fe80000000800 */
[----:B------:R-:W-:Y:S04]  /*2b00*/  STS [R4+0x200], R3 ;  /* 0x0002000304007388 */ /* 0x000fe80000000800 */
[----:B------:R-:W-:Y:S04]  /*2b10*/  STS [R4+0x280], R3 ;  /* 0x0002800304007388 */ /* 0x000fe80000000800 */
[----:B------:R-:W-:Y:S04]  /*2b20*/  STS [R4+0x300], R3 ;  /* 0x0003000304007388 */ /* 0x000fe80000000800 */
[----:B------:R-:W-:Y:S04]  /*2b30*/  STS [R4+0x380], R3 ;  /* 0x0003800304007388 */ /* 0x000fe80000000800 */
[----:B------:R-:W-:Y:S01]  /*2b40*/  STS [R4+0x400], R3 ;  /* 0x0004000304007388 */ /* 0x000fe20000000800 */
[----:B------:R-:W-:-:S03]  /*2b50*/  NOP ;  /* 0x0000000000007918 */ /* 0x000fc60000000000 */
[----:B------:R-:W0:Y:S04]  /*2b60*/  LDS R53, [R6] ;  /* 0x0000000006357984 */ /* 0x000e280000000800 */
[----:B------:R-:W1:Y:S04]  /*2b70*/  LDS R52, [R6+0x4] ;  /* 0x0000040006347984 */ /* 0x000e680000000800 */
[----:B------:R-:W2:Y:S04]  /*2b80*/  LDS R51, [R6+0x8] ;  /* 0x0000080006337984 */ /* 0x000ea80000000800 */
[----:B------:R-:W3:Y:S04]  /*2b90*/  LDS R50, [R6+0xc] ;  /* 0x00000c0006327984 */ /* 0x000ee80000000800 */
[----:B------:R-:W4:Y:S04]  /*2ba0*/  LDS R49, [R6+0x10] ;  /* 0x0000100006317984 */ /* 0x000f280000000800 */
[----:B------:R-:W5:Y:S04]  /*2bb0*/  LDS R48, [R6+0x14] ;  /* 0x0000140006307984 */ /* 0x000f680000000800 */
[----:B------:R-:W-:Y:S04]  /*2bc0*/  LDS R47, [R6+0x18] ;  /* 0x00001800062f7984 */ /* 0x000fe80000000800 */
[----:B------:R-:W-:Y:S04]  /*2bd0*/  LDS R45, [R6+0x1c] ;  /* 0x00001c00062d7984 */ /* 0x000fe80000000800 */
[----:B------:R-:W-:Y:S01]  /*2be0*/  LDS R2, [R6+0x20] ;  /* 0x0000200006027984 */ /* 0x000fe20000000800 */
[----:B------:R-:W-:Y:S01]  /*2bf0*/  BAR.SYNC.DEFER_BLOCKING 0x0 ;  /* 0x0000000000007b1d */ /* 0x000fe20000010000 */
[----:B0-----:R-:W-:-:S05]  /*2c00*/  SEL R3, R53, RZ, !P1 ;  /* 0x000000ff35037207 */ /* 0x001fca0004800000 */
[----:B-1----:R-:W-:-:S05]  /*2c10*/  IMAD.IADD R3, R52, 0x1, R3 ;  /* 0x0000000134037824 */ /* 0x002fca00078e0203 */
[----:B------:R-:W-:-:S05]  /*2c20*/  SEL R4, R3, RZ, !P2 ;  /* 0x000000ff03047207 */ /* 0x000fca0005000000 */
[----:B--2---:R-:W-:Y:S01]  /*2c30*/  IMAD.IADD R4, R51, 0x1, R4 ;  /* 0x0000000133047824 */ /* 0x004fe200078e0204 */
[----:B------:R-:W-:Y:S04]  /*2c40*/  STS.64 [R5+0x8d8], R24 ;  /* 0x0008d81805007388 */ /* 0x000fe80000000a00 */
[----:B------:R-:W-:Y:S01]  /*2c50*/  SEL R3, R4, RZ, !P4 ;  /* 0x000000ff04037207 */ /* 0x000fe20006000000 */
[----:B------:R-:W-:Y:S01]  /*2c60*/  BAR.SYNC.DEFER_BLOCKING 0x0 ;  /* 0x0000000000007b1d */ /* 0x000fe20000010000 */
[----:B------:R-:W-:-:S03]  /*2c70*/  ISETP.NE.U32.AND P4, PT, R8, R24, PT ;  /* 0x000000180800720c */ /* 0x000fc60003f85070 */
[----:B---3--:R-:W-:Y:S01]  /*2c80*/  IMAD.IADD R3, R50, 0x1, R3 ;  /* 0x0000000132037824 */ /* 0x008fe200078e0203 */
[----:B------:R-:W-:Y:S01]  /*2c90*/  ISETP.NE.AND.EX P4, PT, R9, R25, PT, P4 ;  /* 0x000000190900720c */ /* 0x000fe20003f85340 */
[----:B------:R0:W1:Y:S01]  /*2ca0*/  @P0 LDS.64 R26, [R5+0x8d0] ;  /* 0x0008d000051a0984 */ /* 0x0000620000000a00 */
[----:B------:R-:W-:-:S04]  /*2cb0*/  ISETP.NE.U32.AND P0, PT, R16, R14, PT ;  /* 0x0000000e1000720c */ /* 0x000fc80003f05070 */
[----:B------:R-:W-:Y:S02]  /*2cc0*/  ISETP.NE.AND.EX P0, PT, R17, R15, PT, P0 ;  /* 0x0000000f1100720c */ /* 0x000fe40003f05300 */
[----:B0-----:R-:W-:Y:S02]  /*2cd0*/  SEL R5, RZ, 0x1, !P1 ;  /* 0x00000001ff057807 */ /* 0x001fe40004800000 */
[----:B------:R-:W-:Y:S02]  /*2ce0*/  SEL R4, R3, RZ, !P0 ;  /* 0x000000ff03047207 */ /* 0x000fe40004000000 */
[----:B------:R-:W-:Y:S02]  /*2cf0*/  ISETP.NE.AND.EX P1, PT, R15, R13, PT, P6 ;  /* 0x0000000d0f00720c */ /* 0x000fe40003f25360 */
[----:B------:R-:W-:Y:S01]  /*2d00*/  ISETP.NE.U32.AND P6, PT, R12, R10, PT ;  /* 0x0000000a0c00720c */ /* 0x000fe20003fc5070 */
[----:B----4-:R-:W-:Y:S01]  /*2d10*/  IMAD.IADD R4, R49, 0x1, R4 ;  /* 0x0000000131047824 */ /* 0x010fe200078e0204 */
[----:B------:R-:W-:-:S04]  /*2d20*/  SEL R28, RZ, 0x1, !P1 ;  /* 0x00000001ff1c7807 */ /* 0x000fc80004800000 */
[----:B------:R-:W-:-:S05]  /*2d30*/  SEL R3, R4, RZ, !P1 ;  /* 0x000000ff04037207 */ /* 0x000fca0004800000 */
[----:B-----5:R-:W-:Y:S01]  /*2d40*/  IMAD.IADD R3, R48, 0x1, R3 ;  /* 0x0000000130037824 */ /* 0x020fe200078e0203 */
[----:B-1----:R-:W-:-:S04]  /*2d50*/  ISETP.NE.U32.AND P3, PT, R26, R22, PT ;  /* 0x000000161a00720c */ /* 0x002fc80003f65070 */
[----:B------:R-:W-:-:S04]  /*2d60*/  ISETP.NE.AND.EX P3, PT, R27, R23, PT, P3 ;  /* 0x000000171b00720c */ /* 0x000fc80003f65330 */
[----:B------:R-:W-:-:S04]  /*2d70*/  SEL R6, RZ, 0x1, !P3 ;  /* 0x00000001ff067807 */ /* 0x000fc80005800000 */
[----:B------:R-:W-:Y:S02]  /*2d80*/  IADD3 R6, P3, PT, R5, R6, RZ ;  /* 0x0000000605067210 */ /* 0x000fe40007f7e0ff */
[----:B------:R-:W-:Y:S02]  /*2d90*/  SEL R5, RZ, 0x1, !P2 ;  /* 0x00000001ff057807 */ /* 0x000fe40005000000 */
[----:B------:R-:W-:Y:S01]  /*2da0*/  ISETP.NE.AND.EX P2, PT, R13, R11, PT, P6 ;  /* 0x0000000b0d00720c */ /* 0x000fe20003f45360 */
[----:B------:R-:W-:Y:S01]  /*2db0*/  IMAD.X R46, RZ, RZ, RZ, P3 ;  /* 0x000000ffff2e7224 */ /* 0x000fe200018e06ff */
[----:B------:R-:W-:Y:S02]  /*2dc0*/  ISETP.NE.U32.AND P3, PT, R10, R8, PT ;  /* 0x000000080a00720c */ /* 0x000fe40003f65070 */
[----:B------:R-:W-:Y:S02]  /*2dd0*/  SEL R4, R3, RZ, !P2 ;  /* 0x000000ff03047207 */ /* 0x000fe40005000000 */
[----:B------:R-:W-:-:S02]  /*2de0*/  IADD3 R6, P6, PT, R6, R5, RZ ;  /* 0x0000000506067210 */ /* 0x000fc40007fde0ff */
[----:B------:R-:W-:Y:S01]  /*2df0*/  ISETP.NE.AND.EX P3, PT, R11, R9, PT, P3 ;  /* 0x000000090b00720c */ /* 0x000fe20003f65330 */
[----:B------:R-:W-:Y:S02]  /*2e00*/  IMAD.IADD R4, R47, 0x1, R4 ;  /* 0x000000012f047824 */ /* 0x000fe400078e0204 */
[----:B------:R-:W-:Y:S01]  /*2e10*/  IMAD.X R46, RZ, RZ, R46, P6 ;  /* 0x000000ffff2e7224 */ /* 0x000fe200030e062e */
[----:B------:R-:W-:Y:S02]  /*2e20*/  IADD3 R43, P6, PT, R6, R43, RZ ;  /* 0x0000002b062b7210 */ /* 0x000fe40007fde0ff */
[----:B------:R-:W-:Y:S02]  /*2e30*/  SEL R4, R4, RZ, !P3 ;  /* 0x000000ff04047207 */ /* 0x000fe40005800000 */
[----:B------:R-:W-:Y:S01]  /*2e40*/  SEL R6, RZ, 0x1, !P0 ;  /* 0x00000001ff067807 */ /* 0x000fe20004000000 */
[----:B------:R-:W-:Y:S01]  /*2e50*/  IMAD.X R44, RZ, RZ, R46, P6 ;  /* 0x000000ffff2c7224 */ /* 0x000fe200030e062e */
[----:B------:R-:W-:Y:S01]  /*2e60*/  ISETP.NE.AND P6, PT, R34, 0x4, PT ;  /* 0x000000042200780c */ /* 0x000fe20003fc5270 */
[----:B------:R-:W-:Y:S01]  /*2e70*/  IMAD.IADD R4, R45, 0x1, R4 ;  /* 0x000000012d047824 */ /* 0x000fe200078e0204 */
[----:B------:R-:W-:-:S02]  /*2e80*/  IADD3 R41, P0, PT, R43, R6, RZ ;  /* 0x000000062b297210 */ /* 0x000fc40007f1e0ff */
[----:B------:R-:W-:Y:S02]  /*2e90*/  SEL R6, RZ, 0x1, !P2 ;  /* 0x00000001ff067807 */ /* 0x000fe40005000000 */
[----:B------:R-:W-:Y:S01]  /*2ea0*/  SEL R3, R4, RZ, !P4 ;  /* 0x000000ff04037207 */ /* 0x000fe20006000000 */
[----:B------:R-:W-:Y:S01]  /*2eb0*/  IMAD.X R42, RZ, RZ, R44, P0 ;  /* 0x000000ffff2a7224 */ /* 0x000fe200000e062c */
[----:B------:R-:W-:Y:S02]  /*2ec0*/  IADD3 R39, P1, PT, R41, R28, RZ ;  /* 0x0000001c29277210 */ /* 0x000fe40007f3e0ff */
[----:B------:R-:W-:Y:S01]  /*2ed0*/  SEL R4, RZ, 0x1, !P3 ;  /* 0x00000001ff047807 */ /* 0x000fe20005800000 */
[----:B------:R-:W-:Y:S01]  /*2ee0*/  IMAD.IADD R2, R2, 0x1, R3 ;  /* 0x0000000102027824 */ /* 0x000fe200078e0203 */
[----:B------:R-:W-:Y:S01]  /*2ef0*/  IADD3 R37, P0, PT, R39, R6, RZ ;  /* 0x0000000627257210 */ /* 0x000fe20007f1e0ff */
[----:B------:R-:W-:Y:S01]  /*2f00*/  IMAD.X R40, RZ, RZ, R42, P1 ;  /* 0x000000ffff287224 */ /* 0x000fe200008e062a */
[----:B------:R-:W-:-:S02]  /*2f10*/  SEL R28, RZ, 0x1, !P4 ;  /* 0x00000001ff1c7807 */ /* 0x000fc40006000000 */
[----:B------:R-:W-:Y:S01]  /*2f20*/  IADD3 R35, P1, PT, R37, R4, RZ ;  /* 0x0000000425237210 */ /* 0x000fe20007f3e0ff */
[----:B------:R-:W-:Y:S01]  /*2f30*/  IMAD.X R38, RZ, RZ, R40, P0 ;  /* 0x000000ffff267224 */ /* 0x000fe200000e0628 */
[----:B------:R-:W0:Y:S01]  /*2f40*/  SHFL.UP PT, R5, R2, 0x1, RZ ;  /* 0x0420000002057989 */ /* 0x000e2200000e00ff */
[----:B------:R-:W-:Y:S02]  /*2f50*/  ISETP.NE.AND P2, PT, R57, 0x1f, PT ;  /* 0x0000001f3900780c */ /* 0x000fe40003f45270 */
[----:B------:R-:W-:Y:S01]  /*2f60*/  IADD3 R28, P0, PT, R35, R28, RZ ;  /* 0x0000001c231c7210 */ /* 0x000fe20007f1e0ff */
[----:B------:R-:W-:Y:S01]  /*2f70*/  IMAD.X R36, RZ, RZ, R38, P1 ;  /* 0x000000ffff247224 */ /* 0x000fe200008e0626 */
[----:B------:R-:W-:Y:S02]  /*2f80*/  ISETP.GE.AND P1, PT, R57, 0x1, PT ;  /* 0x000000013900780c */ /* 0x000fe40003f26270 */
[----:B------:R-:W-:Y:S01]  /*2f90*/  ISETP.NE.AND P4, PT, R34, 0x5, PT ;  /* 0x000000052200780c */ /* 0x000fe20003f85270 */
[----:B------:R-:W-:Y:S01]  /*2fa0*/  IMAD.X R29, RZ, RZ, R36, P0 ;  /* 0x000000ffff1d7224 */ /* 0x000fe200000e0624 */
[----:B------:R-:W1:Y:S01]  /*2fb0*/  SHFL.UP PT, R3, R28, 0x1, RZ ;  /* 0x042000001c037989 */ /* 0x000e6200000e00ff */
[----:B------:R-:W-:-:S02]  /*2fc0*/  ISETP.NE.U32.AND P0, PT, R28, RZ, PT ;  /* 0x000000ff1c00720c */ /* 0x000fc40003f05070 */
[C---:B------:R-:W-:Y:S01]  /*2fd0*/  ISETP.NE.AND P3, PT, R34.reuse, 0x6, PT ;  /* 0x000000062200780c */ /* 0x040fe20003f65270 */
[----:B------:R-:W2:Y:S01]  /*2fe0*/  SHFL.UP PT, R4, R29, 0x1, RZ ;  /* 0x042000001d047989 */ /* 0x000ea200000e00ff */
[----:B------:R-:W-:Y:S02]  /*2ff0*/  ISETP.NE.AND.EX P0, PT, R29, RZ, PT, P0 ;  /* 0x000000ff1d00720c */ /* 0x000fe40003f05300 */
[----:B------:R-:W-:Y:S02]  /*3000*/  @!P2 LEA R58, R34, UR4, 0x4 ;  /* 0x00000004223aac11 */ /* 0x000fe4000f8e20ff */
[----:B0-----:R-:W-:-:S04]  /*3010*/  SEL R5, R5, RZ, !P0 ;  /* 0x000000ff05057207 */ /* 0x001fc80004000000 */
[----:B------:R-:W-:-:S05]  /*3020*/  SEL R5, R5, RZ, P1 ;  /* 0x000000ff05057207 */ /* 0x000fca0000800000 */
[----:B------:R-:W-:Y:S01]  /*3030*/  IMAD.IADD R5, R2, 0x1, R5 ;  /* 0x0000000102057824 */ /* 0x000fe200078e0205 */
[----:B-1----:R-:W-:Y:S02]  /*3040*/  SEL R3, R3, RZ, P1 ;  /* 0x000000ff03037207 */ /* 0x002fe40000800000 */
[----:B--2---:R-:W-:Y:S02]  /*3050*/  SEL R6, R4, RZ, P1 ;  /* 0x000000ff04067207 */ /* 0x004fe40000800000 */
[----:B------:R-:W0:Y:S01]  /*3060*/  SHFL.UP PT, R4, R5, 0x2, RZ ;  /* 0x0440000005047989 */ /* 0x000e2200000e00ff */
[----:B------:R-:W-:Y:S02]  /*3070*/  IADD3 R7, P0, PT, R3, R28, RZ ;  /* 0x0000001c03077210 */ /* 0x000fe40007f1e0ff */
[----:B------:R-:W-:-:S03]  /*3080*/  ISETP.GE.AND P1, PT, R57, 0x2, PT ;  /* 0x000000023900780c */ /* 0x000fc60003f26270 */
[----:B------:R-:W-:Y:S01]  /*3090*/  IMAD.X R6, R6, 0x1, R29, P0 ;  /* 0x0000000106067824 */ /* 0x000fe200000e061d */
[----:B------:R-:W1:Y:S01]  /*30a0*/  SHFL.UP PT, R2, R7, 0x2, RZ ;  /* 0x0440000007027989 */ /* 0x000e6200000e00ff */
[----:B------:R-:W-:-:S03]  /*30b0*/  ISETP.NE.U32.AND P0, PT, R7, RZ, PT ;  /* 0x000000ff0700720c */ /* 0x000fc60003f05070 */
[----:B------:R-:W2:Y:S01]  /*30c0*/  SHFL.UP PT, R3, R6, 0x2, RZ ;  /* 0x0440000006037989 */ /* 0x000ea200000e00ff */
[----:B------:R-:W-:-:S04]  /*30d0*/  ISETP.NE.AND.EX P0, PT, R6, RZ, PT, P0 ;  /* 0x000000ff0600720c */ /* 0x000fc80003f05300 */
[----:B0-----:R-:W-:-:S04]  /*30e0*/  SEL R4, R4, RZ, !P0 ;  /* 0x000000ff04047207 */ /* 0x001fc80004000000 */
[----:B------:R-:W-:Y:S02]  /*30f0*/  SEL R4, R4, RZ, P1 ;  /* 0x000000ff04047207 */ /* 0x000fe40000800000 */
[----:B-1----:R-:W-:-:S03]  /*3100*/  SEL R2, R2, RZ, P1 ;  /* 0x000000ff02027207 */ /* 0x002fc60000800000 */
[----:B------:R-:W-:Y:S01]  /*3110*/  IMAD.IADD R4, R5, 0x1, R4 ;  /* 0x0000000105047824 */ /* 0x000fe200078e0204 */
[----:B------:R-:W-:Y:S02]  /*3120*/  IADD3 R29, P0, PT, R2, R7, RZ ;  /* 0x00000007021d7210 */ /* 0x000fe40007f1e0ff */
[----:B--2---:R-:W-:Y:S02]  /*3130*/  SEL R3, R3, RZ, P1 ;  /* 0x000000ff03037207 */ /* 0x004fe40000800000 */
[----:B------:R-:W0:Y:S01]  /*3140*/  SHFL.UP PT, R5, R4, 0x4, RZ ;  /* 0x0480000004057989 */ /* 0x000e2200000e00ff */
[----:B------:R-:W-:Y:S02]  /*3150*/  ISETP.GE.AND P1, PT, R57, 0x4, PT ;  /* 0x000000043900780c */ /* 0x000fe40003f26270 */
        /* <DEDUP_REMOVED lines=18> */
[----:B0-----:R-:W-:Y:S02]  /*3280*/  SEL R4, R4, RZ, !P0 ;  /* 0x000000ff04047207 */ /* 0x001fe40004000000 */
[----:B-1----:R-:W-:Y:S02]  /*3290*/  SEL R2, R2, RZ, P1 ;  /* 0x000000ff02027207 */ /* 0x002fe40000800000 */
[----:B------:R-:W-:Y:S02]  /*32a0*/  SEL R4, R4, RZ, P1 ;  /* 0x000000ff04047207 */ /* 0x000fe40000800000 */
[----:B------:R-:W-:Y:S02]  /*32b0*/  IADD3 R6, P0, PT, R2, R7, RZ ;  /* 0x0000000702067210 */ /* 0x000fe40007f1e0ff */
[----:B--2---:R-:W-:Y:S01]  /*32c0*/  SEL R3, R3, RZ, P1 ;  /* 0x000000ff03037207 */ /* 0x004fe20000800000 */
[----:B------:R-:W-:Y:S01]  /*32d0*/  IMAD.IADD R55, R5, 0x1, R4 ;  /* 0x0000000105377824 */ /* 0x000fe200078e0204 */
[----:B------:R-:W-:Y:S01]  /*32e0*/  ISETP.GE.AND P1, PT, R57, 0x10, PT ;  /* 0x000000103900780c */ /* 0x000fe20003f26270 */
[----:B------:R-:W0:Y:S02]  /*32f0*/  SHFL.UP PT, R2, R6, 0x10, RZ ;  /* 0x0600000006027989 */ /* 0x000e2400000e00ff */
[----:B------:R-:W-:Y:S01]  /*3300*/  IMAD.X R28, R3, 0x1, R30, P0 ;  /* 0x00000001031c7824 */ /* 0x000fe200000e061e */
[----:B------:R-:W-:Y:S01]  /*3310*/  ISETP.NE.U32.AND P0, PT, R6, RZ, PT ;  /* 0x000000ff0600720c */ /* 0x000fe20003f05070 */
[----:B------:R-:W1:Y:S03]  /*3320*/  SHFL.UP PT, R4, R55, 0x10, RZ ;  /* 0x0600000037047989 */ /* 0x000e6600000e00ff */
[----:B------:R-:W-:Y:S01]  /*3330*/  ISETP.NE.AND.EX P0, PT, R28, RZ, PT, P0 ;  /* 0x000000ff1c00720c */ /* 0x000fe20003f05300 */
[----:B------:R-:W2:Y:S01]  /*3340*/  SHFL.UP PT, R3, R28, 0x10, RZ ;  /* 0x060000001c037989 */ /* 0x000ea200000e00ff */
[----:B0-----:R-:W-:-:S02]  /*3350*/  SEL R5, R2, RZ, P1 ;  /* 0x000000ff02057207 */ /* 0x001fc40000800000 */
[----:B-1----:R-:W-:Y:S02]  /*3360*/  SEL R2, R4, RZ, !P0 ;  /* 0x000000ff04027207 */ /* 0x002fe40004000000 */
[----:B------:R-:W-:Y:S02]  /*3370*/  IADD3 R4, P0, PT, R5, R6, RZ ;  /* 0x0000000605047210 */ /* 0x000fe40007f1e0ff */
[----:B--2---:R-:W-:Y:S02]  /*3380*/  SEL R3, R3, RZ, P1 ;  /* 0x000000ff03037207 */ /* 0x004fe40000800000 */
[----:B------:R-:W-:Y:S02]  /*3390*/  SEL R2, R2, RZ, P1 ;  /* 0x000000ff02027207 */ /* 0x000fe40000800000 */
[----:B------:R-:W-:Y:S01]  /*33a0*/  ISETP.NE.AND P1, PT, R34, 0x2, PT ;  /* 0x000000022200780c */ /* 0x000fe20003f25270 */
[----:B------:R-:W-:Y:S02]  /*33b0*/  IMAD.X R5, R3, 0x1, R28, P0 ;  /* 0x0000000103057824 */ /* 0x000fe400000e061c */
[----:B------:R-:W-:-:S03]  /*33c0*/  IMAD.IADD R55, R55, 0x1, R2 ;  /* 0x0000000137377824 */ /* 0x000fc600078e0202 */
[----:B------:R-:W-:Y:S04]  /*33d0*/  @!P2 STS.64 [R58], R4 ;  /* 0x000000043a00a388 */ /* 0x000fe80000000a00 */
[----:B------:R-:W-:Y:S01]  /*33e0*/  @!P2 STS [R58+0x8], R55 ;  /* 0x000008373a00a388 */ /* 0x000fe20000000800 */
[----:B------:R-:W-:Y:S06]  /*33f0*/  BAR.SYNC.DEFER_BLOCKING 0x0 ;  /* 0x0000000000007b1d */ /* 0x000fec0000010000 */
[----:B------:R-:W0:Y:S04]  /*3400*/  LDS.64 R28, [UR4+0x10] ;  /* 0x00001004ff1c7984 */ /* 0x000e280008000a00 */
[----:B------:R-:W1:Y:S04]  /*3410*/  LDS.64 R30, [UR4] ;  /* 0x00000004ff1e7984 */ /* 0x000e680008000a00 */
[----:B------:R-:W2:Y:S04]  /*3420*/  LDS R56, [UR4+0x8] ;  /* 0x00000804ff387984 */ /* 0x000ea80008000800 */
[----:B------:R-:W3:Y:S04]  /*3430*/  LDS.64 R32, [UR4+0x20] ;  /* 0x00002004ff207984 */ /* 0x000ee80008000a00 */
[----:B------:R-:W4:Y:S04]  /*3440*/  LDS R59, [UR4+0x18] ;  /* 0x00001804ff3b7984 */ /* 0x000f280008000800 */
[----:B------:R-:W5:Y:S04]  /*3450*/  LDS.64 R2, [UR4+0x30] ;  /* 0x00003004ff027984 */ /* 0x000f680008000a00 */
[----:B------:R-:W5:Y:S04]  /*3460*/  LDS R60, [UR4+0x28] ;  /* 0x00002804ff3c7984 */ /* 0x000f680008000800 */
[----:B------:R-:W5:Y:S04]  /*3470*/  LDS.64 R6, [UR4+0x40] ;  /* 0x00004004ff067984 */ /* 0x000f680008000a00 */
[----:B------:R-:W5:Y:S01]  /*3480*/  LDS R58, [UR4+0x38] ;  /* 0x00003804ff3a7984 */ /* 0x000f620008000800 */
[----:B0-----:R-:W-:-:S02]  /*3490*/  ISETP.NE.U32.AND P0, PT, R28, RZ, PT ;  /* 0x000000ff1c00720c */ /* 0x001fc40003f05070 */
[----:B-1----:R-:W-:Y:S02]  /*34a0*/  IADD3 R61, P2, PT, R30, R28, RZ ;  /* 0x0000001c1e3d7210 */ /* 0x002fe40007f5e0ff */
[----:B------:R-:W-:Y:S02]  /*34b0*/  ISETP.NE.AND.EX P0, PT, R29, RZ, PT, P0 ;  /* 0x000000ff1d00720c */ /* 0x000fe40003f05300 */
[----:B------:R-:W-:Y:S01]  /*34c0*/  SEL R62, R61, R30, !P1 ;  /* 0x0000001e3d3e7207 */ /* 0x000fe20004800000 */
[----:B------:R-:W-:Y:S01]  /*34d0*/  IMAD.X R63, R31, 0x1, R29, P2 ;  /* 0x000000011f3f7824 */ /* 0x000fe200010e061d */
[----:B--2---:R-:W-:Y:S02]  /*34e0*/  SEL R28, R56, RZ, !P0 ;  /* 0x000000ff381c7207 */ /* 0x004fe40004000000 */
[C---:B---3--:R-:W-:Y:S02]  /*34f0*/  IADD3 R61, P2, PT, R32.reuse, R61, RZ ;  /* 0x0000003d203d7210 */ /* 0x048fe40007f5e0ff */
[----:B------:R-:W-:-:S02]  /*3500*/  ISETP.NE.U32.AND P0, PT, R32, RZ, PT ;  /* 0x000000ff2000720c */ /* 0x000fc40003f05070 */
[----:B------:R-:W-:Y:S01]  /*3510*/  SEL R64, R63, R31, !P1 ;  /* 0x0000001f3f407207 */ /* 0x000fe20004800000 */
[C---:B------:R-:W-:Y:S01]  /*3520*/  IMAD.X R63, R33.reuse, 0x1, R63, P2 ;  /* 0x00000001213f7824 */ /* 0x040fe200010e063f */
[----:B------:R-:W0:Y:S01]  /*3530*/  LDS.64 R30, [UR4+0x50] ;  /* 0x00005004ff1e7984 */ /* 0x000e220008000a00 */
[----:B------:R-:W-:Y:S01]  /*3540*/  ISETP.NE.AND.EX P0, PT, R33, RZ, PT, P0 ;  /* 0x000000ff2100720c */ /* 0x000fe20003f05300 */
[----:B----4-:R-:W-:Y:S01]  /*3550*/  IMAD.IADD R59, R59, 0x1, R28 ;  /* 0x000000013b3b7824 */ /* 0x010fe200078e021c */
[----:B------:R-:W-:Y:S01]  /*3560*/  ISETP.NE.AND P2, PT, R34, 0x3, PT ;  /* 0x000000032200780c */ /* 0x000fe20003f45270 */
[----:B------:R-:W1:Y:S03]  /*3570*/  LDS R33, [UR4+0x48] ;  /* 0x00004804ff217984 */ /* 0x000e660008000800 */
[C---:B------:R-:W-:Y:S01]  /*3580*/  SEL R56, R59.reuse, R56, !P1 ;  /* 0x000000383b387207 */ /* 0x040fe20004800000 */
[----:B------:R-:W2:Y:S01]  /*3590*/  LDS.64 R28, [UR4+0x60] ;  /* 0x00006004ff1c7984 */ /* 0x000ea20008000a00 */
[----:B------:R-:W-:-:S02]  /*35a0*/  SEL R59, R59, RZ, !P0 ;  /* 0x000000ff3b3b7207 */ /* 0x000fc40004000000 */
[----:B------:R-:W-:Y:S01]  /*35b0*/  SEL R62, R61, R62, !P2 ;  /* 0x0000003e3d3e7207 */ /* 0x000fe20005000000 */
[----:B------:R-:W3:Y:S01]  /*35c0*/  LDS R32, [UR4+0x58] ;  /* 0x00005804ff207984 */ /* 0x000ee20008000800 */
[----:B-----5:R-:W-:Y:S01]  /*35d0*/  IADD3 R61, P0, PT, R2, R61, RZ ;  /* 0x0000003d023d7210 */ /* 0x020fe20007f1e0ff */
[----:B------:R-:W-:Y:S01]  /*35e0*/  IMAD.IADD R59, R60, 0x1, R59 ;  /* 0x000000013c3b7824 */ /* 0x000fe200078e023b */
[----:B------:R-:W-:Y:S02]  /*35f0*/  ISETP.NE.U32.AND P1, PT, R2, RZ, PT ;  /* 0x000000ff0200720c */ /* 0x000fe40003f25070 */
[----:B------:R-:W-:Y:S01]  /*3600*/  SEL R64, R63, R64, !P2 ;  /* 0x000000403f407207 */ /* 0x000fe20005000000 */
[C---:B------:R-:W-:Y:S01]  /*3610*/  IMAD.X R63, R3.reuse, 0x1, R63, P0 ;  /* 0x00000001033f7824 */ /* 0x040fe200000e063f */
[----:B------:R-:W-:Y:S02]  /*3620*/  ISETP.NE.AND.EX P1, PT, R3, RZ, PT, P1 ;  /* 0x000000ff0300720c */ /* 0x000fe40003f25310 */
[----:B------:R-:W4:Y:S01]  /*3630*/  LDS.64 R2, [UR4+0x70] ;  /* 0x00007004ff027984 */ /* 0x000f220008000a00 */
[----:B------:R-:W-:-:S02]  /*3640*/  SEL R60, R59, R56, !P2 ;  /* 0x000000383b3c7207 */ /* 0x000fc40005000000 */
[----:B------:R-:W-:Y:S01]  /*3650*/  SEL R59, R59, RZ, !P1 ;  /* 0x000000ff3b3b7207 */ /* 0x000fe20004800000 */
[----:B------:R-:W5:Y:S01]  /*3660*/  LDS R56, [UR4+0x68] ;  /* 0x00006804ff387984 */ /* 0x000f620008000800 */
[----:B------:R-:W-:Y:S02]  /*3670*/  ISETP.NE.U32.AND P0, PT, R6, RZ, PT ;  /* 0x000000ff0600720c */ /* 0x000fe40003f05070 */
[----:B------:R-:W-:Y:S01]  /*3680*/  ISETP.NE.AND P2, PT, R34, 0x7, PT ;  /* 0x000000072200780c */ /* 0x000fe20003f45270 */
[----:B------:R-:W-:Y:S01]  /*3690*/  IMAD.IADD R59, R58, 0x1, R59 ;  /* 0x000000013a3b7824 */ /* 0x000fe200078e023b */
[----:B------:R-:W-:Y:S01]  /*36a0*/  ISETP.NE.AND.EX P0, PT, R7, RZ, PT, P0 ;  /* 0x000000ff0700720c */ /* 0x000fe20003f05300 */
[----:B------:R-:W5:Y:S01]  /*36b0*/  LDS R58, [UR4+0x78] ;  /* 0x00007804ff3a7984 */ /* 0x000f620008000800 */
[----:B------:R-:W-:Y:S02]  /*36c0*/  SEL R34, R61, R62, !P6 ;  /* 0x0000003e3d227207 */ /* 0x000fe40007000000 */
[----:B------:R-:W-:-:S02]  /*36d0*/  IADD3 R61, P1, PT, R6, R61, RZ ;  /* 0x0000003d063d7210 */ /* 0x000fc40007f3e0ff */
[C---:B------:R-:W-:Y:S02]  /*36e0*/  SEL R6, R59.reuse, RZ, !P0 ;  /* 0x000000ff3b067207 */ /* 0x040fe40004000000 */
[----:B------:R-:W-:Y:S01]  /*36f0*/  SEL R60, R59, R60, !P6 ;  /* 0x0000003c3b3c7207 */ /* 0x000fe20007000000 */
[----:B------:R-:W-:Y:S01]  /*3700*/  IMAD.X R7, R7, 0x1, R63, P1 ;  /* 0x0000000107077824 */ /* 0x000fe200008e063f */
[C---:B0-----:R-:W-:Y:S02]  /*3710*/  ISETP.NE.U32.AND P0, PT, R30.reuse, RZ, PT ;  /* 0x000000ff1e00720c */ /* 0x041fe40003f05070 */
[----:B------:R-:W-:Y:S01]  /*3720*/  IADD3 R59, P1, PT, R30, R61, RZ ;  /* 0x0000003d1e3b7210 */ /* 0x000fe20007f3e0ff */
[----:B-1----:R-:W-:Y:S01]  /*3730*/  IMAD.IADD R33, R33, 0x1, R6 ;  /* 0x0000000121217824 */ /* 0x002fe200078e0206 */
[----:B------:R-:W-:Y:S02]  /*3740*/  ISETP.NE.AND.EX P0, PT, R31, RZ, PT, P0 ;  /* 0x000000ff1f00720c */ /* 0x000fe40003f05300 */
[----:B------:R-:W-:-:S02]  /*3750*/  SEL R62, R63, R64, !P6 ;  /* 0x000000403f3e7207 */ /* 0x000fc40007000000 */
[C---:B------:R-:W-:Y:S02]  /*3760*/  SEL R60, R33.reuse, R60, !P4 ;  /* 0x0000003c213c7207 */ /* 0x040fe40006000000 */
[----:B------:R-:W-:Y:S02]  /*3770*/  SEL R33, R33, RZ, !P0 ;  /* 0x000000ff21217207 */ /* 0x000fe40004000000 */
[----:B------:R-:W-:Y:S01]  /*3780*/  SEL R6, R61, R34, !P4 ;  /* 0x000000223d067207 */ /* 0x000fe20006000000 */
[----:B------:R-:W-:Y:S01]  /*3790*/  IMAD.X R61, R31, 0x1, R7, P1 ;  /* 0x000000011f3d7824 */ /* 0x000fe200008e0607 */
[----:B--2---:R-:W-:Y:S01]  /*37a0*/  ISETP.NE.U32.AND P0, PT, R28, RZ, PT ;  /* 0x000000ff1c00720c */ /* 0x004fe20003f05070 */
[----:B------:R-:W0:Y:S01]  /*37b0*/  SHFL.UP PT, R34, R4, 0x1, RZ ;  /* 0x0420000004227989 */ /* 0x000e2200000e00ff */
[----:B------:R-:W-:Y:S01]  /*37c0*/  SEL R30, R7, R62, !P4 ;  /* 0x0000003e071e7207 */ /* 0x000fe20006000000 */
[----:B---3--:R-:W-:Y:S01]  /*37d0*/  IMAD.IADD R7, R32, 0x1, R33 ;  /* 0x0000000120077824 */ /* 0x008fe200078e0221 */
[----:B------:R-:W-:Y:S01]  /*37e0*/  ISETP.NE.AND.EX P0, PT, R29, RZ, PT, P0 ;  /* 0x000000ff1d00720c */ /* 0x000fe20003f05300 */
[----:B------:R1:W2:Y:S01]  /*37f0*/  SHFL.UP PT, R33, R5, 0x1, RZ ;  /* 0x0420000005217989 */ /* 0x0002a200000e00ff */
[----:B------:R-:W-:-:S02]  /*3800*/  IADD3 R31, P1, PT, R28, R59, RZ ;  /* 0x0000003b1c1f7210 */ /* 0x000fc40007f3e0ff */
[----:B------:R-:W-:Y:S01]  /*3810*/  SEL R6, R59, R6, !P3 ;  /* 0x000000063b067207 */ /* 0x000fe20005800000 */
[----:B------:R3:W0:Y:S01]  /*3820*/  SHFL.UP PT, R32, R55, 0x1, RZ ;  /* 0x0420000037207989 */ /* 0x00062200000e00ff */
[----:B------:R-:W-:Y:S01]  /*3830*/  SEL R60, R7, R60, !P3 ;  /* 0x0000003c073c7207 */ /* 0x000fe20005800000 */
[----:B------:R-:W-:Y:S01]  /*3840*/  IMAD.X R59, R29, 0x1, R61, P1 ;  /* 0x000000011d3b7824 */ /* 0x000fe200008e063d */
[----:B------:R-:W-:Y:S02]  /*3850*/  SEL R28, R61, R30, !P3 ;  /* 0x0000001e3d1c7207 */ /* 0x000fe40005800000 */
[----:B------:R-:W-:Y:S02]  /*3860*/  SEL R7, R7, RZ, !P0 ;  /* 0x000000ff07077207 */ /* 0x000fe40004000000 */
[----:B------:R-:W-:Y:S02]  /*3870*/  ISETP.GE.U32.AND P3, PT, R54, 0x20, PT ;  /* 0x000000203600780c */ /* 0x000fe40003f66070 */
[----:B----4-:R-:W-:Y:S01]  /*3880*/  ISETP.NE.U32.AND P0, PT, R2, RZ, PT ;  /* 0x000000ff0200720c */ /* 0x010fe20003f05070 */
[----:B-----5:R-:W-:Y:S01]  /*3890*/  IMAD.IADD R7, R56, 0x1, R7 ;  /* 0x0000000138077824 */ /* 0x020fe200078e0207 */
[----:B------:R-:W-:-:S02]  /*38a0*/  IADD3 R56, P1, PT, R2, R31, RZ ;  /* 0x0000001f02387210 */ /* 0x000fc40007f3e0ff */
[----:B------:R-:W-:Y:S02]  /*38b0*/  ISETP.NE.AND.EX P0, PT, R3, RZ, PT, P0 ;  /* 0x000000ff0300720c */ /* 0x000fe40003f05300 */
[----:B------:R-:W-:Y:S01]  /*38c0*/  SEL R2, R59, R28, !P2 ;  /* 0x0000001c3b027207 */ /* 0x000fe20005000000 */
[----:B------:R-:W-:Y:S01]  /*38d0*/  IMAD.X R59, R3, 0x1, R59, P1 ;  /* 0x00000001033b7824 */ /* 0x000fe200008e063b */
[----:B-1----:R-:W-:Y:S02]  /*38e0*/  SEL R5, R7, RZ, !P0 ;  /* 0x000000ff07057207 */ /* 0x002fe40004000000 */
[----:B------:R-:W-:Y:S02]  /*38f0*/  SEL R29, R31, R6, !P2 ;  /* 0x000000061f1d7207 */ /* 0x000fe40005000000 */
[----:B------:R-:W-:Y:S01]  /*3900*/  SEL R7, R7, R60, !P2 ;  /* 0x0000003c07077207 */ /* 0x000fe20005000000 */
[----:B------:R-:W-:Y:S01]  /*3910*/  IMAD.IADD R58, R58, 0x1, R5 ;  /* 0x000000013a3a7824 */ /* 0x000fe200078e0205 */
[----:B--23--:R-:W-:Y:S06]  /*3920*/  @!P3 BRA `(.L_x_534) ;  /* 0x00000000002cb947 */ /* 0x00cfec0003800000 */
[----:B------:R-:W-:Y:S02]  /*3930*/  ISETP.NE.AND P1, PT, R57, RZ, PT ;  /* 0x000000ff3900720c */ /* 0x000fe40003f25270 */
[C---:B0-----:R-:W-:Y:S02]  /*3940*/  ISETP.NE.U32.AND P0, PT, R34.reuse, RZ, PT ;  /* 0x000000ff2200720c */ /* 0x041fe40003f05070 */
[----:B------:R-:W-:Y:S02]  /*3950*/  SEL R34, R34, RZ, P1 ;  /* 0x000000ff22227207 */ /* 0x000fe40000800000 */
[C---:B------:R-:W-:Y:S02]  /*3960*/  ISETP.NE.AND.EX P0, PT, R33.reuse, RZ, PT, P0 ;  /* 0x000000ff2100720c */ /* 0x040fe40003f05300 */
[----:B------:R-:W-:Y:S02]  /*3970*/  SEL R33, R33, RZ, P1 ;  /* 0x000000ff21217207 */ /* 0x000fe40000800000 */
[----:B------:R-:W-:-:S02]  /*3980*/  SEL R3, R7, RZ, !P0 ;  /* 0x000000ff07037207 */ /* 0x000fc40004000000 */
[----:B------:R-:W-:-:S03]  /*3990*/  IADD3 R34, P0, PT, R34, R29, RZ ;  /* 0x0000001d22227210 */ /* 0x000fc60007f1e0ff */
[----:B------:R-:W-:Y:S02]  /*39a0*/  @P1 IMAD.IADD R7, R32, 0x1, R3 ;  /* 0x0000000120071824 */ /* 0x000fe400078e0203 */
[----:B------:R-:W-:Y:S02]  /*39b0*/  IMAD.X R33, R33, 0x1, R2, P0 ;  /* 0x0000000121217824 */ /* 0x000fe400000e0602 */
[----:B------:R-:W-:Y:S01]  /*39c0*/  IMAD.MOV.U32 R32, RZ, RZ, R7 ;  /* 0x000000ffff207224 */ /* 0x000fe200078e0007 */
[----:B------:R-:W-:Y:S06]  /*39d0*/  BRA `(.L_x_535) ;  /* 0x00000010002c7947 */ /* 0x000fec0003800000 */
.L_x_534:
[----:B------:R-:W1:Y:S01]  /*39e0*/  LDC.64 R28, c[0x0][0x3b0] ;  /* 0x0000ec00ff1c7b82 */ /* 0x000e620000000a00 */
[----:B------:R-:W2:Y:S01]  /*39f0*/  LDCU UR5, c[0x0][0x370] ;  /* 0x00006e00ff0577ac */ /* 0x000ea20008000800 */
[----:B------:R-:W-:Y:S01]  /*3a00*/  @!P5 IMAD.MOV.U32 R6, RZ, RZ, R56 ;  /* 0x000000ffff06d224 */ /* 0x000fe200078e0038 */
[----:B------:R3:W-:Y:S01]  /*3a10*/  @!P5 STS [UR4+0xd0], R58 ;  /* 0x0000d03aff00d988 */ /* 0x0007e20008000804 */
[----:B------:R-:W-:Y:S01]  /*3a20*/  @!P5 IMAD.MOV.U32 R7, RZ, RZ, R59 ;  /* 0x000000ffff07d224 */ /* 0x000fe200078e003b */
[----:B------:R-:W-:Y:S01]  /*3a30*/  LOP3.LUT R55, RZ, R54, RZ, 0x33, !PT ;  /* 0x00000036ff377212 */ /* 0x000fe200078e33ff */
[----:B------:R-:W-:Y:S02]  /*3a40*/  @!P5 IMAD.MOV.U32 R4, RZ, RZ, R58 ;  /* 0x000000ffff04d224 */ /* 0x000fe400078e003a */
[----:B------:R-:W-:Y:S01]  /*3a50*/  @!P5 IMAD.MOV.U32 R5, RZ, RZ, 0x64 ;  /* 0x00000064ff05d424 */ /* 0x000fe200078e00ff */
[----:B------:R3:W-:Y:S01]  /*3a60*/  @!P5 STS.64 [UR4+0xc8], R6 ;  /* 0x0000c806ff00d988 */ /* 0x0007e20008000a04 */
[----:B--2---:R-:W-:Y:S01]  /*3a70*/  UISETP.GT.U32.AND UP0, UPT, UR5, 0x1f3, UPT ;  /* 0x000001f30500788c */ /* 0x004fe2000bf04070 */
[----:B-1----:R-:W-:-:S05]  /*3a80*/  IMAD.WIDE.U32 R28, R0, 0x10, R28 ;  /* 0x00000010001c7825 */ /* 0x002fca00078e001c */
[----:B------:R3:W-:Y:S03]  /*3a90*/  @!P5 ST.E.128.STRONG.GPU desc[UR8][R28.64+0x200], R4 ;  /* 0x000200041c00d985 */ /* 0x0007e6000c10fd08 */
[----:B------:R-:W-:Y:S05]  /*3aa0*/  BRA.U UP0, `(.L_x_536) ;  /* 0x0000000100087547 */ /* 0x000fea000b800000 */
[----:B------:R1:W-:Y:S06]  /*3ab0*/  MEMBAR.SC.CTA ;  /* 0x0000000000007992 */ /* 0x0003ec0000000000 */
[----:B-1----:R-:W-:Y:S05]  /*3ac0*/  BRA `(.L_x_537) ;  /* 0x0000000000087947 */ /* 0x002fea0003800000 */
.L_x_536:
[----:B------:R-:W-:Y:S05]  /*3ad0*/  NANOSLEEP 0x1c2 ;  /* 0x000001c20000795d */ /* 0x000fea0003800000 */
[----:B------:R-:W-:Y:S01]  /*3ae0*/  NOP ;  /* 0x0000000000007918 */ /* 0x000fe20000000000 */
.L_x_537:
[----:B------:R-:W-:-:S07]  /*3af0*/  IMAD.WIDE R30, R55, 0x10, R28 ;  /* 0x00000010371e7825 */ /* 0x000fce00078e021c */
.L_x_539:
[----:B---3--:R-:W2:Y:S01]  /*3b00*/  LD.E.128.STRONG.GPU R4, desc[UR8][R30.64+0x200] ;  /* 0x000200081e047980 */ /* 0x008ea2000c10fd00 */
[----:B------:R-:W-:Y:S05]  /*3b10*/  YIELD ;  /* 0x0000000000007946 */ /* 0x000fea0003800000 */
[----:B------:R-:W-:Y:S01]  /*3b20*/  UMOV UR5, 0xffffffff ;  /* 0xffffffff00057882 */ /* 0x000fe20000000000 */
[----:B--2---:R-:W-:Y:S02]  /*3b30*/  ISETP.NE.AND P0, PT, R5, 0x63, PT ;  /* 0x000000630500780c */ /* 0x004fe40003f05270 */
[----:B------:R-:W-:Y:S11]  /*3b40*/  BRA.DIV UR5, `(.L_x_538) ;  /* 0x00000092054c7947 */ /* 0x000ff6000b800000 */
[----:B------:R-:W-:-:S13]  /*3b50*/  VOTE.ANY P0, !P0 ;  /* 0x0000000000ff7806 */ /* 0x000fda0004000100 */
.L_x_682:
[----:B------:R-:W-:Y:S05]  /*3b60*/  @P0 BRA `(.L_x_539) ;  /* 0xfffffffc00e40947 */ /* 0x000fea000383ffff */
[----:B------:R-:W-:Y:S01]  /*3b70*/  UMOV UR5, 0xffffffff ;  /* 0xffffffff00057882 */ /* 0x000fe20000000000 */
[----:B------:R-:W-:Y:S01]  /*3b80*/  ISETP.NE.AND P0, PT, R5, 0x65, PT ;  /* 0x000000650500780c */ /* 0x000fe20003f05270 */
[----:B------:R-:W-:Y:S02]  /*3b90*/  IMAD.MOV.U32 R61, RZ, RZ, R6 ;  /* 0x000000ffff3d7224 */ /* 0x000fe400078e0006 */
[----:B------:R-:W-:Y:S02]  /*3ba0*/  IMAD.MOV.U32 R62, RZ, RZ, R7 ;  /* 0x000000ffff3e7224 */ /* 0x000fe400078e0007 */
[----:B------:R-:W-:Y:S01]  /*3bb0*/  IMAD.MOV.U32 R60, RZ, RZ, R4 ;  /* 0x000000ffff3c7224 */ /* 0x000fe200078e0004 */
[----:B------:R-:W-:Y:S07]  /*3bc0*/  BRA.DIV UR5, `(.L_x_540) ;  /* 0x0000009205507947 */ /* 0x000fee000b800000 */
[----:B------:R-:W1:Y:S01]  /*3bd0*/  S2R R67, SR_GEMASK ;  /* 0x0000000000437919 */ /* 0x000e620000003c00 */
[----:B------:R-:W-:-:S04]  /*3be0*/  VOTE.ANY R2, PT, !P0 ;  /* 0x0000000000027806 */ /* 0x000fc800040e0100 */
[----:B-1----:R-:W-:-:S05]  /*3bf0*/  LOP3.LUT R2, R2, 0x80000000, R67, 0xec, !PT ;  /* 0x8000000002027812 */ /* 0x002fca00078eec43 */
[----:B------:R-:W-:-:S05]  /*3c00*/  VIADD R3, R2, 0xffffffff ;  /* 0xffffffff02037836 */ /* 0x000fca0000000000 */
[----:B------:R-:W-:-:S04]  /*3c10*/  LOP3.LUT R3, R2, R3, RZ, 0xc, !PT ;  /* 0x0000000302037212 */ /* 0x000fc800078e0cff */
[----:B------:R-:W1:Y:S02]  /*3c20*/  POPC R7, R3 ;  /* 0x0000000300077309 */ /* 0x000e640000000000 */
[----:B-1----:R1:W2:Y:S04]  /*3c30*/  SHFL.DOWN PT, R30, R61, 0x1, R7 ;  /* 0x082000003d1e7989 */ /* 0x0022a800000e0007 */
[----:B------:R1:W3:Y:S04]  /*3c40*/  SHFL.DOWN PT, R31, R62, 0x1, R7 ;  /* 0x082000003e1f7989 */ /* 0x0002e800000e0007 */
[----:B------:R1:W4:Y:S02]  /*3c50*/  SHFL.DOWN PT, R6, R60, 0x1, R7 ;  /* 0x082000003c067989 */ /* 0x00032400000e0007 */
.L_x_688:
[----:B------:R-:W-:Y:S01]  /*3c60*/  ISETP.GE.AND P1, PT, R57, R7, PT ;  /* 0x000000073900720c */ /* 0x000fe20003f26270 */
[----:B------:R-:W-:-:S12]  /*3c70*/  UMOV UR5, 0xffffffff ;  /* 0xffffffff00057882 */ /* 0x000fd80000000000 */
[----:B------:R-:W-:Y:S02]  /*3c80*/  @!P1 ISETP.NE.U32.AND P0, PT, R61, RZ, PT ;  /* 0x000000ff3d00920c */ /* 0x000fe40003f05070 */
[----:B--2---:R-:W-:Y:S02]  /*3c90*/  @!P1 IADD3 R30, P2, PT, R30, R61, RZ ;  /* 0x0000003d1e1e9210 */ /* 0x004fe40007f5e0ff */
[----:B------:R-:W-:-:S03]  /*3ca0*/  @!P1 ISETP.NE.AND.EX P0, PT, R62, RZ, PT, P0 ;  /* 0x000000ff3e00920c */ /* 0x000fc60003f05300 */
[----:B-1----:R-:W-:Y:S02]  /*3cb0*/  @!P1 IMAD.MOV.U32 R61, RZ, RZ, R30 ;  /* 0x000000ffff3d9224 */ /* 0x002fe400078e001e */
[----:B---3--:R-:W-:Y:S01]  /*3cc0*/  @!P1 IMAD.X R30, R31, 0x1, R62, P2 ;  /* 0x000000011f1e9824 */ /* 0x008fe200010e063e */
[----:B----4-:R-:W-:Y:S01]  /*3cd0*/  @!P1 SEL R31, R6, RZ, !P0 ;  /* 0x000000ff061f9207 */ /* 0x010fe20004000000 */
[----:B------:R-:W-:Y:S06]  /*3ce0*/  BRA.DIV UR5, `(.L_x_541) ;  /* 0x00000092057c7947 */ /* 0x000fec000b800000 */
.L_x_691:
[----:B------:R-:W-:Y:S01]  /*3cf0*/  UMOV UR5, 0xffffffff ;  /* 0xffffffff00057882 */ /* 0x000fe20000000000 */
[----:B------:R-:W-:Y:S02]  /*3d00*/  @!P1 IMAD.MOV.U32 R62, RZ, RZ, R30 ;  /* 0x000000ffff3e9224 */ /* 0x000fe400078e001e */
[----:B------:R-:W-:Y:S01]  /*3d10*/  @!P1 IMAD.IADD R60, R60, 0x1, R31 ;  /* 0x000000013c3c9824 */ /* 0x000fe200078e021f */
[----:B------:R-:W-:Y:S06]  /*3d20*/  BRA.DIV UR5, `(.L_x_542) ;  /* 0x00000092058c7947 */ /* 0x000fec000b800000 */
[----:B------:R1:W2:Y:S04]  /*3d30*/  SHFL.DOWN PT, R30, R61, 0x2, R7 ;  /* 0x084000003d1e7989 */ /* 0x0002a800000e0007 */
[----:B------:R1:W3:Y:S04]  /*3d40*/  SHFL.DOWN PT, R31, R62, 0x2, R7 ;  /* 0x084000003e1f7989 */ /* 0x0002e800000e0007 */
[----:B------:R1:W4:Y:S02]  /*3d50*/  SHFL.DOWN PT, R54, R60, 0x2, R7 ;  /* 0x084000003c367989 */ /* 0x00032400000e0007 */
.L_x_696:
[----:B------:R-:W-:Y:S01]  /*3d60*/  VIADD R66, R57, 0x2 ;  /* 0x0000000239427836 */ /* 0x000fe20000000000 */
[----:B------:R-:W-:-:S04]  /*3d70*/  UMOV UR5, 0xffffffff ;  /* 0xffffffff00057882 */ /* 0x000fc80000000000 */
[----:B------:R-:W-:-:S13]  /*3d80*/  ISETP.GT.AND P1, PT, R66, R7, PT ;  /* 0x000000074200720c */ /* 0x000fda0003f24270 */
[----:B------:R-:W-:Y:S02]  /*3d90*/  @!P1 ISETP.NE.U32.AND P0, PT, R61, RZ, PT ;  /* 0x000000ff3d00920c */ /* 0x000fe40003f05070 */
[----:B--2---:R-:W-:Y:S02]  /*3da0*/  @!P1 IADD3 R30, P2, PT, R30, R61, RZ ;  /* 0x0000003d1e1e9210 */ /* 0x004fe40007f5e0ff */
[----:B------:R-:W-:Y:S01]  /*3db0*/  @!P1 ISETP.NE.AND.EX P0, PT, R62, RZ, PT, P0 ;  /* 0x000000ff3e00920c */ /* 0x000fe20003f05300 */
[----:B------:R-:W-:-:S12]  /*3dc0*/  BRA.DIV UR5, `(.L_x_543) ;  /* 0x0000009205bc7947 */ /* 0x000fd8000b800000 */
.L_x_699:
[----:B----4-:R-:W-:Y:S01]  /*3dd0*/  @!P1 SEL R3, R54, RZ, !P0 ;  /* 0x000000ff36039207 */ /* 0x010fe20004000000 */
[----:B------:R-:W-:Y:S01]  /*3de0*/  UMOV UR5, 0xffffffff ;  /* 0xffffffff00057882 */ /* 0x000fe20000000000 */
[----:B---3--:R-:W-:Y:S02]  /*3df0*/  @!P1 IMAD.X R31, R31, 0x1, R62, P2 ;  /* 0x000000011f1f9824 */ /* 0x008fe400010e063e */
[----:B-1----:R-:W-:Y:S02]  /*3e00*/  @!P1 IMAD.MOV.U32 R61, RZ, RZ, R30 ;  /* 0x000000ffff3d9224 */ /* 0x002fe400078e001e */
[----:B------:R-:W-:Y:S02]  /*3e10*/  @!P1 IMAD.MOV.U32 R62, RZ, RZ, R31 ;  /* 0x000000ffff3e9224 */ /* 0x000fe400078e001f */
[----:B------:R-:W-:Y:S01]  /*3e20*/  @!P1 IMAD.IADD R60, R60, 0x1, R3 ;  /* 0x000000013c3c9824 */ /* 0x000fe200078e0203 */
[----:B------:R-:W-:Y:S06]  /*3e30*/  BRA.DIV UR5, `(.L_x_544) ;  /* 0x0000009205c07947 */ /* 0x000fec000b800000 */
[----:B------:R1:W2:Y:S04]  /*3e40*/  SHFL.DOWN PT, R30, R61, 0x4, R7 ;  /* 0x088000003d1e7989 */ /* 0x0002a800000e0007 */
[----:B------:R1:W3:Y:S04]  /*3e50*/  SHFL.DOWN PT, R31, R62, 0x4, R7 ;  /* 0x088000003e1f7989 */ /* 0x0002e800000e0007 */
[----:B------:R1:W4:Y:S02]  /*3e60*/  SHFL.DOWN PT, R54, R60, 0x4, R7 ;  /* 0x088000003c367989 */ /* 0x00032400000e0007 */
.L_x_704:
[----:B------:R-:W-:Y:S01]  /*3e70*/  VIADD R65, R57, 0x4 ;  /* 0x0000000439417836 */ /* 0x000fe20000000000 */
[----:B------:R-:W-:-:S04]  /*3e80*/  UMOV UR5, 0xffffffff ;  /* 0xffffffff00057882 */ /* 0x000fc80000000000 */
[----:B------:R-:W-:Y:S01]  /*3e90*/  ISETP.GT.AND P1, PT, R65, R7, PT ;  /* 0x000000074100720c */ /* 0x000fe20003f24270 */
[----:B------:R-:W-:-:S12]  /*3ea0*/  BRA.DIV UR5, `(.L_x_545) ;  /* 0x0000009205fc7947 */ /* 0x000fd8000b800000 */
.L_x_707:
[----:B------:R-:W-:Y:S01]  /*3eb0*/  @!P1 ISETP.NE.U32.AND P0, PT, R61, RZ, PT ;  /* 0x000000ff3d00920c */ /* 0x000fe20003f05070 */
[----:B------:R-:W-:Y:S01]  /*3ec0*/  UMOV UR5, 0xffffffff ;  /* 0xffffffff00057882 */ /* 0x000fe20000000000 */
[----:B--2---:R-:W-:Y:S02]  /*3ed0*/  @!P1 IADD3 R30, P2, PT, R30, R61, RZ ;  /* 0x0000003d1e1e9210 */ /* 0x004fe40007f5e0ff */
[----:B------:R-:W-:-:S03]  /*3ee0*/  @!P1 ISETP.NE.AND.EX P0, PT, R62, RZ, PT, P0 ;  /* 0x000000ff3e00920c */ /* 0x000fc60003f05300 */
[----:B---3--:R-:W-:Y:S01]  /*3ef0*/  @!P1 IMAD.X R31, R31, 0x1, R62, P2 ;  /* 0x000000011f1f9824 */ /* 0x008fe200010e063e */
[----:B----4-:R-:W-:Y:S01]  /*3f00*/  @!P1 SEL R3, R54, RZ, !P0 ;  /* 0x000000ff36039207 */ /* 0x010fe20004000000 */
[----:B-1----:R-:W-:Y:S02]  /*3f10*/  @!P1 IMAD.MOV.U32 R61, RZ, RZ, R30 ;  /* 0x000000ffff3d9224 */ /* 0x002fe400078e001e */
[----:B------:R-:W-:Y:S02]  /*3f20*/  @!P1 IMAD.MOV.U32 R62, RZ, RZ, R31 ;  /* 0x000000ffff3e9224 */ /* 0x000fe400078e001f */
[----:B------:R-:W-:Y:S01]  /*3f30*/  @!P1 IMAD.IADD R60, R60, 0x1, R3 ;  /* 0x000000013c3c9824 */ /* 0x000fe200078e0203 */
[----:B------:R-:W-:Y:S06]  /*3f40*/  BRA.DIV UR5, `(.L_x_546) ;  /* 0x0000009205f47947 */ /* 0x000fec000b800000 */
[----:B------:R1:W2:Y:S04]  /*3f50*/  SHFL.DOWN PT, R30, R61, 0x8, R7 ;  /* 0x090000003d1e7989 */ /* 0x0002a800000e0007 */
[----:B------:R1:W3:Y:S04]  /*3f60*/  SHFL.DOWN PT, R31, R62, 0x8, R7 ;  /* 0x090000003e1f7989 */ /* 0x0002e800000e0007 */
[----:B------:R1:W4:Y:S02]  /*3f70*/  SHFL.DOWN PT, R54, R60, 0x8, R7 ;  /* 0x090000003c367989 */ /* 0x00032400000e0007 */
.L_x_712:
[----:B------:R-:W-:Y:S01]  /*3f80*/  VIADD R64, R57, 0x8 ;  /* 0x0000000839407836 */ /* 0x000fe20000000000 */
[----:B------:R-:W-:-:S04]  /*3f90*/  UMOV UR5, 0xffffffff ;  /* 0xffffffff00057882 */ /* 0x000fc80000000000 */
[----:B------:R-:W-:Y:S01]  /*3fa0*/  ISETP.GT.AND P1, PT, R64, R7, PT ;  /* 0x000000074000720c */ /* 0x000fe20003f24270 */
[----:B------:R-:W-:-:S12]  /*3fb0*/  BRA.DIV UR5, `(.L_x_547) ;  /* 0x0000009605307947 */ /* 0x000fd8000b800000 */
.L_x_715:
        /* <DEDUP_REMOVED lines=13> */
.L_x_720:
[----:B------:R-:W-:-:S03]  /*4090*/  UMOV UR5, 0xffffffff ;  /* 0xffffffff00057882 */ /* 0x000fc60000000000 */
[----:B------:R-:W-:Y:S05]  /*40a0*/  BRA.DIV UR5, `(.L_x_549) ;  /* 0x00000096056c7947 */ /* 0x000fea000b800000 */
.L_x_723:
[----:B------:R-:W-:Y:S01]  /*40b0*/  VIADD R63, R57, 0x10 ;  /* 0x00000010393f7836 */ /* 0x000fe20000000000 */
[----:B------:R-:W5:Y:S01]  /*40c0*/  LDC.64 R30, c[0x0][0x3b0] ;  /* 0x0000ec00ff1e7b82 */ /* 0x000f620000000a00 */
[----:B------:R-:W-:Y:S01]  /*40d0*/  UMOV UR5, 0xffffffff ;  /* 0xffffffff00057882 */ /* 0x000fe20000000000 */
[----:B------:R-:W-:Y:S01]  /*40e0*/  IMAD.IADD R0, R55, 0x1, R0 ;  /* 0x0000000137007824 */ /* 0x000fe200078e0200 */
[----:B------:R-:W-:Y:S02]  /*40f0*/  ISETP.NE.AND P0, PT, R5, 0x65, PT ;  /* 0x000000650500780c */ /* 0x000fe40003f05270 */
[----:B------:R-:W-:-:S13]  /*4100*/  ISETP.GT.AND P2, PT, R63, R7, PT ;  /* 0x000000073f00720c */ /* 0x000fda0003f44270 */
[----:B------:R-:W-:Y:S02]  /*4110*/  @!P2 ISETP.NE.U32.AND P1, PT, R61, RZ, PT ;  /* 0x000000ff3d00a20c */ /* 0x000fe40003f25070 */
[----:B--2---:R-:W-:Y:S02]  /*4120*/  @!P2 IADD3 R54, P3, PT, R54, R61, RZ ;  /* 0x0000003d3636a210 */ /* 0x004fe40007f7e0ff */
[----:B------:R-:W-:Y:S02]  /*4130*/  @!P2 ISETP.NE.AND.EX P1, PT, R62, RZ, PT, P1 ;  /* 0x000000ff3e00a20c */ /* 0x000fe40003f25310 */
[----:B-----5:R-:W-:Y:S01]  /*4140*/  IADD3 R30, P4, PT, R30, 0x200, RZ ;  /* 0x000002001e1e7810 */ /* 0x020fe20007f9e0ff */
[----:B---3--:R-:W-:Y:S01]  /*4150*/  @!P2 IMAD.X R69, R69, 0x1, R62, P3 ;  /* 0x000000014545a824 */ /* 0x008fe200018e063e */
[----:B----4-:R-:W-:Y:S01]  /*4160*/  @!P2 SEL R3, R68, RZ, !P1 ;  /* 0x000000ff4403a207 */ /* 0x010fe20004800000 */
[----:B-1----:R-:W-:Y:S02]  /*4170*/  @!P2 IMAD.MOV.U32 R61, RZ, RZ, R54 ;  /* 0x000000ffff3da224 */ /* 0x002fe400078e0036 */
[----:B------:R-:W-:-:S02]  /*4180*/  @!P2 IMAD.MOV.U32 R62, RZ, RZ, R69 ;  /* 0x000000ffff3ea224 */ /* 0x000fc400078e0045 */
[----:B------:R-:W-:Y:S02]  /*4190*/  @!P2 IMAD.IADD R60, R60, 0x1, R3 ;  /* 0x000000013c3ca824 */ /* 0x000fe400078e0203 */
[----:B------:R-:W-:Y:S01]  /*41a0*/  IMAD.X R31, RZ, RZ, R31, P4 ;  /* 0x000000ffff1f7224 */ /* 0x000fe200020e061f */
[----:B------:R-:W-:Y:S06]  /*41b0*/  BRA.DIV UR5, `(.L_x_550) ;  /* 0x0000009605487947 */ /* 0x000fec000b800000 */
[----:B------:R-:W-:-:S13]  /*41c0*/  VOTE.ALL P0, P0 ;  /* 0x0000000000ff7806 */ /* 0x000fda0000000000 */
.L_x_726:
[----:B------:R-:W-:Y:S05]  /*41d0*/  @!P0 BRA `(.L_x_551) ;  /* 0x0000000400b88947 */ /* 0x000fea0003800000 */
[----:B------:R-:W-:-:S07]  /*41e0*/  IMAD.MOV.U32 R69, RZ, RZ, R0 ;  /* 0x000000ffff457224 */ /* 0x000fce00078e0000 */
.L_x_565:
[----:B------:R-:W-:-:S07]  /*41f0*/  IMAD.WIDE R54, R69, 0x10, R30 ;  /* 0x0000001045367825 */ /* 0x000fce00078e021e */
.L_x_553:
[----:B------:R-:W2:Y:S01]  /*4200*/  LD.E.128.STRONG.GPU R4, desc[UR8][R54.64+-0x200] ;  /* 0xfffe000836047980 */ /* 0x000ea2000c10fd00 */
[----:B------:R-:W-:Y:S05]  /*4210*/  YIELD ;  /* 0x0000000000007946 */ /* 0x000fea0003800000 */
[----:B------:R-:W-:Y:S01]  /*4220*/  UMOV UR5, 0xffffffff ;  /* 0xffffffff00057882 */ /* 0x000fe20000000000 */
[----:B--2---:R-:W-:Y:S02]  /*4230*/  ISETP.NE.AND P0, PT, R5, 0x63, PT ;  /* 0x000000630500780c */ /* 0x004fe40003f05270 */
[----:B------:R-:W-:Y:S11]  /*4240*/  BRA.DIV UR5, `(.L_x_552) ;  /* 0x0000009605487947 */ /* 0x000ff6000b800000 */
[----:B------:R-:W-:-:S13]  /*4250*/  VOTE.ANY P0, !P0 ;  /* 0x0000000000ff7806 */ /* 0x000fda0004000100 */
.L_x_729:
[----:B------:R-:W-:Y:S05]  /*4260*/  @P0 BRA `(.L_x_553) ;  /* 0xfffffffc00e40947 */ /* 0x000fea000383ffff */
[----:B------:R-:W-:Y:S01]  /*4270*/  UMOV UR5, 0xffffffff ;  /* 0xffffffff00057882 */ /* 0x000fe20000000000 */
[----:B------:R-:W-:Y:S01]  /*4280*/  ISETP.NE.AND P0, PT, R5, 0x65, PT ;  /* 0x000000650500780c */ /* 0x000fe20003f05270 */
[----:B------:R-:W-:Y:S02]  /*4290*/  IMAD.MOV.U32 R0, RZ, RZ, R6 ;  /* 0x000000ffff007224 */ /* 0x000fe400078e0006 */
[----:B------:R-:W-:Y:S02]  /*42a0*/  IMAD.MOV.U32 R55, RZ, RZ, R7 ;  /* 0x000000ffff377224 */ /* 0x000fe400078e0007 */
[----:B------:R-:W-:Y:S01]  /*42b0*/  IMAD.MOV.U32 R54, RZ, RZ, R4 ;  /* 0x000000ffff367224 */ /* 0x000fe200078e0004 */
[----:B------:R-:W-:Y:S07]  /*42c0*/  BRA.DIV UR5, `(.L_x_554) ;  /* 0x00000096054c7947 */ /* 0x000fee000b800000 */
[----:B------:R-:W-:-:S04]  /*42d0*/  VOTE.ANY R2, PT, !P0 ;  /* 0x0000000000027806 */ /* 0x000fc800040e0100 */
[----:B------:R-:W-:-:S05]  /*42e0*/  LOP3.LUT R2, R2, 0x80000000, R67, 0xec, !PT ;  /* 0x8000000002027812 */ /* 0x000fca00078eec43 */
[----:B------:R-:W-:-:S05]  /*42f0*/  VIADD R3, R2, 0xffffffff ;  /* 0xffffffff02037836 */ /* 0x000fca0000000000 */
[----:B------:R-:W-:-:S04]  /*4300*/  LOP3.LUT R3, R2, R3, RZ, 0xc, !PT ;  /* 0x0000000302037212 */ /* 0x000fc800078e0cff */
[----:B------:R-:W1:Y:S02]  /*4310*/  POPC R7, R3 ;  /* 0x0000000300077309 */ /* 0x000e640000000000 */
[----:B-1----:R1:W2:Y:S04]  /*4320*/  SHFL.DOWN PT, R71, R0, 0x1, R7 ;  /* 0x0820000000477989 */ /* 0x0022a800000e0007 */
[----:B------:R1:W3:Y:S04]  /*4330*/  SHFL.DOWN PT, R68, R55, 0x1, R7 ;  /* 0x0820000037447989 */ /* 0x0002e800000e0007 */
[----:B------:R1:W4:Y:S02]  /*4340*/  SHFL.DOWN PT, R70, R54, 0x1, R7 ;  /* 0x0820000036467989 */ /* 0x00032400000e0007 */
.L_x_735:
[----:B------:R-:W-:-:S03]  /*4350*/  UMOV UR5, 0xffffffff ;  /* 0xffffffff00057882 */ /* 0x000fc60000000000 */
[----:B------:R-:W-:Y:S05]  /*4360*/  BRA.DIV UR5, `(.L_x_555) ;  /* 0x0000009605987947 */ /* 0x000fea000b800000 */
.L_x_738:
[----:B------:R-:W-:Y:S01]  /*4370*/  ISETP.GE.AND P1, PT, R57, R7, PT ;  /* 0x000000073900720c */ /* 0x000fe20003f26270 */
[----:B------:R-:W-:-:S12]  /*4380*/  UMOV UR5, 0xffffffff ;  /* 0xffffffff00057882 */ /* 0x000fd80000000000 */
[----:B------:R-:W-:-:S04]  /*4390*/  @!P1 ISETP.NE.U32.AND P0, PT, R0, RZ, PT ;  /* 0x000000ff0000920c */ /* 0x000fc80003f05070 */
[----:B------:R-:W-:-:S04]  /*43a0*/  @!P1 ISETP.NE.AND.EX P0, PT, R55, RZ, PT, P0 ;  /* 0x000000ff3700920c */ /* 0x000fc80003f05300 */
[----:B----4-:R-:W-:Y:S02]  /*43b0*/  @!P1 SEL R3, R70, RZ, !P0 ;  /* 0x000000ff46039207 */ /* 0x010fe40004000000 */
[----:B--2---:R-:W-:-:S03]  /*43c0*/  @!P1 IADD3 R71, P0, PT, R71, R0, RZ ;  /* 0x0000000047479210 */ /* 0x004fc60007f1e0ff */
[----:B-1----:R-:W-:Y:S02]  /*43d0*/  @!P1 IMAD.IADD R54, R54, 0x1, R3 ;  /* 0x0000000136369824 */ /* 0x002fe400078e0203 */
[----:B---3--:R-:W-:Y:S02]  /*43e0*/  @!P1 IMAD.X R68, R68, 0x1, R55, P0 ;  /* 0x0000000144449824 */ /* 0x008fe400000e0637 */
[----:B------:R-:W-:Y:S02]  /*43f0*/  @!P1 IMAD.MOV.U32 R0, RZ, RZ, R71 ;  /* 0x000000ffff009224 */ /* 0x000fe400078e0047 */
[----:B------:R-:W-:Y:S01]  /*4400*/  @!P1 IMAD.MOV.U32 R55, RZ, RZ, R68 ;  /* 0x000000ffff379224 */ /* 0x000fe200078e0044 */
[----:B------:R-:W-:Y:S06]  /*4410*/  BRA.DIV UR5, `(.L_x_556) ;  /* 0x00000096058c7947 */ /* 0x000fec000b800000 */
[----:B------:R1:W2:Y:S04]  /*4420*/  SHFL.DOWN PT, R71, R0, 0x2, R7 ;  /* 0x0840000000477989 */ /* 0x0002a800000e0007 */
[----:B------:R1:W3:Y:S04]  /*4430*/  SHFL.DOWN PT, R68, R55, 0x2, R7 ;  /* 0x0840000037447989 */ /* 0x0002e800000e0007 */
[----:B------:R1:W4:Y:S02]  /*4440*/  SHFL.DOWN PT, R70, R54, 0x2, R7 ;  /* 0x0840000036467989 */ /* 0x00032400000e0007 */
.L_x_743:
[----:B------:R-:W-:-:S03]  /*4450*/  UMOV UR5, 0xffffffff ;  /* 0xffffffff00057882 */ /* 0x000fc60000000000 */
[----:B------:R-:W-:Y:S05]  /*4460*/  BRA.DIV UR5, `(.L_x_557) ;  /* 0x0000009605d07947 */ /* 0x000fea000b800000 */
.L_x_746:
[----:B------:R-:W-:Y:S01]  /*4470*/  ISETP.GT.AND P1, PT, R66, R7, PT ;  /* 0x000000074200720c */ /* 0x000fe20003f24270 */
        /* <DEDUP_REMOVED lines=13> */
.L_x_751:
[----:B------:R-:W-:-:S03]  /*4550*/  UMOV UR5, 0xffffffff ;  /* 0xffffffff00057882 */ /* 0x000fc60000000000 */
[----:B------:R-:W-:Y:S05]  /*4560*/  BRA.DIV UR5, `(.L_x_559) ;  /* 0x0000009a05087947 */ /* 0x000fea000b800000 */
.L_x_754:
        /* <DEDUP_REMOVED lines=14> */
.L_x_759:
[----:B------:R-:W-:-:S03]  /*4650*/  UMOV UR5, 0xffffffff ;  /* 0xffffffff00057882 */ /* 0x000fc60000000000 */
[----:B------:R-:W-:Y:S05]  /*4660*/  BRA.DIV UR5, `(.L_x_561) ;  /* 0x0000009a05407947 */ /* 0x000fea000b800000 */
.L_x_762:
        /* <DEDUP_REMOVED lines=14> */
.L_x_767:
[----:B------:R-:W-:-:S03]  /*4750*/  UMOV UR5, 0xffffffff ;  /* 0xffffffff00057882 */ /* 0x000fc60000000000 */
[----:B------:R-:W-:Y:S05]  /*4760*/  BRA.DIV UR5, `(.L_x_563) ;  /* 0x0000009a05787947 */ /* 0x000fea000b800000 */
.L_x_770:
[----:B------:R-:W-:Y:S01]  /*4770*/  ISETP.GT.AND P2, PT, R63, R7, PT ;  /* 0x000000073f00720c */ /* 0x000fe20003f44270 */
[----:B------:R-:W-:Y:S01]  /*4780*/  UMOV UR5, 0xffffffff ;  /* 0xffffffff00057882 */ /* 0x000fe20000000000 */
[----:B------:R-:W-:-:S11]  /*4790*/  VIADD R69, R69, 0xffffffe0 ;  /* 0xffffffe045457836 */ /* 0x000fd60000000000 */
[----:B------:R-:W-:Y:S02]  /*47a0*/  @!P2 ISETP.NE.U32.AND P0, PT, R0, RZ, PT ;  /* 0x000000ff0000a20c */ /* 0x000fe40003f05070 */
[----:B--2---:R-:W-:Y:S02]  /*47b0*/  @!P2 IADD3 R71, P1, PT, R71, R0, RZ ;  /* 0x000000004747a210 */ /* 0x004fe40007f3e0ff */
[----:B------:R-:W-:-:S03]  /*47c0*/  @!P2 ISETP.NE.AND.EX P0, PT, R55, RZ, PT, P0 ;  /* 0x000000ff3700a20c */ /* 0x000fc60003f05300 */
[----:B---3--:R-:W-:Y:S01]  /*47d0*/  @!P2 IMAD.X R68, R68, 0x1, R55, P1 ;  /* 0x000000014444a824 */ /* 0x008fe200008e0637 */
[----:B----4-:R-:W-:Y:S01]  /*47e0*/  @!P2 SEL R3, R70, RZ, !P0 ;  /* 0x000000ff4603a207 */ /* 0x010fe20004000000 */
[----:B-1----:R-:W-:Y:S01]  /*47f0*/  @!P2 IMAD.MOV.U32 R0, RZ, RZ, R71 ;  /* 0x000000ffff00a224 */ /* 0x002fe200078e0047 */
[----:B------:R-:W-:Y:S01]  /*4800*/  ISETP.NE.U32.AND P1, PT, R61, RZ, PT ;  /* 0x000000ff3d00720c */ /* 0x000fe20003f25070 */
[----:B------:R-:W-:Y:S01]  /*4810*/  @!P2 IMAD.MOV.U32 R55, RZ, RZ, R68 ;  /* 0x000000ffff37a224 */ /* 0x000fe200078e0044 */
[----:B------:R-:W-:Y:S01]  /*4820*/  ISETP.NE.AND P0, PT, R5, 0x65, PT ;  /* 0x000000650500780c */ /* 0x000fe20003f05270 */
[----:B------:R-:W-:Y:S01]  /*4830*/  @!P2 IMAD.IADD R54, R54, 0x1, R3 ;  /* 0x000000013636a824 */ /* 0x000fe200078e0203 */
[----:B------:R-:W-:Y:S02]  /*4840*/  ISETP.NE.AND.EX P1, PT, R62, RZ, PT, P1 ;  /* 0x000000ff3e00720c */ /* 0x000fe40003f25310 */
[----:B------:R-:W-:Y:S02]  /*4850*/  IADD3 R61, P2, PT, R61, R0, RZ ;  /* 0x000000003d3d7210 */ /* 0x000fe40007f5e0ff */
[----:B------:R-:W-:-:S03]  /*4860*/  SEL R3, R54, RZ, !P1 ;  /* 0x000000ff36037207 */ /* 0x000fc60004800000 */
[----:B------:R-:W-:Y:S02]  /*4870*/  IMAD.X R62, R62, 0x1, R55, P2 ;  /* 0x000000013e3e7824 */ /* 0x000fe400010e0637 */
[----:B------:R-:W-:Y:S01]  /*4880*/  IMAD.IADD R60, R3, 0x1, R60 ;  /* 0x00000001033c7824 */ /* 0x000fe200078e023c */
[----:B------:R-:W-:Y:S06]  /*4890*/  BRA.DIV UR5, `(.L_x_564) ;  /* 0x0000009a054c7947 */ /* 0x000fec000b800000 */
[----:B------:R-:W-:-:S13]  /*48a0*/  VOTE.ALL P0, P0 ;  /* 0x0000000000ff7806 */ /* 0x000fda0000000000 */
.L_x_773:
[----:B------:R-:W-:Y:S05]  /*48b0*/  @P0 BRA `(.L_x_565) ;  /* 0xfffffff8004c0947 */ /* 0x000fea000383ffff */
.L_x_551:
[----:B------:R-:W-:Y:S01]  /*48c0*/  ISETP.NE.AND P1, PT, R57, RZ, PT ;  /* 0x000000ff3900720c */ /* 0x000fe20003f25270 */
[----:B------:R-:W-:Y:S01]  /*48d0*/  BSSY.RECONVERGENT B0, `(.L_x_566) ;  /* 0x0000016000007945 */ /* 0x000fe20003800200 */
[----:B------:R-:W-:-:S11]  /*48e0*/  IMAD.MOV.U32 R2, RZ, RZ, R61 ;  /* 0x000000ffff027224 */ /* 0x000fd600078e003d */
[----:B------:R-:W1:Y:S01]  /*48f0*/  @!P1 S2R R3, SR_CgaCtaId ;  /* 0x0000000000039919 */ /* 0x000e620000008800 */
[----:B------:R-:W-:-:S04]  /*4900*/  @!P1 MOV R0, 0x400 ;  /* 0x0000040000009802 */ /* 0x000fc80000000f00 */
[----:B-1----:R-:W-:Y:S01]  /*4910*/  @!P1 LEA R31, R3, R0, 0x18 ;  /* 0x00000000031f9211 */ /* 0x002fe200078ec0ff */
[----:B------:R-:W-:Y:S01]  /*4920*/  IMAD.MOV.U32 R3, RZ, RZ, R62 ;  /* 0x000000ffff037224 */ /* 0x000fe200078e003e */
[----:B------:R-:W-:Y:S06]  /*4930*/  @P5 BRA `(.L_x_567) ;  /* 0x00000000003c5947 */ /* 0x000fec0003800000 */
[----:B------:R-:W1:Y:S01]  /*4940*/  S2UR UR6, SR_CgaCtaId ;  /* 0x00000000000679c3 */ /* 0x000e620000008800 */
[----:B------:R-:W-:Y:S01]  /*4950*/  ISETP.NE.U32.AND P0, PT, R56, RZ, PT ;  /* 0x000000ff3800720c */ /* 0x000fe20003f05070 */
[----:B------:R-:W-:Y:S01]  /*4960*/  UMOV UR5, 0x400 ;  /* 0x0000040000057882 */ /* 0x000fe20000000000 */
[----:B------:R-:W-:Y:S02]  /*4970*/  IADD3 R6, P2, PT, R2, R56, RZ ;  /* 0x0000003802067210 */ /* 0x000fe40007f5e0ff */
[----:B------:R-:W-:-:S03]  /*4980*/  ISETP.NE.AND.EX P0, PT, R59, RZ, PT, P0 ;  /* 0x000000ff3b00720c */ /* 0x000fc60003f05300 */
[----:B------:R-:W-:Y:S01]  /*4990*/  IMAD.X R7, R3, 0x1, R59, P2 ;  /* 0x0000000103077824 */ /* 0x000fe200010e063b */
[----:B------:R-:W-:-:S05]  /*49a0*/  SEL R5, R60, RZ, !P0 ;  /* 0x000000ff3c057207 */ /* 0x000fca0004000000 */
[----:B------:R-:W-:Y:S02]  /*49b0*/  IMAD.IADD R4, R58, 0x1, R5 ;  /* 0x000000013a047824 */ /* 0x000fe400078e0205 */
[----:B------:R-:W-:-:S05]  /*49c0*/  IMAD.MOV.U32 R5, RZ, RZ, 0x65 ;  /* 0x00000065ff057424 */ /* 0x000fca00078e00ff */
[----:B------:R2:W-:Y:S01]  /*49d0*/  ST.E.128.STRONG.GPU desc[UR8][R28.64+0x200], R4 ;  /* 0x000200041c007985 */ /* 0x0005e2000c10fd08 */
[----:B-1----:R-:W-:-:S09]  /*49e0*/  ULEA UR5, UR6, UR5, 0x18 ;  /* 0x0000000506057291 */ /* 0x002fd2000f8ec0ff */
[----:B------:R2:W-:Y:S04]  /*49f0*/  STS.64 [UR5+0xb8], R6 ;  /* 0x0000b806ff007988 */ /* 0x0005e80008000a05 */
[----:B------:R2:W-:Y:S04]  /*4a00*/  STS [UR5+0xc0], R4 ;  /* 0x0000c004ff007988 */ /* 0x0005e80008000805 */
[----:B------:R2:W-:Y:S04]  /*4a10*/  STS.64 [UR5+0xa8], R2 ;  /* 0x0000a802ff007988 */ /* 0x0005e80008000a05 */
[----:B------:R2:W-:Y:S02]  /*4a20*/  STS [UR5+0xb0], R60 ;  /* 0x0000b03cff007988 */ /* 0x0005e40008000805 */
.L_x_567:
[----:B------:R-:W-:Y:S05]  /*4a30*/  BSYNC.RECONVERGENT B0 ;  /* 0x0000000000007941 */ /* 0x000fea0003800200 */
.L_x_566:
[----:B------:R1:W-:Y:S01]  /*4a40*/  @!P1 STS.64 [R31+0x88], R2 ;  /* 0x000088021f009388 */ /* 0x0003e20000000a00 */
[----:B0-----:R-:W-:Y:S02]  /*4a50*/  @!P1 IMAD.MOV.U32 R34, RZ, RZ, R2 ;  /* 0x000000ffff229224 */ /* 0x001fe400078e0002 */
[----:B------:R-:W-:Y:S01]  /*4a60*/  @!P1 IMAD.MOV.U32 R33, RZ, RZ, R3 ;  /* 0x000000ffff219224 */ /* 0x000fe200078e0003 */
[----:B------:R1:W-:Y:S01]  /*4a70*/  @!P1 STS [R31+0x90], R60 ;  /* 0x0000903c1f009388 */ /* 0x0003e20000000800 */
[----:B------:R-:W-:-:S07]  /*4a80*/  @!P1 IMAD.MOV.U32 R32, RZ, RZ, R60 ;  /* 0x000000ffff209224 */ /* 0x000fce00078e003c */
.L_x_535:
[----:B--2---:R-:W0:Y:S01]  /*4a90*/  S2R R29, SR_TID.X ;  /* 0x00000000001d7919 */ /* 0x004e220000002100 */
[----:B------:R-:W-:Y:S01]  /*4aa0*/  ISETP.NE.U32.AND P0, PT, R26, R22, PT ;  /* 0x000000161a00720c */ /* 0x000fe20003f05070 */
[----:B------:R-:W-:Y:S05]  /*4ab0*/  WARPSYNC.ALL ;  /* 0x0000000000007948 */ /* 0x000fea0003800000 */
[----:B------:R-:W-:Y:S01]  /*4ac0*/  BAR.SYNC.DEFER_BLOCKING 0x0 ;  /* 0x0000000000007b1d */ /* 0x000fe20000010000 */
[----:B------:R-:W-:Y:S02]  /*4ad0*/  ISETP.NE.U32.AND P1, PT, R22, R20, PT ;  /* 0x000000141600720c */ /* 0x000fe40003f25070 */
[----:B------:R-:W-:-:S03]  /*4ae0*/  ISETP.NE.AND.EX P2, PT, R27, R23, PT, P0 ;  /* 0x000000171b00720c */ /* 0x000fc60003f45300 */
[----:B------:R-:W-:Y:S01]  /*4af0*/  BSSY.RECONVERGENT B0, `(.L_x_568) ;  /* 0x000000e000007945 */ /* 0x000fe20003800200 */
[----:B0-----:R-:W-:-:S13]  /*4b00*/  ISETP.NE.AND P3, PT, R29, RZ, PT ;  /* 0x000000ff1d00720c */ /* 0x001fda0003f65270 */
[----:B------:R-:W-:Y:S05]  /*4b10*/  @!P3 BRA `(.L_x_569) ;  /* 0x00000000002cb947 */ /* 0x000fea0003800000 */
[----:B------:R-:W0:Y:S01]  /*4b20*/  S2UR UR6, SR_CgaCtaId ;  /* 0x00000000000679c3 */ /* 0x000e220000008800 */
[----:B------:R-:W-:Y:S01]  /*4b30*/  UMOV UR5, 0x400 ;  /* 0x0000040000057882 */ /* 0x000fe20000000000 */
[----:B------:R-:W-:-:S04]  /*4b40*/  ISETP.NE.U32.AND P0, PT, R34, RZ, PT ;  /* 0x000000ff2200720c */ /* 0x000fc80003f05070 */
[----:B------:R-:W-:Y:S01]  /*4b50*/  ISETP.NE.AND.EX P0, PT, R33, RZ, PT, P0 ;  /* 0x000000ff2100720c */ /* 0x000fe20003f05300 */
[----:B0-----:R-:W-:-:S09]  /*4b60*/  ULEA UR5, UR6, UR5, 0x18 ;  /* 0x0000000506057291 */ /* 0x001fd2000f8ec0ff */
[----:B-1----:R-:W0:Y:S04]  /*4b70*/  LDS.64 R2, [UR5+0x88] ;  /* 0x00008805ff027984 */ /* 0x002e280008000a00 */
[----:B------:R-:W1:Y:S01]  /*4b80*/  LDS R0, [UR5+0x90] ;  /* 0x00009005ff007984 */ /* 0x000e620008000800 */
[----:B0-----:R-:W-:Y:S02]  /*4b90*/  IADD3 R34, P3, PT, R2, R34, RZ ;  /* 0x0000002202227210 */ /* 0x001fe40007f7e0ff */
[----:B-1----:R-:W-:-:S03]  /*4ba0*/  SEL R5, R0, RZ, !P0 ;  /* 0x000000ff00057207 */ /* 0x002fc60004000000 */
[----:B------:R-:W-:Y:S02]  /*4bb0*/  IMAD.X R33, R3, 0x1, R33, P3 ;  /* 0x0000000103217824 */ /* 0x000fe400018e0621 */
[----:B------:R-:W-:-:S07]  /*4bc0*/  IMAD.IADD R32, R32, 0x1, R5 ;  /* 0x0000000120207824 */ /* 0x000fce00078e0205 */
.L_x_569:
[----:B------:R-:W-:Y:S05]  /*4bd0*/  BSYNC.RECONVERGENT B0 ;  /* 0x0000000000007941 */ /* 0x000fea0003800200 */
.L_x_568:
[----:B------:R-:W-:Y:S01]  /*4be0*/  SEL R0, R32, RZ, !P2 ;  /* 0x000000ff20007207 */ /* 0x000fe20005000000 */
[----:B------:R-:W0:Y:S01]  /*4bf0*/  S2UR UR5, SR_CgaCtaId ;  /* 0x00000000000579c3 */ /* 0x000e220000008800 */
[----:B------:R-:W-:Y:S01]  /*4c00*/  ISETP.NE.AND.EX P1, PT, R23, R21, PT, P1 ;  /* 0x000000151700720c */ /* 0x000fe20003f25310 */
[----:B------:R-:W-:Y:S01]  /*4c10*/  UMOV UR4, 0x400 ;  /* 0x0000040000047882 */ /* 0x000fe20000000000 */
[----:B------:R-:W-:Y:S01]  /*4c20*/  ISETP.NE.U32.AND P0, PT, R20, R18, PT ;  /* 0x000000121400720c */ /* 0x000fe20003f05070 */
[----:B------:R-:W-:Y:S01]  /*4c30*/  IMAD.IADD R53, R53, 0x1, R0 ;  /* 0x0000000135357824 */ /* 0x000fe200078e0200 */
[----:B------:R-:W-:Y:S02]  /*4c40*/  ISETP.NE.U32.AND P2, PT, R22, R20, PT ;  /* 0x000000141600720c */ /* 0x000fe40003f45070 */
[----:B------:R-:W-:Y:S02]  /*4c50*/  ISETP.NE.U32.AND P3, PT, R20, R18, PT ;  /* 0x000000121400720c */ /* 0x000fe40003f65070 */
[----:B-1----:R-:W-:-:S02]  /*4c60*/  SEL R3, R53, RZ, !P1 ;  /* 0x000000ff35037207 */ /* 0x002fc40004800000 */
[----:B------:R-:W-:Y:S02]  /*4c70*/  ISETP.NE.AND.EX P1, PT, R21, R19, PT, P0 ;  /* 0x000000131500720c */ /* 0x000fe40003f25300 */
[----:B------:R-:W-:Y:S01]  /*4c80*/  ISETP.NE.U32.AND P0, PT, R18, R16, PT ;  /* 0x000000101200720c */ /* 0x000fe20003f05070 */
[----:B------:R-:W-:Y:S01]  /*4c90*/  IMAD.IADD R52, R52, 0x1, R3 ;  /* 0x0000000134347824 */ /* 0x000fe200078e0203 */
[----:B------:R-:W-:Y:S02]  /*4ca0*/  ISETP.NE.AND.EX P2, PT, R23, R21, PT, P2 ;  /* 0x000000151700720c */ /* 0x000fe40003f45320 */
[----:B------:R-:W-:Y:S02]  /*4cb0*/  ISETP.NE.AND.EX P3, PT, R21, R19, PT, P3 ;  /* 0x000000131500720c */ /* 0x000fe40003f65330 */
[----:B------:R-:W-:Y:S02]  /*4cc0*/  SEL R0, R52, RZ, !P1 ;  /* 0x000000ff34007207 */ /* 0x000fe40004800000 */
[----:B------:R-:W-:-:S02]  /*4cd0*/  ISETP.NE.AND.EX P1, PT, R19, R17, PT, P0 ;  /* 0x000000111300720c */ /* 0x000fc40003f25300 */
[----:B------:R-:W-:Y:S01]  /*4ce0*/  ISETP.NE.U32.AND P0, PT, R16, R14, PT ;  /* 0x0000000e1000720c */ /* 0x000fe20003f05070 */
[----:B------:R-:W-:Y:S01]  /*4cf0*/  IMAD.IADD R51, R51, 0x1, R0 ;  /* 0x0000000133337824 */ /* 0x000fe200078e0200 */
[----:B0-----:R-:W-:Y:S01]  /*4d00*/  ULEA UR4, UR5, UR4, 0x18 ;  /* 0x0000000405047291 */ /* 0x001fe2000f8ec0ff */
[----:B------:R-:W-:Y:S02]  /*4d10*/  SEL R4, RZ, 0x1, !P3 ;  /* 0x00000001ff047807 */ /* 0x000fe40005800000 */
[----:B------:R-:W-:Y:S02]  /*4d20*/  IADD3 R43, P6, PT, R34, R43, RZ ;  /* 0x0000002b222b7210 */ /* 0x000fe40007fde0ff */
[----:B------:R-:W-:Y:S02]  /*4d30*/  SEL R3, R51, RZ, !P1 ;  /* 0x000000ff33037207 */ /* 0x000fe40004800000 */
[----:B------:R-:W-:Y:S01]  /*4d40*/  ISETP.NE.AND.EX P1, PT, R17, R15, PT, P0 ;  /* 0x0000000f1100720c */ /* 0x000fe20003f25300 */
[----:B------:R-:W-:Y:S01]  /*4d50*/  IMAD.X R44, R33, 0x1, R44, P6 ;  /* 0x00000001212c7824 */ /* 0x000fe200030e062c */
[----:B------:R-:W-:Y:S01]  /*4d60*/  ISETP.NE.U32.AND P0, PT, R14, R12, PT ;  /* 0x0000000c0e00720c */ /* 0x000fe20003f05070 */
[----:B------:R-:W-:Y:S01]  /*4d70*/  IMAD.IADD R50, R50, 0x1, R3 ;  /* 0x0000000132327824 */ /* 0x000fe200078e0203 */
[C---:B------:R-:W-:Y:S01]  /*4d80*/  IADD3 R41, P5, PT, R34.reuse, R41, RZ ;  /* 0x0000002922297210 */ /* 0x040fe20007fbe0ff */
[----:B------:R-:W0:Y:S01]  /*4d90*/  LDS.64 R2, [UR4+0xc8] ;  /* 0x0000c804ff027984 */ /* 0x000e220008000a00 */
[----:B------:R-:W-:-:S02]  /*4da0*/  IADD3 R39, P4, PT, R34, R39, RZ ;  /* 0x0000002722277210 */ /* 0x000fc40007f9e0ff */
[----:B------:R-:W-:Y:S01]  /*4db0*/  SEL R0, R50, RZ, !P1 ;  /* 0x000000ff32007207 */ /* 0x000fe20004800000 */
[----:B------:R-:W-:Y:S01]  /*4dc0*/  IMAD.X R42, R33, 0x1, R42, P5 ;  /* 0x00000001212a7824 */ /* 0x000fe200028e062a */
[----:B------:R-:W-:Y:S01]  /*4dd0*/  ISETP.NE.AND.EX P1, PT, R15, R13, PT, P0 ;  /* 0x0000000d0f00720c */ /* 0x000fe20003f25300 */
[----:B------:R-:W-:Y:S01]  /*4de0*/  IMAD.X R40, R33, 0x1, R40, P4 ;  /* 0x0000000121287824 */ /* 0x000fe200020e0628 */
[----:B------:R-:W-:Y:S01]  /*4df0*/  ISETP.NE.U32.AND P0, PT, R12, R10, PT ;  /* 0x0000000a0c00720c */ /* 0x000fe20003f05070 */
[----:B------:R-:W-:Y:S01]  /*4e00*/  IMAD.IADD R49, R49, 0x1, R0 ;  /* 0x0000000131317824 */ /* 0x000fe200078e0200 */
[----:B------:R-:W-:Y:S02]  /*4e10*/  IADD3 R37, P3, PT, R34, R37, RZ ;  /* 0x0000002522257210 */ /* 0x000fe40007f7e0ff */
[----:B------:R-:W-:Y:S02]  /*4e20*/  ISETP.NE.AND.EX P0, PT, R13, R11, PT, P0 ;  /* 0x0000000b0d00720c */ /* 0x000fe40003f05300 */
[----:B------:R-:W-:Y:S01]  /*4e30*/  SEL R5, R49, RZ, !P1 ;  /* 0x000000ff31057207 */ /* 0x000fe20004800000 */
[----:B------:R-:W-:-:S04]  /*4e40*/  IMAD.X R38, R33, 0x1, R38, P3 ;  /* 0x0000000121267824 */ /* 0x000fc800018e0626 */
[----:B------:R-:W-:-:S05]  /*4e50*/  IMAD.IADD R48, R48, 0x1, R5 ;  /* 0x0000000130307824 */ /* 0x000fca00078e0205 */
[----:B------:R-:W-:Y:S02]  /*4e60*/  SEL R0, R48, RZ, !P0 ;  /* 0x000000ff30007207 */ /* 0x000fe40004000000 */
[----:B------:R-:W-:-:S03]  /*4e70*/  ISETP.NE.U32.AND P0, PT, R26, R22, PT ;  /* 0x000000161a00720c */ /* 0x000fc60003f05070 */
[----:B------:R-:W-:Y:S01]  /*4e80*/  IMAD.IADD R47, R47, 0x1, R0 ;  /* 0x000000012f2f7824 */ /* 0x000fe200078e0200 */
[----:B------:R-:W-:Y:S02]  /*4e90*/  ISETP.NE.AND.EX P1, PT, R27, R23, PT, P0 ;  /* 0x000000171b00720c */ /* 0x000fe40003f25300 */
[----:B------:R-:W-:Y:S02]  /*4ea0*/  SEL R0, RZ, 0x1, !P2 ;  /* 0x00000001ff007807 */ /* 0x000fe40005000000 */
[----:B------:R-:W-:Y:S02]  /*4eb0*/  SEL R55, RZ, 0x1, !P1 ;  /* 0x00000001ff377807 */ /* 0x000fe40004800000 */
[----:B------:R-:W-:Y:S02]  /*4ec0*/  ISETP.NE.U32.AND P0, PT, R10, R8, PT ;  /* 0x000000080a00720c */ /* 0x000fe40003f05070 */
[----:B------:R-:W-:Y:S02]  /*4ed0*/  IADD3 R31, P1, PT, R0, R55, RZ ;  /* 0x00000037001f7210 */ /* 0x000fe40007f3e0ff */
[----:B------:R-:W-:-:S02]  /*4ee0*/  ISETP.NE.AND.EX P0, PT, R11, R9, PT, P0 ;  /* 0x000000090b00720c */ /* 0x000fc40003f05300 */
[C---:B------:R-:W-:Y:S01]  /*4ef0*/  IADD3 R35, P2, PT, R34.reuse, R35, RZ ;  /* 0x0000002322237210 */ /* 0x040fe20007f5e0ff */
[----:B------:R-:W-:Y:S01]  /*4f00*/  IMAD.IADD R7, R31, 0x1, R4 ;  /* 0x000000011f077824 */ /* 0x000fe200078e0204 */
[----:B------:R-:W-:Y:S01]  /*4f10*/  SEL R0, R47, RZ, !P0 ;  /* 0x000000ff2f007207 */ /* 0x000fe20004000000 */
[----:B------:R-:W-:Y:S01]  /*4f20*/  IMAD.X R6, RZ, RZ, RZ, P1 ;  /* 0x000000ffff067224 */ /* 0x000fe200008e06ff */
[C---:B------:R-:W-:Y:S01]  /*4f30*/  IADD3 R31, P0, PT, R34.reuse, R31, RZ ;  /* 0x0000001f221f7210 */ /* 0x040fe20007f1e0ff */
[----:B------:R-:W-:Y:S01]  /*4f40*/  IMAD.X R36, R33, 0x1, R36, P2 ;  /* 0x0000000121247824 */ /* 0x000fe200010e0624 */
[----:B------:R-:W-:Y:S01]  /*4f50*/  IADD3 R7, P1, PT, R34, R7, RZ ;  /* 0x0000000722077210 */ /* 0x000fe20007f3e0ff */
[----:B------:R-:W-:Y:S02]  /*4f60*/  IMAD.IADD R45, R45, 0x1, R0 ;  /* 0x000000012d2d7824 */ /* 0x000fe400078e0200 */
[C---:B------:R-:W-:Y:S01]  /*4f70*/  IMAD.X R6, R33.reuse, 0x1, R6, P0 ;  /* 0x0000000121067824 */ /* 0x040fe200000e0606 */
[----:B0-----:R-:W-:Y:S01]  /*4f80*/  ISETP.GE.U32.AND P0, PT, R2, 0x101, PT ;  /* 0x000001010200780c */ /* 0x001fe20003f06070 */
[----:B------:R-:W-:Y:S01]  /*4f90*/  IMAD.X R46, R33, 0x1, R46, P1 ;  /* 0x00000001212e7824 */ /* 0x000fe200008e062e */
[----:B------:R-:W-:-:S02]  /*4fa0*/  IADD3 R55, P1, PT, R34, R55, RZ ;  /* 0x0000003722377210 */ /* 0x000fc40007f3e0ff */
[----:B------:R-:W-:-:S03]  /*4fb0*/  ISETP.GE.AND.EX P0, PT, R3, RZ, PT, P0 ;  /* 0x000000ff0300720c */ /* 0x000fc60003f06300 */
[----:B------:R-:W-:-:S10]  /*4fc0*/  IMAD.X R0, RZ, RZ, R33, P1 ;  /* 0x000000ffff007224 */ /* 0x000fd400008e0621 */
[----:B------:R-:W-:Y:S05]  /*4fd0*/  @!P0 BRA `(.L_x_570) ;  /* 0x0000000800448947 */ /* 0x000fea0003800000 */
[----:B------:R-:W0:Y:S01]  /*4fe0*/  LDS.64 R4, [UR4+0xa8] ;  /* 0x0000a804ff047984 */ /* 0x000e220008000a00 */
[----:B------:R-:W-:Y:S01]  /*4ff0*/  BAR.SYNC.DEFER_BLOCKING 0x0 ;  /* 0x0000000000007b1d */ /* 0x000fe20000010000 */
[----:B------:R-:W-:Y:S02]  /*5000*/  ISETP.NE.U32.AND P1, PT, R26, R22, PT ;  /* 0x000000161a00720c */ /* 0x000fe40003f25070 */
[----:B------:R-:W-:Y:S02]  /*5010*/  ISETP.NE.U32.AND P0, PT, R22, R20, PT ;  /* 0x000000141600720c */ /* 0x000fe40003f05070 */
[----:B------:R-:W-:Y:S02]  /*5020*/  ISETP.NE.AND.EX P1, PT, R27, R23, PT, P1 ;  /* 0x000000171b00720c */ /* 0x000fe40003f25310 */
[----:B------:R-:W-:Y:S02]  /*5030*/  ISETP.NE.AND.EX P0, PT, R23, R21, PT, P0 ;  /* 0x000000151700720c */ /* 0x000fe40003f05300 */
[----:B------:R-:W-:-:S02]  /*5040*/  ISETP.NE.U32.AND P5, PT, R20, R18, PT ;  /* 0x000000121400720c */ /* 0x000fc40003fa5070 */
[----:B------:R-:W-:Y:S02]  /*5050*/  ISETP.NE.U32.AND P4, PT, R18, R16, PT ;  /* 0x000000101200720c */ /* 0x000fe40003f85070 */
[----:B------:R-:W-:Y:S02]  /*5060*/  ISETP.NE.U32.AND P3, PT, R16, R14, PT ;  /* 0x0000000e1000720c */ /* 0x000fe40003f65070 */
[----:B------:R-:W-:Y:S02]  /*5070*/  ISETP.NE.U32.AND P2, PT, R14, R12, PT ;  /* 0x0000000c0e00720c */ /* 0x000fe40003f45070 */
[----:B------:R-:W-:Y:S02]  /*5080*/  ISETP.NE.AND.EX P5, PT, R21, R19, PT, P5 ;  /* 0x000000131500720c */ /* 0x000fe40003fa5350 */
[----:B------:R-:W-:Y:S02]  /*5090*/  ISETP.NE.AND.EX P4, PT, R19, R17, PT, P4 ;  /* 0x000000111300720c */ /* 0x000fe40003f85340 */
[----:B------:R-:W-:-:S02]  /*50a0*/  ISETP.NE.U32.AND P6, PT, R10, R8, PT ;  /* 0x000000080a00720c */ /* 0x000fc40003fc5070 */
[----:B------:R-:W-:Y:S02]  /*50b0*/  ISETP.NE.AND.EX P3, PT, R17, R15, PT, P3 ;  /* 0x0000000f1100720c */ /* 0x000fe40003f65330 */
[----:B------:R-:W-:Y:S02]  /*50c0*/  ISETP.NE.AND.EX P2, PT, R15, R13, PT, P2 ;  /* 0x0000000d0f00720c */ /* 0x000fe40003f45320 */
[----:B------:R-:W-:Y:S01]  /*50d0*/  ISETP.NE.AND.EX P6, PT, R11, R9, PT, P6 ;  /* 0x000000090b00720c */ /* 0x000fe20003fc5360 */
[--C-:B0-----:R-:W-:Y:S02]  /*50e0*/  @P1 IMAD.IADD R34, R34, 0x1, -R4.reuse ;  /* 0x0000000122221824 */ /* 0x101fe400078e0a04 */
[--C-:B------:R-:W-:Y:S02]  /*50f0*/  @P0 IMAD.IADD R0, R55, 0x1, -R4.reuse ;  /* 0x0000000137000824 */ /* 0x100fe400078e0a04 */
[--C-:B------:R-:W-:Y:S01]  /*5100*/  @P5 IMAD.IADD R31, R31, 0x1, -R4.reuse ;  /* 0x000000011f1f5824 */ /* 0x100fe200078e0a04 */
[----:B------:R-:W-:Y:S01]  /*5110*/  @P1 LEA R33, R34, UR4, 0x4 ;  /* 0x0000000422211c11 */ /* 0x000fe2000f8e20ff */
[--C-:B------:R-:W-:Y:S01]  /*5120*/  @P4 IMAD.IADD R7, R7, 0x1, -R4.reuse ;  /* 0x0000000107074824 */ /* 0x100fe200078e0a04 */
[----:B------:R-:W-:Y:S01]  /*5130*/  @P0 LEA R0, R0, UR4, 0x4 ;  /* 0x0000000400000c11 */ /* 0x000fe2000f8e20ff */
[--C-:B------:R-:W-:Y:S01]  /*5140*/  @P3 IMAD.IADD R43, R43, 0x1, -R4.reuse ;  /* 0x000000012b2b3824 */ /* 0x100fe200078e0a04 */
[----:B------:R-:W-:Y:S01]  /*5150*/  @P5 LEA R31, R31, UR4, 0x4 ;  /* 0x000000041f1f5c11 */ /* 0x000fe2000f8e20ff */
[----:B------:R0:W-:Y:S01]  /*5160*/  @P1 STS.64 [R33], R26 ;  /* 0x0000001a21001388 */ /* 0x0001e20000000a00 */
[--C-:B------:R-:W-:Y:S01]  /*5170*/  @P2 IMAD.IADD R41, R41, 0x1, -R4.reuse ;  /* 0x0000000129292824 */ /* 0x100fe200078e0a04 */
[----:B------:R-:W-:Y:S01]  /*5180*/  @P4 LEA R7, R7, UR4, 0x4 ;  /* 0x0000000407074c11 */ /* 0x000fe2000f8e20ff */
[----:B------:R-:W-:Y:S01]  /*5190*/  @P6 IMAD.IADD R37, R37, 0x1, -R4 ;  /* 0x0000000125256824 */ /* 0x000fe200078e0a04 */
[----:B------:R0:W-:Y:S01]  /*51a0*/  @P1 STS [R33+0x8], R32 ;  /* 0x0000082021001388 */ /* 0x0001e20000000800 */
[----:B------:R-:W-:-:S02]  /*51b0*/  ISETP.NE.U32.AND P1, PT, R8, R24, PT ;  /* 0x000000180800720c */ /* 0x000fc40003f25070 */
[----:B------:R-:W-:Y:S01]  /*51c0*/  @P3 LEA R43, R43, UR4, 0x4 ;  /* 0x000000042b2b3c11 */ /* 0x000fe2000f8e20ff */
[----:B------:R0:W-:Y:S01]  /*51d0*/  @P0 STS.64 [R0], R22 ;  /* 0x0000001600000388 */ /* 0x0001e20000000a00 */
[----:B------:R-:W-:Y:S02]  /*51e0*/  ISETP.NE.AND.EX P1, PT, R9, R25, PT, P1 ;  /* 0x000000190900720c */ /* 0x000fe40003f25310 */
[----:B------:R-:W-:Y:S01]  /*51f0*/  @P2 LEA R41, R41, UR4, 0x4 ;  /* 0x0000000429292c11 */ /* 0x000fe2000f8e20ff */
[----:B------:R0:W-:Y:S01]  /*5200*/  @P0 STS [R0+0x8], R53 ;  /* 0x0000083500000388 */ /* 0x0001e20000000800 */
[----:B------:R-:W-:Y:S02]  /*5210*/  ISETP.NE.U32.AND P0, PT, R12, R10, PT ;  /* 0x0000000a0c00720c */ /* 0x000fe40003f05070 */
[----:B------:R-:W-:Y:S01]  /*5220*/  @P6 LEA R37, R37, UR4, 0x4 ;  /* 0x0000000425256c11 */ /* 0x000fe2000f8e20ff */
[----:B------:R0:W-:Y:S01]  /*5230*/  @P5 STS.64 [R31], R20 ;  /* 0x000000141f005388 */ /* 0x0001e20000000a00 */
[----:B------:R-:W-:-:S03]  /*5240*/  ISETP.NE.AND.EX P0, PT, R13, R11, PT, P0 ;  /* 0x0000000b0d00720c */ /* 0x000fc60003f05300 */
[----:B------:R0:W-:Y:S02]  /*5250*/  @P5 STS [R31+0x8], R52 ;  /* 0x000008341f005388 */ /* 0x0001e40000000800 */
[--C-:B------:R-:W-:Y:S02]  /*5260*/  @P1 IMAD.IADD R35, R35, 0x1, -R4.reuse ;  /* 0x0000000123231824 */ /* 0x100fe400078e0a04 */
[----:B------:R0:W-:Y:S03]  /*5270*/  @P4 STS.64 [R7], R18 ;  /* 0x0000001207004388 */ /* 0x0001e60000000a00 */
[----:B------:R-:W-:Y:S01]  /*5280*/  @P1 LEA R35, R35, UR4, 0x4 ;  /* 0x0000000423231c11 */ /* 0x000fe2000f8e20ff */
[----:B------:R0:W-:Y:S02]  /*5290*/  @P4 STS [R7+0x8], R51 ;  /* 0x0000083307004388 */ /* 0x0001e40000000800 */
[----:B------:R-:W-:-:S02]  /*52a0*/  @P0 IMAD.IADD R39, R39, 0x1, -R4 ;  /* 0x0000000127270824 */ /* 0x000fc400078e0a04 */
[----:B------:R0:W-:Y:S03]  /*52b0*/  @P3 STS.64 [R43], R16 ;  /* 0x000000102b003388 */ /* 0x0001e60000000a00 */
[----:B------:R-:W-:Y:S01]  /*52c0*/  @P0 LEA R39, R39, UR4, 0x4 ;  /* 0x0000000427270c11 */ /* 0x000fe2000f8e20ff */
[----:B------:R0:W-:Y:S04]  /*52d0*/  @P3 STS [R43+0x8], R50 ;  /* 0x000008322b003388 */ /* 0x0001e80000000800 */
[----:B------:R0:W-:Y:S04]  /*52e0*/  @P2 STS.64 [R41], R14 ;  /* 0x0000000e29002388 */ /* 0x0001e80000000a00 */
[----:B------:R0:W-:Y:S01]  /*52f0*/  @P2 STS [R41+0x8], R49 ;  /* 0x0000083129002388 */ /* 0x0001e20000000800 */
[----:B------:R-:W-:-:S03]  /*5300*/  ISETP.GT.U32.AND P2, PT, R2, R29, PT ;  /* 0x0000001d0200720c */ /* 0x000fc60003f44070 */
[----:B------:R0:W-:Y:S01]  /*5310*/  @P0 STS.64 [R39], R12 ;  /* 0x0000000c27000388 */ /* 0x0001e20000000a00 */
[----:B------:R-:W-:-:S03]  /*5320*/  ISETP.GT.U32.AND.EX P2, PT, R3, RZ, PT, P2 ;  /* 0x000000ff0300720c */ /* 0x000fc60003f44120 */
[----:B------:R0:W-:Y:S04]  /*5330*/  @P0 STS [R39+0x8], R48 ;  /* 0x0000083027000388 */ /* 0x0001e80000000800 */
[----:B------:R0:W-:Y:S04]  /*5340*/  @P6 STS.64 [R37], R10 ;  /* 0x0000000a25006388 */ /* 0x0001e80000000a00 */
[----:B------:R0:W-:Y:S04]  /*5350*/  @P6 STS [R37+0x8], R47 ;  /* 0x0000082f25006388 */ /* 0x0001e80000000800 */
[----:B------:R0:W-:Y:S04]  /*5360*/  @P1 STS.64 [R35], R8 ;  /* 0x0000000823001388 */ /* 0x0001e80000000a00 */
[----:B------:R0:W-:Y:S01]  /*5370*/  @P1 STS [R35+0x8], R45 ;  /* 0x0000082d23001388 */ /* 0x0001e20000000800 */
[----:B------:R-:W-:Y:S06]  /*5380*/  BAR.SYNC.DEFER_BLOCKING 0x0 ;  /* 0x0000000000007b1d */ /* 0x000fec0000010000 */
[----:B------:R-:W-:Y:S05]  /*5390*/  @!P2 EXIT ;  /* 0x000000000000a94d */ /* 0x000fea0003800000 */
[----:B0-----:R-:W-:Y:S01]  /*53a0*/  IMAD.MOV.U32 R31, RZ, RZ, R29 ;  /* 0x000000ffff1f7224 */ /* 0x001fe200078e001d */
[----:B------:R-:W0:Y:S01]  /*53b0*/  LDCU.64 UR12, c[0x0][0x398] ;  /* 0x00007300ff0c77ac */ /* 0x000e220008000a00 */
[----:B------:R-:W-:Y:S01]  /*53c0*/  IMAD.MOV.U32 R21, RZ, RZ, RZ ;  /* 0x000000ffff157224 */ /* 0x000fe200078e00ff */
[----:B------:R-:W-:Y:S02]  /*53d0*/  BSSY.RECONVERGENT B0, `(.L_x_571) ;  /* 0x000002e000007945 */ /* 0x000fe40003800200 */
[----:B------:R-:W-:Y:S01]  /*53e0*/  LOP3.LUT R7, RZ, R31, RZ, 0x33, !PT ;  /* 0x0000001fff077212 */ /* 0x000fe200078e33ff */
[----:B------:R-:W1:Y:S03]  /*53f0*/  LDCU.64 UR14, c[0x0][0x3a0] ;  /* 0x00007400ff0e77ac */ /* 0x000e660008000a00 */
[----:B------:R-:W-:Y:S02]  /*5400*/  IADD3 R16, P0, PT, R2, R7, RZ ;  /* 0x0000000702107210 */ /* 0x000fe40007f1e0ff */
[----:B------:R-:W-:-:S02]  /*5410*/  LOP3.LUT R7, RZ, R21, RZ, 0x33, !PT ;  /* 0x00000015ff077212 */ /* 0x000fc400078e33ff */
[----:B------:R-:W-:-:S03]  /*5420*/  LOP3.LUT R0, R16, 0x300, RZ, 0xc0, !PT ;  /* 0x0000030010007812 */ /* 0x000fc600078ec0ff */
[----:B------:R-:W-:Y:S01]  /*5430*/  IMAD.X R7, R3, 0x1, R7, P0 ;  /* 0x0000000103077824 */ /* 0x000fe200000e0607 */
[----:B------:R-:W-:Y:S02]  /*5440*/  ISETP.NE.U32.AND P1, PT, R0, 0x300, PT ;  /* 0x000003000000780c */ /* 0x000fe40003f25070 */
[----:B------:R-:W-:Y:S02]  /*5450*/  ISETP.GE.U32.AND P0, PT, R16, 0x300, PT ;  /* 0x000003001000780c */ /* 0x000fe40003f06070 */
[----:B------:R-:W-:Y:S02]  /*5460*/  ISETP.NE.AND.EX P1, PT, RZ, RZ, PT, P1 ;  /* 0x000000ffff00720c */ /* 0x000fe40003f25310 */
[----:B------:R-:W-:-:S11]  /*5470*/  ISETP.GE.U32.AND.EX P0, PT, R7, RZ, PT, P0 ;  /* 0x000000ff0700720c */ /* 0x000fd60003f06100 */
[----:B01----:R-:W-:Y:S05]  /*5480*/  @!P1 BRA `(.L_x_572) ;  /* 0x0000000000889947 */ /* 0x003fea0003800000 */
[----:B------:R-:W0:Y:S01]  /*5490*/  LDCU.64 UR6, c[0x0][0x3a0] ;  /* 0x00007400ff0677ac */ /* 0x000e220008000a00 */
[----:B------:R-:W-:Y:S01]  /*54a0*/  SHF.R.U64 R16, R16, 0x8, R7 ;  /* 0x0000000810107819 */ /* 0x000fe20000001207 */
[----:B------:R-:W-:Y:S01]  /*54b0*/  IMAD.MOV.U32 R19, RZ, RZ, RZ ;  /* 0x000000ffff137224 */ /* 0x000fe200078e00ff */
[----:B------:R-:W-:Y:S01]  /*54c0*/  IADD3 R15, P1, PT, R4, R31, RZ ;  /* 0x0000001f040f7210 */ /* 0x000fe20007f3e0ff */
[----:B------:R-:W1:Y:S01]  /*54d0*/  LDCU.64 UR10, c[0x0][0x398] ;  /* 0x00007300ff0a77ac */ /* 0x000e620008000a00 */
[----:B------:R-:W-:Y:S01]  /*54e0*/  LEA R6, R29, UR4, 0x4 ;  /* 0x000000041d067c11 */ /* 0x000fe2000f8e20ff */
[----:B------:R-:W-:Y:S02]  /*54f0*/  VIADD R16, R16, 0x1 ;  /* 0x0000000110107836 */ /* 0x000fe40000000000 */
[----:B------:R-:W-:-:S03]  /*5500*/  IMAD.X R0, R5, 0x1, R21, P1 ;  /* 0x0000000105007824 */ /* 0x000fc600008e0615 */
[----:B------:R-:W-:-:S04]  /*5510*/  LOP3.LUT R16, R16, 0x3, RZ, 0xc0, !PT ;  /* 0x0000000310107812 */ /* 0x000fc800078ec0ff */
[C---:B------:R-:W-:Y:S02]  /*5520*/  LEA R31, P3, R16.reuse, R31, 0x8 ;  /* 0x0000001f101f7211 */ /* 0x040fe400078640ff */
[C---:B0-----:R-:W-:Y:S02]  /*5530*/  LEA R14, P1, R15.reuse, UR6, 0x2 ;  /* 0x000000060f0e7c11 */ /* 0x041fe4000f8210ff */
[----:B------:R-:W-:Y:S02]  /*5540*/  LEA.HI.X R21, R16, R21, R19, 0x8, P3 ;  /* 0x0000001510157211 */ /* 0x000fe400018f4413 */
[C---:B-1----:R-:W-:Y:S02]  /*5550*/  LEA R12, P2, R15.reuse, UR10, 0x3 ;  /* 0x0000000a0f0c7c11 */ /* 0x042fe4000f8418ff */
[C-C-:B------:R-:W-:Y:S02]  /*5560*/  LEA.HI.X R17, R15.reuse, UR7, R0.reuse, 0x2, P1 ;  /* 0x000000070f117c11 */ /* 0x140fe400088f1400 */
[----:B------:R-:W-:Y:S01]  /*5570*/  LEA.HI.X R15, R15, UR11, R0, 0x3, P2 ;  /* 0x0000000b0f0f7c11 */ /* 0x000fe200090f1c00 */
[----:B------:R-:W-:-:S08]  /*5580*/  VIADD R0, R6, 0x8 ;  /* 0x0000000806007836 */ /* 0x000fd00000000000 */
.L_x_573:
        /* <DEDUP_REMOVED lines=18> */
.L_x_572:
[----:B------:R-:W-:Y:S05]  /*56b0*/  BSYNC.RECONVERGENT B0 ;  /* 0x0000000000007941 */ /* 0x000fea0003800200 */
.L_x_571:
[----:B------:R-:W-:Y:S05]  /*56c0*/  @!P0 EXIT ;  /* 0x000000000000894d */ /* 0x000fea0003800000 */
.L_x_574:
[C---:B------:R-:W-:Y:S02]  /*56d0*/  LEA R0, R31.reuse, UR4, 0x4 ;  /* 0x000000041f007c11 */ /* 0x040fe4000f8e20ff */
[----:B01----:R-:W-:Y:S01]  /*56e0*/  IADD3 R13, P0, PT, R4, R31, RZ ;  /* 0x0000001f040d7210 */ /* 0x003fe20007f1e0ff */
[----:B------:R-:W-:Y:S02]  /*56f0*/  VIADD R31, R31, 0x400 ;  /* 0x000004001f1f7836 */ /* 0x000fe40000000000 */
[----:B------:R-:W0:Y:S01]  /*5700*/  LDS.64 R6, [R0] ;  /* 0x0000000000067984 */ /* 0x000e220000000a00 */
[----:B------:R-:W-:Y:S01]  /*5710*/  LEA R18, P1, R13, UR12, 0x3 ;  /* 0x0000000c0d127c11 */ /* 0x000fe2000f8218ff */
[----:B------:R-:W-:Y:S01]  /*5720*/  IMAD.X R10, R5, 0x1, R21, P0 ;  /* 0x00000001050a7824 */ /* 0x000fe200000e0615 */
[----:B------:R-:W-:Y:S01]  /*5730*/  LEA R20, P2, R13, UR14, 0x2 ;  /* 0x0000000e0d147c11 */ /* 0x000fe2000f8410ff */
[----:B------:R-:W1:Y:S01]  /*5740*/  LDS R23, [R0+0x8] ;  /* 0x0000080000177984 */ /* 0x000e620000000800 */
[----:B------:R-:W-:Y:S01]  /*5750*/  IMAD.X R12, RZ, RZ, R5, P0 ;  /* 0x000000ffff0c7224 */ /* 0x000fe200000e0605 */
[----:B------:R-:W-:-:S02]  /*5760*/  ISETP.GT.U32.AND P0, PT, R2, R31, PT ;  /* 0x0000001f0200720c */ /* 0x000fc40003f04070 */
[----:B------:R-:W2:Y:S01]  /*5770*/  LDS.64 R8, [R0+0x1000] ;  /* 0x0010000000087984 */ /* 0x000ea20000000a00 */
[C-C-:B------:R-:W-:Y:S02]  /*5780*/  LEA.HI.X R19, R13.reuse, UR13, R10.reuse, 0x3, P1 ;  /* 0x0000000d0d137c11 */ /* 0x140fe400088f1c0a */
[C---:B------:R-:W-:Y:S01]  /*5790*/  LEA.HI.X R21, R13.reuse, UR15, R10, 0x2, P2 ;  /* 0x0000000f0d157c11 */ /* 0x040fe200090f140a */
[----:B------:R-:W3:Y:S01]  /*57a0*/  LDS R25, [R0+0x1008] ;  /* 0x0010080000197984 */ /* 0x000ee20000000800 */
[C---:B------:R-:W-:Y:S01]  /*57b0*/  LEA.HI.X R11, R13.reuse, UR13, R12, 0x3, P1 ;  /* 0x0000000d0d0b7c11 */ /* 0x040fe200088f1c0c */
[----:B------:R-:W-:Y:S01]  /*57c0*/  IMAD.MOV.U32 R10, RZ, RZ, R18 ;  /* 0x000000ffff0a7224 */ /* 0x000fe200078e0012 */
[----:B------:R-:W-:Y:S01]  /*57d0*/  LEA.HI.X R13, R13, UR15, R12, 0x2, P2 ;  /* 0x0000000f0d0d7c11 */ /* 0x000fe200090f140c */
[----:B------:R-:W4:Y:S01]  /*57e0*/  LDS.64 R14, [R0+0x2000] ;  /* 0x00200000000e7984 */ /* 0x000f220000000a00 */
[----:B------:R-:W-:Y:S01]  /*57f0*/  IMAD.MOV.U32 R12, RZ, RZ, R20 ;  /* 0x000000ffff0c7224 */ /* 0x000fe200078e0014 */
[----:B------:R-:W-:-:S02]  /*5800*/  ISETP.GT.U32.AND.EX P0, PT, R3, RZ, PT, P0 ;  /* 0x000000ff0300720c */ /* 0x000fc40003f04100 */
[----:B------:R-:W5:Y:S04]  /*5810*/  LDS R27, [R0+0x2008] ;  /* 0x00200800001b7984 */ /* 0x000f680000000800 */
[----:B------:R-:W5:Y:S04]  /*5820*/  LDS.64 R16, [R0+0x3000] ;  /* 0x0030000000107984 */ /* 0x000f680000000a00 */
[----:B------:R-:W5:Y:S04]  /*5830*/  LDS R29, [R0+0x3008] ;  /* 0x00300800001d7984 */ /* 0x000f680000000800 */
[----:B0-----:R-:W-:Y:S04]  /*5840*/  STG.E.64 desc[UR8][R18.64], R6 ;  /* 0x0000000612007986 */ /* 0x001fe8000c101b08 */
[----:B-1----:R0:W-:Y:S04]  /*5850*/  STG.E desc[UR8][R20.64], R23 ;  /* 0x0000001714007986 */ /* 0x0021e8000c101908 */
[----:B--2---:R1:W-:Y:S04]  /*5860*/  STG.E.64 desc[UR8][R10.64+0x800], R8 ;  /* 0x000800080a007986 */ /* 0x0043e8000c101b08 */
[----:B---3--:R1:W-:Y:S04]  /*5870*/  STG.E desc[UR8][R12.64+0x400], R25 ;  /* 0x000400190c007986 */ /* 0x0083e8000c101908 */
[----:B----4-:R1:W-:Y:S01]  /*5880*/  STG.E.64 desc[UR8][R10.64+0x1000], R14 ;  /* 0x0010000e0a007986 */ /* 0x0103e2000c101b08 */
[----:B0-----:R-:W-:-:S03]  /*5890*/  IMAD.MOV.U32 R21, RZ, RZ, RZ ;  /* 0x000000ffff157224 */ /* 0x001fc600078e00ff */
[----:B-----5:R1:W-:Y:S04]  /*58a0*/  STG.E desc[UR8][R12.64+0x800], R27 ;  /* 0x0008001b0c007986 */ /* 0x0203e8000c101908 */
[----:B------:R1:W-:Y:S04]  /*58b0*/  STG.E.64 desc[UR8][R10.64+0x1800], R16 ;  /* 0x001800100a007986 */ /* 0x0003e8000c101b08 */
[----:B------:R1:W-:Y:S01]  /*58c0*/  STG.E desc[UR8][R12.64+0xc00], R29 ;  /* 0x000c001d0c007986 */ /* 0x0003e2000c101908 */
[----:B------:R-:W-:Y:S05]  /*58d0*/  @P0 BRA `(.L_x_574) ;  /* 0xfffffffc007c0947 */ /* 0x000fea000383ffff */
[----:B------:R-:W-:Y:S05]  /*58e0*/  EXIT ;  /* 0x000000000000794d */ /* 0x000fea0003800000 */
.L_x_570:
[----:B------:R-:W-:Y:S01]  /*58f0*/  ISETP.NE.U32.AND P0, PT, R26, R22, PT ;  /* 0x000000161a00720c */ /* 0x000fe20003f05070 */
[----:B------:R-:W-:Y:S01]  /*5900*/  BSSY.RECONVERGENT B0, `(.L_x_575) ;  /* 0x0000010000007945 */ /* 0x000fe20003800200 */
[----:B------:R-:W-:Y:S02]  /*5910*/  ISETP.NE.U32.AND P1, PT, R8, R24, PT ;  /* 0x000000180800720c */ /* 0x000fe40003f25070 */
[----:B------:R-:W-:Y:S02]  /*5920*/  ISETP.NE.AND.EX P0, PT, R27, R23, PT, P0 ;  /* 0x000000171b00720c */ /* 0x000fe40003f05300 */
[----:B------:R-:W-:Y:S02]  /*5930*/  ISETP.NE.U32.AND P2, PT, R22, R20, PT ;  /* 0x000000141600720c */ /* 0x000fe40003f45070 */
[----:B------:R-:W-:Y:S02]  /*5940*/  ISETP.NE.AND.EX P1, PT, R9, R25, PT, P1 ;  /* 0x000000190900720c */ /* 0x000fe40003f25310 */
[----:B------:R-:W-:-:S02]  /*5950*/  ISETP.NE.U32.AND P5, PT, R20, R18, PT ;  /* 0x000000121400720c */ /* 0x000fc40003fa5070 */
[----:B------:R-:W-:-:S05]  /*5960*/  ISETP.NE.AND.EX P2, PT, R23, R21, PT, P2 ;  /* 0x000000151700720c */ /* 0x000fca0003f45320 */
[----:B------:R-:W-:Y:S08]  /*5970*/  @!P0 BRA `(.L_x_576) ;  /* 0x0000000000208947 */ /* 0x000ff00003800000 */
        /* <DEDUP_REMOVED lines=8> */
.L_x_576:
[----:B------:R-:W-:Y:S05]  /*5a00*/  BSYNC.RECONVERGENT B0 ;  /* 0x0000000000007941 */ /* 0x000fea0003800200 */
.L_x_575:
        /* <DEDUP_REMOVED lines=10> */
.L_x_578:
[----:B------:R-:W-:Y:S05]  /*5ab0*/  BSYNC.RECONVERGENT B0 ;  /* 0x0000000000007941 */ /* 0x000fea0003800200 */
.L_x_577:
        /* <DEDUP_REMOVED lines=21> */
.L_x_580:
[----:B------:R-:W-:Y:S05]  /*5c10*/  BSYNC.RECONVERGENT B0 ;  /* 0x0000000000007941 */ /* 0x000fea0003800200 */
.L_x_579:
        /* <DEDUP_REMOVED lines=10> */
.L_x_582:
[----:B------:R-:W-:Y:S05]  /*5cc0*/  BSYNC.RECONVERGENT B0 ;  /* 0x0000000000007941 */ /* 0x000fea0003800200 */
.L_x_581:
        /* <DEDUP_REMOVED lines=10> */
.L_x_584:
[----:B------:R-:W-:Y:S05]  /*5d70*/  BSYNC.RECONVERGENT B0 ;  /* 0x0000000000007941 */ /* 0x000fea0003800200 */
.L_x_583:
        /* <DEDUP_REMOVED lines=10> */
.L_x_586:
[----:B------:R-:W-:Y:S05]  /*5e20*/  BSYNC.RECONVERGENT B0 ;  /* 0x0000000000007941 */ /* 0x000fea0003800200 */
.L_x_585:
        /* <DEDUP_REMOVED lines=10> */
.L_x_588:
[----:B------:R-:W-:Y:S05]  /*5ed0*/  BSYNC.RECONVERGENT B0 ;  /* 0x0000000000007941 */ /* 0x000fea0003800200 */
.L_x_587:
        /* <DEDUP_REMOVED lines=10> */
.L_x_590:
[----:B------:R-:W-:Y:S05]  /*5f80*/  BSYNC.RECONVERGENT B0 ;  /* 0x0000000000007941 */ /* 0x000fea0003800200 */
.L_x_589:
        /* <DEDUP_REMOVED lines=10> */
.L_x_511:
[----:B------:R-:W-:-:S04]  /*6030*/  ISETP.GE.U32.AND P0, PT, R30, 0x1, PT ;  /* 0x000000011e00780c */ /* 0x000fc80003f06070 */
[----:B------:R-:W-:-:S13]  /*6040*/  ISETP.GE.AND.EX P0, PT, R50, RZ, PT, P0 ;  /* 0x000000ff3200720c */ /* 0x000fda0003f06300 */
[----:B------:R-:W-:Y:S05]  /*6050*/  @!P0 EXIT ;  /* 0x000000000000894d */ /* 0x000fea0003800000 */
[----:B------:R-:W-:-:S13]  /*6060*/  ISETP.NE.AND P0, PT, R0, RZ, PT ;  /* 0x000000ff0000720c */ /* 0x000fda0003f05270 */
[----:B------:R-:W-:Y:S05]  /*6070*/  @P0 BRA `(.L_x_591) ;  /* 0x0000002c00140947 */ /* 0x000fea0003800000 */
[----:B------:R-:W0:Y:S01]  /*6080*/  LDC.64 R2, c[0x0][0x380] ;  /* 0x0000e000ff027b82 */ /* 0x000e220000000a00 */
[----:B------:R-:W1:Y:S01]  /*6090*/  S2R R0, SR_TID.X ;  /* 0x0000000000007919 */ /* 0x000e620000002100 */
[----:B------:R-:W2:Y:S06]  /*60a0*/  S2R R31, SR_LANEID ;  /* 0x00000000001f7919 */ /* 0x000eac0000000000 */
[----:B------:R-:W3:Y:S08]  /*60b0*/  S2UR UR5, SR_CgaCtaId ;  /* 0x00000000000579c3 */ /* 0x000ef00000008800 */
[----:B------:R-:W4:Y:S01]  /*60c0*/  LDC R29, c[0x0][0x390] ;  /* 0x0000e400ff1d7b82 */ /* 0x000f220000000800 */
[----:B0-----:R-:W-:-:S05]  /*60d0*/  IMAD.WIDE.U32 R2, RZ, 0x4800, R2 ;  /* 0x00004800ff027825 */ /* 0x001fca00078e0002 */
[----:B------:R0:W5:Y:S01]  /*60e0*/  LDG.E.64.CONSTANT R4, desc[UR8][R2.64] ;  /* 0x0000000802047981 */ /* 0x000162000c1e9b00 */
[C---:B-1----:R-:W-:Y:S02]  /*60f0*/  LOP3.LUT R6, R0.reuse, 0x1f, RZ, 0xc0, !PT ;  /* 0x0000001f00067812 */ /* 0x042fe400078ec0ff */
[----:B------:R-:W-:-:S05]  /*6100*/  LOP3.LUT R7, R0, 0x3e0, RZ, 0xc0, !PT ;  /* 0x000003e000077812 */ /* 0x000fca00078ec0ff */
[----:B------:R-:W-:-:S04]  /*6110*/  IMAD R9, R7, 0x9, R6 ;  /* 0x0000000907097824 */ /* 0x000fc800078e0206 */
[C---:B------:R-:W-:Y:S01]  /*6120*/  VIADD R6, R9.reuse, 0x20 ;  /* 0x0000002009067836 */ /* 0x040fe20000000000 */
[C---:B------:R-:W-:Y:S01]  /*6130*/  ISETP.GE.AND P6, PT, R9.reuse, UR4, PT ;  /* 0x0000000409007c0c */ /* 0x040fe2000bfc6270 */
[C---:B------:R-:W-:Y:S01]  /*6140*/  VIADD R7, R9.reuse, 0x40 ;  /* 0x0000004009077836 */ /* 0x040fe20000000000 */
[C---:B0-----:R-:W-:Y:S01]  /*6150*/  LEA R2, P5, R9.reuse, R2, 0x3 ;  /* 0x0000000209027211 */ /* 0x041fe200078a18ff */
[C---:B------:R-:W-:Y:S01]  /*6160*/  VIADD R8, R9.reuse, 0x60 ;  /* 0x0000006009087836 */ /* 0x040fe20000000000 */
[----:B------:R-:W-:Y:S01]  /*6170*/  ISETP.GE.AND P1, PT, R6, UR4, PT ;  /* 0x0000000406007c0c */ /* 0x000fe2000bf26270 */
[----:B------:R-:W-:Y:S01]  /*6180*/  VIADD R6, R9, 0x80 ;  /* 0x0000008009067836 */ /* 0x000fe20000000000 */
[----:B------:R-:W-:Y:S01]  /*6190*/  ISETP.GE.AND P0, PT, R7, UR4, PT ;  /* 0x0000000407007c0c */ /* 0x000fe2000bf06270 */
[C---:B------:R-:W-:Y:S01]  /*61a0*/  VIADD R7, R9.reuse, 0xa0 ;  /* 0x000000a009077836 */ /* 0x040fe20000000000 */
[----:B------:R-:W-:Y:S01]  /*61b0*/  ISETP.GE.AND P2, PT, R8, UR4, PT ;  /* 0x0000000408007c0c */ /* 0x000fe2000bf46270 */
[----:B------:R-:W-:Y:S01]  /*61c0*/  IMAD.X R3, RZ, RZ, R3, P5 ;  /* 0x000000ffff037224 */ /* 0x000fe200028e0603 */
[----:B------:R-:W-:Y:S01]  /*61d0*/  ISETP.GE.AND P3, PT, R6, UR4, PT ;  /* 0x0000000406007c0c */ /* 0x000fe2000bf66270 */
[----:B------:R-:W-:Y:S01]  /*61e0*/  VIADD R6, R9, 0xc0 ;  /* 0x000000c009067836 */ /* 0x000fe20000000000 */
[----:B------:R-:W-:Y:S01]  /*61f0*/  ISETP.GE.AND P4, PT, R7, UR4, PT ;  /* 0x0000000407007c0c */ /* 0x000fe2000bf86270 */
[----:B------:R-:W-:-:S02]  /*6200*/  VIADD R10, R9, 0xe0 ;  /* 0x000000e0090a7836 */ /* 0x000fc40000000000 */
[----:B------:R-:W-:Y:S01]  /*6210*/  VIADD R8, R9, 0x100 ;  /* 0x0000010009087836 */ /* 0x000fe20000000000 */
[----:B------:R-:W-:Y:S01]  /*6220*/  ISETP.GE.AND P5, PT, R6, UR4, PT ;  /* 0x0000000406007c0c */ /* 0x000fe2000bfa6270 */
[----:B-----5:R-:W-:Y:S02]  /*6230*/  IMAD.MOV.U32 R12, RZ, RZ, R4 ;  /* 0x000000ffff0c7224 */ /* 0x020fe400078e0004 */
[----:B------:R-:W-:Y:S02]  /*6240*/  IMAD.MOV.U32 R13, RZ, RZ, R5 ;  /* 0x000000ffff0d7224 */ /* 0x000fe400078e0005 */
[----:B------:R-:W-:Y:S01]  /*6250*/  IMAD.MOV.U32 R6, RZ, RZ, R12 ;  /* 0x000000ffff067224 */ /* 0x000fe200078e000c */
[----:B------:R-:W5:Y:S01]  /*6260*/  @!P6 LDG.E.64.CONSTANT R4, desc[UR8][R2.64] ;  /* 0x000000080204e981 */ /* 0x000f62000c1e9b00 */
[----:B------:R-:W-:Y:S01]  /*6270*/  IMAD.MOV.U32 R7, RZ, RZ, R13 ;  /* 0x000000ffff077224 */ /* 0x000fe200078e000d */
[----:B------:R-:W-:-:S05]  /*6280*/  ISETP.GE.AND P6, PT, R10, UR4, PT ;  /* 0x000000040a007c0c */ /* 0x000fca000bfc6270 */
[----:B------:R-:W4:Y:S01]  /*6290*/  @!P1 LDG.E.64.CONSTANT R6, desc[UR8][R2.64+0x100] ;  /* 0x0001000802069981 */ /* 0x000f22000c1e9b00 */
[----:B------:R-:W-:Y:S01]  /*62a0*/  ISETP.GE.AND P1, PT, R8, UR4, PT ;  /* 0x0000000408007c0c */ /* 0x000fe2000bf26270 */
[--C-:B------:R-:W-:Y:S02]  /*62b0*/  IMAD.MOV.U32 R8, RZ, RZ, R12.reuse ;  /* 0x000000ffff087224 */ /* 0x100fe400078e000c */
[--C-:B------:R-:W-:Y:S02]  /*62c0*/  IMAD.MOV.U32 R9, RZ, RZ, R13.reuse ;  /* 0x000000ffff097224 */ /* 0x100fe400078e000d */
[--C-:B------:R-:W-:Y:S02]  /*62d0*/  IMAD.MOV.U32 R10, RZ, RZ, R12.reuse ;  /* 0x000000ffff0a7224 */ /* 0x100fe400078e000c */
[--C-:B------:R-:W-:Y:S02]  /*62e0*/  IMAD.MOV.U32 R11, RZ, RZ, R13.reuse ;  /* 0x000000ffff0b7224 */ /* 0x100fe400078e000d */
[----:B------:R-:W-:Y:S01]  /*62f0*/  IMAD.MOV.U32 R14, RZ, RZ, R12 ;  /* 0x000000ffff0e7224 */ /* 0x000fe200078e000c */
[----:B------:R-:W4:Y:S01]  /*6300*/  @!P0 LDG.E.64.CONSTANT R8, desc[UR8][R2.64+0x200] ;  /* 0x0002000802088981 */ /* 0x000f22000c1e9b00 */
[----:B------:R-:W-:-:S02]  /*6310*/  IMAD.MOV.U32 R15, RZ, RZ, R13 ;  /* 0x000000ffff0f7224 */ /* 0x000fc400078e000d */
[--C-:B------:R-:W-:Y:S01]  /*6320*/  IMAD.MOV.U32 R16, RZ, RZ, R12.reuse ;  /* 0x000000ffff107224 */ /* 0x100fe200078e000c */
[----:B------:R-:W4:Y:S01]  /*6330*/  @!P2 LDG.E.64.CONSTANT R10, desc[UR8][R2.64+0x300] ;  /* 0x00030008020aa981 */ /* 0x000f22000c1e9b00 */
[--C-:B------:R-:W-:Y:S02]  /*6340*/  IMAD.MOV.U32 R17, RZ, RZ, R13.reuse ;  /* 0x000000ffff117224 */ /* 0x100fe400078e000d */
[--C-:B------:R-:W-:Y:S01]  /*6350*/  IMAD.MOV.U32 R18, RZ, RZ, R12.reuse ;  /* 0x000000ffff127224 */ /* 0x100fe200078e000c */
[----:B------:R-:W4:Y:S01]  /*6360*/  @!P3 LDG.E.64.CONSTANT R14, desc[UR8][R2.64+0x400] ;  /* 0x00040008020eb981 */ /* 0x000f22000c1e9b00 */
[--C-:B------:R-:W-:Y:S02]  /*6370*/  IMAD.MOV.U32 R19, RZ, RZ, R13.reuse ;  /* 0x000000ffff137224 */ /* 0x100fe400078e000d */
[----:B------:R-:W-:Y:S01]  /*6380*/  IMAD.MOV.U32 R22, RZ, RZ, R12 ;  /* 0x000000ffff167224 */ /* 0x000fe200078e000c */
[----:B------:R-:W4:Y:S01]  /*6390*/  @!P4 LDG.E.64.CONSTANT R16, desc[UR8][R2.64+0x500] ;  /* 0x000500080210c981 */ /* 0x000f22000c1e9b00 */
[----:B------:R-:W-:-:S03]  /*63a0*/  IMAD.MOV.U32 R23, RZ, RZ, R13 ;  /* 0x000000ffff177224 */ /* 0x000fc600078e000d */
[----:B------:R-:W4:Y:S04]  /*63b0*/  @!P5 LDG.E.64.CONSTANT R18, desc[UR8][R2.64+0x600] ;  /* 0x000600080212d981 */ /* 0x000f28000c1e9b00 */
[----:B------:R-:W4:Y:S04]  /*63c0*/  @!P6 LDG.E.64.CONSTANT R22, desc[UR8][R2.64+0x700] ;  /* 0x000700080216e981 */ /* 0x000f28000c1e9b00 */
[----:B------:R-:W4:Y:S01]  /*63d0*/  @!P1 LDG.E.64.CONSTANT R12, desc[UR8][R2.64+0x800] ;  /* 0x00080008020c9981 */ /* 0x000f22000c1e9b00 */
[----:B------:R-:W-:Y:S01]  /*63e0*/  SHF.R.U32.HI R34, RZ, 0x5, R0 ;  /* 0x00000005ff227819 */ /* 0x000fe20000011600 */
[----:B------:R-:W-:-:S02]  /*63f0*/  UMOV UR4, 0x400 ;  /* 0x0000040000047882 */ /* 0x000fc40000000000 */
[----:B---3--:R-:W-:Y:S02]  /*6400*/  ULEA UR4, UR5, UR4, 0x18 ;  /* 0x0000000405047291 */ /* 0x008fe4000f8ec0ff */
[----:B--2---:R-:W-:-:S05]  /*6410*/  IMAD R24, R34, 0x120, R31 ;  /* 0x0000012022187824 */ /* 0x004fca00078e021f */
[----:B------:R-:W-:-:S05]  /*6420*/  LEA R25, R24, UR4, 0x3 ;  /* 0x0000000418197c11 */ /* 0x000fca000f8e18ff */
[C-C-:B------:R-:W-:Y:S02]  /*6430*/  IMAD R27, R31.reuse, 0x40, R25.reuse ;  /* 0x000000401f1b7824 */ /* 0x140fe400078e0219 */
[----:B------:R-:W-:Y:S02]  /*6440*/  IMAD R26, R31, 0x8, R24 ;  /* 0x000000081f1a7824 */ /* 0x000fe400078e0218 */
[----:B------:R-:W-:Y:S02]  /*6450*/  IMAD R24, R24, -0x4, R25 ;  /* 0xfffffffc18187824 */ /* 0x000fe400078e0219 */
[----:B------:R-:W-:Y:S01]  /*6460*/  IMAD R26, R26, -0x4, R27 ;  /* 0xfffffffc1a1a7824 */ /* 0x000fe200078e021b */
[C---:B------:R-:W-:Y:S01]  /*6470*/  ISETP.NE.AND P6, PT, R0.reuse, RZ, PT ;  /* 0x000000ff0000720c */ /* 0x040fe20003fc5270 */
[----:B------:R-:W-:-:S05]  /*6480*/  IMAD R53, R0, 0x9, RZ ;  /* 0x0000000900357824 */ /* 0x000fca00078e02ff */
[----:B------:R-:W-:Y:S01]  /*6490*/  ISETP.NE.U32.AND P5, PT, R30, R53, PT ;  /* 0x000000351e00720c */ /* 0x000fe20003fa5070 */
[----:B------:R-:W-:-:S03]  /*64a0*/  IMAD.MOV.U32 R44, RZ, RZ, RZ ;  /* 0x000000ffff2c7224 */ /* 0x000fc600078e00ff */
[----:B------:R-:W-:-:S04]  /*64b0*/  ISETP.NE.AND.EX P5, PT, R50, RZ, PT, P5 ;  /* 0x000000ff3200720c */ /* 0x000fc80003fa5350 */
[----:B------:R-:W-:Y:S02]  /*64c0*/  SEL R43, RZ, 0x1, P5 ;  /* 0x00000001ff2b7807 */ /* 0x000fe40002800000 */
[----:B------:R-:W-:-:S04]  /*64d0*/  SEL R44, R44, RZ, P5 ;  /* 0x000000ff2c2c7207 */ /* 0x000fc80002800000 */
[----:B------:R-:W-:Y:S01]  /*64e0*/  SEL R44, R44, RZ, P6 ;  /* 0x000000ff2c2c7207 */ /* 0x000fe20003000000 */
[----:B------:R-:W-:Y:S01]  /*64f0*/  VIADD R45, R53, 0x5 ;  /* 0x00000005352d7836 */ /* 0x000fe20000000000 */
[----:B-----5:R-:W-:Y:S04]  /*6500*/  STS.64 [R25], R4 ;  /* 0x0000000419007388 */ /* 0x020fe80000000a00 */
[----:B----4-:R-:W-:Y:S04]  /*6510*/  STS.64 [R25+0x100], R6 ;  /* 0x0001000619007388 */ /* 0x010fe80000000a00 */
[----:B------:R-:W-:Y:S04]  /*6520*/  STS.64 [R25+0x200], R8 ;  /* 0x0002000819007388 */ /* 0x000fe80000000a00 */
[----:B------:R-:W-:Y:S04]  /*6530*/  STS.64 [R25+0x300], R10 ;  /* 0x0003000a19007388 */ /* 0x000fe80000000a00 */
[----:B------:R-:W-:Y:S04]  /*6540*/  STS.64 [R25+0x400], R14 ;  /* 0x0004000e19007388 */ /* 0x000fe80000000a00 */
[----:B------:R-:W-:Y:S04]  /*6550*/  STS.64 [R25+0x500], R16 ;  /* 0x0005001019007388 */ /* 0x000fe80000000a00 */
[----:B------:R-:W-:Y:S04]  /*6560*/  STS.64 [R25+0x600], R18 ;  /* 0x0006001219007388 */ /* 0x000fe80000000a00 */
[----:B------:R-:W-:Y:S04]  /*6570*/  STS.64 [R25+0x700], R22 ;  /* 0x0007001619007388 */ /* 0x000fe80000000a00 */
[----:B------:R-:W-:Y:S01]  /*6580*/  STS.64 [R25+0x800], R12 ;  /* 0x0008000c19007388 */ /* 0x000fe20000000a00 */
[----:B------:R-:W-:-:S03]  /*6590*/  NOP ;  /* 0x0000000000007918 */ /* 0x000fc60000000000 */
[----:B------:R-:W0:Y:S04]  /*65a0*/  LDS.64 R2, [R27+0x40] ;  /* 0x000040001b027984 */ /* 0x000e280000000a00 */
[----:B------:R-:W-:Y:S04]  /*65b0*/  LDS.64 R4, [R27] ;  /* 0x000000001b047984 */ /* 0x000fe80000000a00 */
[----:B------:R-:W1:Y:S04]  /*65c0*/  LDS.64 R6, [R27+0x8] ;  /* 0x000008001b067984 */ /* 0x000e680000000a00 */
[----:B------:R-:W-:Y:S04]  /*65d0*/  LDS.64 R8, [R27+0x10] ;  /* 0x000010001b087984 */ /* 0x000fe80000000a00 */
[----:B------:R-:W-:Y:S04]  /*65e0*/  LDS.64 R10, [R27+0x18] ;  /* 0x000018001b0a7984 */ /* 0x000fe80000000a00 */
[----:B------:R-:W-:Y:S04]  /*65f0*/  LDS.64 R12, [R27+0x20] ;  /* 0x000020001b0c7984 */ /* 0x000fe80000000a00 */
[----:B------:R-:W-:Y:S04]  /*6600*/  LDS.64 R14, [R27+0x28] ;  /* 0x000028001b0e7984 */ /* 0x000fe80000000a00 */
[----:B------:R-:W-:Y:S04]  /*6610*/  LDS.64 R16, [R27+0x30] ;  /* 0x000030001b107984 */ /* 0x000fe80000000a00 */
[----:B------:R2:W-:Y:S01]  /*6620*/  LDS.64 R18, [R27+0x38] ;  /* 0x000038001b127984 */ /* 0x0005e20000000a00 */
[----:B------:R-:W-:Y:S06]  /*6630*/  BAR.SYNC.DEFER_BLOCKING 0x0 ;  /* 0x0000000000007b1d */ /* 0x000fec0000010000 */
[----:B------:R-:W-:Y:S04]  /*6640*/  STS [R24], R29 ;  /* 0x0000001d18007388 */ /* 0x000fe80000000800 */
[----:B------:R-:W-:Y:S04]  /*6650*/  STS [R24+0x80], R29 ;  /* 0x0000801d18007388 */ /* 0x000fe80000000800 */
[----:B------:R-:W-:Y:S04]  /*6660*/  STS [R24+0x100], R29 ;  /* 0x0001001d18007388 */ /* 0x000fe80000000800 */
[----:B------:R-:W-:Y:S04]  /*6670*/  STS [R24+0x180], R29 ;  /* 0x0001801d18007388 */ /* 0x000fe80000000800 */
[----:B------:R-:W-:Y:S04]  /*6680*/  STS [R24+0x200], R29 ;  /* 0x0002001d18007388 */ /* 0x000fe80000000800 */
[----:B------:R-:W-:Y:S04]  /*6690*/  STS [R24+0x280], R29 ;  /* 0x0002801d18007388 */ /* 0x000fe80000000800 */
[----:B------:R-:W-:Y:S04]  /*66a0*/  STS [R24+0x300], R29 ;  /* 0x0003001d18007388 */ /* 0x000fe80000000800 */
[----:B------:R-:W-:Y:S04]  /*66b0*/  STS [R24+0x380], R29 ;  /* 0x0003801d18007388 */ /* 0x000fe80000000800 */
[----:B------:R3:W-:Y:S01]  /*66c0*/  STS [R24+0x400], R29 ;  /* 0x0004001d18007388 */ /* 0x0007e20000000800 */
[----:B------:R-:W-:-:S03]  /*66d0*/  NOP ;  /* 0x0000000000007918 */ /* 0x000fc60000000000 */
[----:B------:R-:W-:Y:S04]  /*66e0*/  LDS R35, [R26] ;  /* 0x000000001a237984 */ /* 0x000fe80000000800 */
[----:B------:R-:W-:Y:S04]  /*66f0*/  LDS R36, [R26+0x4] ;  /* 0x000004001a247984 */ /* 0x000fe80000000800 */
[----:B------:R-:W-:Y:S04]  /*6700*/  LDS R37, [R26+0x8] ;  /* 0x000008001a257984 */ /* 0x000fe80000000800 */
[----:B------:R-:W-:Y:S04]  /*6710*/  LDS R38, [R26+0xc] ;  /* 0x00000c001a267984 */ /* 0x000fe80000000800 */
[----:B------:R-:W-:Y:S04]  /*6720*/  LDS R39, [R26+0x10] ;  /* 0x000010001a277984 */ /* 0x000fe80000000800 */
[----:B------:R-:W-:Y:S04]  /*6730*/  LDS R40, [R26+0x14] ;  /* 0x000014001a287984 */ /* 0x000fe80000000800 */
[----:B------:R-:W-:Y:S04]  /*6740*/  LDS R41, [R26+0x18] ;  /* 0x000018001a297984 */ /* 0x000fe80000000800 */
[----:B------:R-:W-:Y:S04]  /*6750*/  LDS R42, [R26+0x1c] ;  /* 0x00001c001a2a7984 */ /* 0x000fe80000000800 */
[----:B------:R-:W-:Y:S01]  /*6760*/  LDS R22, [R26+0x20] ;  /* 0x000020001a167984 */ /* 0x000fe20000000800 */
[----:B--2---:R-:W-:Y:S01]  /*6770*/  LEA R27, R0, UR4, 0x3 ;  /* 0x00000004001b7c11 */ /* 0x004fe2000f8e18ff */
[----:B------:R-:W-:Y:S06]  /*6780*/  BAR.SYNC.DEFER_BLOCKING 0x0 ;  /* 0x0000000000007b1d */ /* 0x000fec0000010000 */
[----:B0-----:R-:W-:Y:S02]  /*6790*/  STS.64 [R27+0x8d8], R2 ;  /* 0x0008d8021b007388 */ /* 0x001fe40000000a00 */
[----:B------:R-:W-:Y:S06]  /*67a0*/  BAR.SYNC.DEFER_BLOCKING 0x0 ;  /* 0x0000000000007b1d */ /* 0x000fec0000010000 */
[----:B------:R-:W0:Y:S01]  /*67b0*/  @P6 LDS.64 R20, [R27+0x8d0] ;  /* 0x0008d0001b146984 */ /* 0x000e220000000a00 */
[----:B------:R-:W-:Y:S01]  /*67c0*/  VIADD R23, R53, 0x1 ;  /* 0x0000000135177836 */ /* 0x000fe20000000000 */
[----:B-1----:R-:W-:Y:S01]  /*67d0*/  ISETP.NE.U32.AND P4, PT, R4, R6, PT ;  /* 0x000000060400720c */ /* 0x002fe20003f85070 */
[----:B---3--:R-:W-:-:S03]  /*67e0*/  IMAD.MOV.U32 R24, RZ, RZ, 0x1 ;  /* 0x00000001ff187424 */ /* 0x008fc600078e00ff */
[----:B------:R-:W-:Y:S01]  /*67f0*/  ISETP.EQ.U32.AND P0, PT, R30, R23, PT ;  /* 0x000000171e00720c */ /* 0x000fe20003f02070 */
[----:B------:R-:W-:Y:S01]  /*6800*/  VIADD R23, R53, 0x3 ;  /* 0x0000000335177836 */ /* 0x000fe20000000000 */
[----:B------:R-:W-:Y:S01]  /*6810*/  ISETP.NE.AND.EX P4, PT, R5, R7, PT, P4 ;  /* 0x000000070500720c */ /* 0x000fe20003f85340 */
[----:B------:R-:W-:-:S03]  /*6820*/  VIADD R25, R53, 0x2 ;  /* 0x0000000235197836 */ /* 0x000fc60000000000 */
[----:B------:R-:W-:Y:S02]  /*6830*/  ISETP.EQ.OR.EX P0, PT, R50, RZ, P4, P0 ;  /* 0x000000ff3200720c */ /* 0x000fe40002702700 */
[----:B------:R-:W-:Y:S01]  /*6840*/  ISETP.EQ.U32.AND P1, PT, R30, R25, PT ;  /* 0x000000191e00720c */ /* 0x000fe20003f22070 */
[----:B------:R-:W-:Y:S01]  /*6850*/  VIADD R25, R53, 0x4 ;  /* 0x0000000435197836 */ /* 0x000fe20000000000 */
[----:B0-----:R-:W-:-:S04]  /*6860*/  @P6 ISETP.NE.U32.AND P2, PT, R20, R4, PT ;  /* 0x000000041400620c */ /* 0x001fc80003f45070 */
[----:B------:R-:W-:-:S04]  /*6870*/  @P6 ISETP.NE.AND.EX P2, PT, R21, R5, PT, P2 ;  /* 0x000000051500620c */ /* 0x000fc80003f45320 */
[----:B------:R-:W-:Y:S02]  /*6880*/  @P6 SEL R24, RZ, 0x1, !P2 ;  /* 0x00000001ff186807 */ /* 0x000fe40005000000 */
[----:B------:R-:W-:Y:S01]  /*6890*/  ISETP.EQ.U32.AND P2, PT, R30, R23, PT ;  /* 0x000000171e00720c */ /* 0x000fe20003f42070 */
[----:B------:R-:W-:Y:S01]  /*68a0*/  VIADD R23, R53, 0x6 ;  /* 0x0000000635177836 */ /* 0x000fe20000000000 */
[----:B------:R-:W-:Y:S02]  /*68b0*/  @P6 SEL R43, R43, R24, !P5 ;  /* 0x000000182b2b6207 */ /* 0x000fe40006800000 */
[----:B------:R-:W-:Y:S02]  /*68c0*/  ISETP.NE.U32.AND P5, PT, R6, R8, PT ;  /* 0x000000080600720c */ /* 0x000fe40003fa5070 */
[----:B------:R-:W-:Y:S02]  /*68d0*/  ISETP.EQ.U32.AND P4, PT, R30, R23, PT ;  /* 0x000000171e00720c */ /* 0x000fe40003f82070 */
[----:B------:R-:W-:-:S02]  /*68e0*/  ISETP.NE.U32.AND P6, PT, R8, R10, PT ;  /* 0x0000000a0800720c */ /* 0x000fc40003fc5070 */
[----:B------:R-:W-:Y:S02]  /*68f0*/  ISETP.NE.AND.EX P5, PT, R7, R9, PT, P5 ;  /* 0x000000090700720c */ /* 0x000fe40003fa5350 */
[----:B------:R-:W-:Y:S02]  /*6900*/  SEL R23, R35, RZ, !P0 ;  /* 0x000000ff23177207 */ /* 0x000fe40004000000 */
[----:B------:R-:W-:Y:S02]  /*6910*/  ISETP.NE.AND.EX P6, PT, R9, R11, PT, P6 ;  /* 0x0000000b0900720c */ /* 0x000fe40003fc5360 */
[----:B------:R-:W-:Y:S01]  /*6920*/  ISETP.EQ.OR.EX P1, PT, R50, RZ, P5, P1 ;  /* 0x000000ff3200720c */ /* 0x000fe20002f22710 */
[----:B------:R-:W-:Y:S01]  /*6930*/  IMAD.IADD R24, R36, 0x1, R23 ;  /* 0x0000000124187824 */ /* 0x000fe200078e0217 */
[----:B------:R-:W-:Y:S02]  /*6940*/  ISETP.NE.U32.AND P5, PT, R10, R12, PT ;  /* 0x0000000c0a00720c */ /* 0x000fe40003fa5070 */
[----:B------:R-:W-:-:S02]  /*6950*/  ISETP.EQ.OR.EX P2, PT, R50, RZ, P6, P2 ;  /* 0x000000ff3200720c */ /* 0x000fc40003742720 */
[----:B------:R-:W-:Y:S02]  /*6960*/  ISETP.EQ.U32.AND P3, PT, R30, R25, PT ;  /* 0x000000191e00720c */ /* 0x000fe40003f62070 */
[----:B------:R-:W-:Y:S02]  /*6970*/  ISETP.NE.U32.AND P6, PT, R14, R16, PT ;  /* 0x000000100e00720c */ /* 0x000fe40003fc5070 */
[----:B------:R-:W-:Y:S02]  /*6980*/  ISETP.NE.AND.EX P5, PT, R11, R13, PT, P5 ;  /* 0x0000000d0b00720c */ /* 0x000fe40003fa5350 */
[----:B------:R-:W-:Y:S01]  /*6990*/  SEL R24, R24, RZ, !P1 ;  /* 0x000000ff18187207 */ /* 0x000fe20004800000 */
[----:B------:R-:W-:Y:S01]  /*69a0*/  VIADD R23, R53, 0x8 ;  /* 0x0000000835177836 */ /* 0x000fe20000000000 */
[----:B------:R-:W-:Y:S02]  /*69b0*/  ISETP.NE.AND.EX P6, PT, R15, R17, PT, P6 ;  /* 0x000000110f00720c */ /* 0x000fe40003fc5360 */
[----:B------:R-:W-:Y:S01]  /*69c0*/  ISETP.EQ.OR.EX P3, PT, R50, RZ, P5, P3 ;  /* 0x000000ff3200720c */ /* 0x000fe20002f62730 */
[----:B------:R-:W-:Y:S01]  /*69d0*/  IMAD.IADD R24, R37, 0x1, R24 ;  /* 0x0000000125187824 */ /* 0x000fe200078e0218 */
[----:B------:R-:W-:-:S02]  /*69e0*/  ISETP.NE.U32.AND P5, PT, R18, R2, PT ;  /* 0x000000021200720c */ /* 0x000fc40003fa5070 */
[----:B------:R-:W-:Y:S02]  /*69f0*/  ISETP.EQ.OR.EX P4, PT, R50, RZ, P6, P4 ;  /* 0x000000ff3200720c */ /* 0x000fe40003782740 */
[----:B------:R-:W-:Y:S02]  /*6a00*/  ISETP.EQ.U32.AND P6, PT, R30, R23, PT ;  /* 0x000000171e00720c */ /* 0x000fe40003fc2070 */
[----:B------:R-:W-:Y:S02]  /*6a10*/  ISETP.NE.AND.EX P5, PT, R19, R3, PT, P5 ;  /* 0x000000031300720c */ /* 0x000fe40003fa5350 */
[----:B------:R-:W-:Y:S02]  /*6a20*/  SEL R23, R24, RZ, !P2 ;  /* 0x000000ff18177207 */ /* 0x000fe40005000000 */
[----:B------:R-:W-:Y:S02]  /*6a30*/  ISETP.EQ.OR.EX P5, PT, R50, RZ, P5, P6 ;  /* 0x000000ff3200720c */ /* 0x000fe40002fa2760 */
[----:B------:R-:W-:Y:S01]  /*6a40*/  ISETP.NE.U32.AND P6, PT, R12, R14, PT ;  /* 0x0000000e0c00720c */ /* 0x000fe20003fc5070 */
[----:B------:R-:W-:Y:S01]  /*6a50*/  IMAD.IADD R23, R38, 0x1, R23 ;  /* 0x0000000126177824 */ /* 0x000fe200078e0217 */
[----:B------:R-:W-:-:S02]  /*6a60*/  P2R R25, PR, RZ, 0x1 ;  /* 0x00000001ff197803 */ /* 0x000fc40000000000 */
[----:B------:R-:W-:Y:S02]  /*6a70*/  ISETP.NE.AND.EX P0, PT, R13, R15, PT, P6 ;  /* 0x0000000f0d00720c */ /* 0x000fe40003f05360 */
[----:B------:R-:W-:Y:S02]  /*6a80*/  ISETP.EQ.U32.AND P6, PT, R30, R45, PT ;  /* 0x0000002d1e00720c */ /* 0x000fe40003fc2070 */
[----:B------:R-:W-:Y:S02]  /*6a90*/  SEL R24, R23, RZ, !P3 ;  /* 0x000000ff17187207 */ /* 0x000fe40005800000 */
[----:B------:R-:W-:Y:S02]  /*6aa0*/  P2R R65, PR, RZ, 0x1 ;  /* 0x00000001ff417803 */ /* 0x000fe40000000000 */
[----:B------:R-:W-:Y:S02]  /*6ab0*/  ISETP.EQ.OR.EX P6, PT, R50, RZ, P0, P6 ;  /* 0x000000ff3200720c */ /* 0x000fe400007c2760 */
[----:B------:R-:W-:Y:S01]  /*6ac0*/  ISETP.NE.AND P0, PT, R25, RZ, PT ;  /* 0x000000ff1900720c */ /* 0x000fe20003f05270 */
[----:B------:R-:W-:-:S03]  /*6ad0*/  IMAD.IADD R24, R39, 0x1, R24 ;  /* 0x0000000127187824 */ /* 0x000fc600078e0218 */
[----:B------:R-:W-:Y:S02]  /*6ae0*/  SEL R46, RZ, 0x1, !P0 ;  /* 0x00000001ff2e7807 */ /* 0x000fe40004000000 */
[----:B------:R-:W-:Y:S02]  /*6af0*/  SEL R25, RZ, 0x1, !P6 ;  /* 0x00000001ff197807 */ /* 0x000fe40007000000 */
[----:B------:R-:W-:Y:S02]  /*6b00*/  SEL R23, R24, RZ, !P6 ;  /* 0x000000ff18177207 */ /* 0x000fe40007000000 */
[----:B------:R-:W-:Y:S02]  /*6b10*/  IADD3 R46, P6, PT, R46, R43, RZ ;  /* 0x0000002b2e2e7210 */ /* 0x000fe40007fde0ff */
[----:B------:R-:W-:-:S03]  /*6b20*/  SEL R27, RZ, 0x1, !P1 ;  /* 0x00000001ff1b7807 */ /* 0x000fc60004800000 */
[----:B------:R-:W-:Y:S01]  /*6b30*/  IMAD.X R47, RZ, RZ, R44, P6 ;  /* 0x000000ffff2f7224 */ /* 0x000fe200030e062c */
[----:B------:R-:W-:Y:S02]  /*6b40*/  IADD3 R48, P6, PT, R46, R27, RZ ;  /* 0x0000001b2e307210 */ /* 0x000fe40007fde0ff */
[----:B------:R-:W-:-:S03]  /*6b50*/  SEL R51, RZ, 0x1, !P2 ;  /* 0x00000001ff337807 */ /* 0x000fc60005000000 */
[----:B------:R-:W-:Y:S01]  /*6b60*/  IMAD.X R49, RZ, RZ, R47, P6 ;  /* 0x000000ffff317224 */ /* 0x000fe200030e062f */
[----:B------:R-:W-:Y:S01]  /*6b70*/  IADD3 R51, P6, PT, R48, R51, RZ ;  /* 0x0000003330337210 */ /* 0x000fe20007fde0ff */
[----:B------:R-:W-:Y:S02]  /*6b80*/  IMAD.IADD R23, R40, 0x1, R23 ;  /* 0x0000000128177824 */ /* 0x000fe400078e0217 */
[----:B------:R-:W-:Y:S02]  /*6b90*/  VIADD R53, R53, 0x7 ;  /* 0x0000000735357836 */ /* 0x000fe40000000000 */
[----:B------:R-:W-:Y:S01]  /*6ba0*/  IMAD.X R52, RZ, RZ, R49, P6 ;  /* 0x000000ffff347224 */ /* 0x000fe200030e0631 */
[----:B------:R-:W-:Y:S02]  /*6bb0*/  ISETP.NE.U32.AND P6, PT, R16, R18, PT ;  /* 0x000000121000720c */ /* 0x000fe40003fc5070 */
[----:B------:R-:W-:Y:S02]  /*6bc0*/  P2R R66, PR, RZ, 0x1 ;  /* 0x00000001ff427803 */ /* 0x000fe40000000000 */
[----:B------:R-:W-:-:S02]  /*6bd0*/  SEL R24, R23, RZ, !P4 ;  /* 0x000000ff17187207 */ /* 0x000fc40006000000 */
[----:B------:R-:W-:Y:S02]  /*6be0*/  ISETP.NE.AND.EX P0, PT, R17, R19, PT, P6 ;  /* 0x000000131100720c */ /* 0x000fe40003f05360 */
[----:B------:R-:W-:Y:S01]  /*6bf0*/  ISETP.EQ.U32.AND P6, PT, R30, R53, PT ;  /* 0x000000351e00720c */ /* 0x000fe20003fc2070 */
[----:B------:R-:W-:-:S03]  /*6c00*/  IMAD.IADD R24, R41, 0x1, R24 ;  /* 0x0000000129187824 */ /* 0x000fc600078e0218 */
[----:B------:R-:W-:-:S04]  /*6c10*/  ISETP.EQ.OR.EX P6, PT, R50, RZ, P0, P6 ;  /* 0x000000ff3200720c */ /* 0x000fc800007c2760 */
[----:B------:R-:W-:Y:S02]  /*6c20*/  SEL R23, R24, RZ, !P6 ;  /* 0x000000ff18177207 */ /* 0x000fe40007000000 */
[----:B------:R-:W-:-:S03]  /*6c30*/  SEL R54, RZ, 0x1, !P3 ;  /* 0x00000001ff367807 */ /* 0x000fc60005800000 */
[----:B------:R-:W-:Y:S01]  /*6c40*/  IMAD.IADD R23, R42, 0x1, R23 ;  /* 0x000000012a177824 */ /* 0x000fe200078e0217 */
[----:B------:R-:W-:Y:S02]  /*6c50*/  SEL R27, RZ, 0x1, !P6 ;  /* 0x00000001ff1b7807 */ /* 0x000fe40007000000 */
[----:B------:R-:W-:Y:S02]  /*6c60*/  IADD3 R54, P6, PT, R51, R54, RZ ;  /* 0x0000003633367210 */ /* 0x000fe40007fde0ff */
[----:B------:R-:W-:Y:S02]  /*6c70*/  SEL R23, R23, RZ, !P5 ;  /* 0x000000ff17177207 */ /* 0x000fe40006800000 */
[----:B------:R-:W-:Y:S01]  /*6c80*/  SEL R29, RZ, 0x1, !P4 ;  /* 0x00000001ff1d7807 */ /* 0x000fe20006000000 */
[----:B------:R-:W-:Y:S01]  /*6c90*/  IMAD.X R55, RZ, RZ, R52, P6 ;  /* 0x000000ffff377224 */ /* 0x000fe200030e0634 */
[----:B------:R-:W-:Y:S01]  /*6ca0*/  IADD3 R56, P6, PT, R54, R25, RZ ;  /* 0x0000001936387210 */ /* 0x000fe20007fde0ff */
[----:B------:R-:W-:Y:S01]  /*6cb0*/  IMAD.IADD R22, R22, 0x1, R23 ;  /* 0x0000000116167824 */ /* 0x000fe200078e0217 */
[----:B------:R-:W-:-:S02]  /*6cc0*/  SEL R25, RZ, 0x1, !P5 ;  /* 0x00000001ff197807 */ /* 0x000fc40006800000 */
[----:B------:R-:W-:Y:S01]  /*6cd0*/  IADD3 R58, P5, PT, R56, R29, RZ ;  /* 0x0000001d383a7210 */ /* 0x000fe20007fbe0ff */
[----:B------:R-:W-:Y:S01]  /*6ce0*/  IMAD.X R57, RZ, RZ, R55, P6 ;  /* 0x000000ffff397224 */ /* 0x000fe200030e0637 */
[----:B------:R-:W0:Y:S03]  /*6cf0*/  SHFL.UP PT, R23, R22, 0x1, RZ ;  /* 0x0420000016177989 */ /* 0x000e2600000e00ff */
[----:B------:R-:W-:Y:S01]  /*6d00*/  IMAD.X R59, RZ, RZ, R57, P5 ;  /* 0x000000ffff3b7224 */ /* 0x000fe200028e0639 */
[----:B------:R-:W-:-:S05]  /*6d10*/  IADD3 R60, P5, PT, R58, R27, RZ ;  /* 0x0000001b3a3c7210 */ /* 0x000fca0007fbe0ff */
[----:B------:R-:W-:Y:S01]  /*6d20*/  IMAD.X R61, RZ, RZ, R59, P5 ;  /* 0x000000ffff3d7224 */ /* 0x000fe200028e063b */
[----:B------:R-:W-:-:S05]  /*6d30*/  IADD3 R26, P5, PT, R60, R25, RZ ;  /* 0x000000193c1a7210 */ /* 0x000fca0007fbe0ff */
[----:B------:R-:W-:Y:S01]  /*6d40*/  IMAD.X R27, RZ, RZ, R61, P5 ;  /* 0x000000ffff1b7224 */ /* 0x000fe200028e063d */
[----:B------:R-:W-:-:S04]  /*6d50*/  ISETP.NE.U32.AND P5, PT, R26, RZ, PT ;  /* 0x000000ff1a00720c */ /* 0x000fc80003fa5070 */
[----:B------:R-:W-:-:S04]  /*6d60*/  ISETP.NE.AND.EX P5, PT, R27, RZ, PT, P5 ;  /* 0x000000ff1b00720c */ /* 0x000fc80003fa5350 */
[----:B0-----:R-:W-:Y:S02]  /*6d70*/  SEL R25, R23, RZ, !P5 ;  /* 0x000000ff17197207 */ /* 0x001fe40006800000 */
[----:B------:R-:W0:Y:S01]  /*6d80*/  SHFL.UP PT, R23, R26, 0x1, RZ ;  /* 0x042000001a177989 */ /* 0x000e2200000e00ff */
[----:B------:R-:W-:-:S03]  /*6d90*/  ISETP.GE.AND P5, PT, R31, 0x1, PT ;  /* 0x000000011f00780c */ /* 0x000fc60003fa6270 */
[----:B------:R-:W1:Y:S01]  /*6da0*/  SHFL.UP PT, R24, R27, 0x1, RZ ;  /* 0x042000001b187989 */ /* 0x000e6200000e00ff */
[----:B------:R-:W-:-:S05]  /*6db0*/  SEL R25, R25, RZ, P5 ;  /* 0x000000ff19197207 */ /* 0x000fca0002800000 */
[----:B------:R-:W-:-:S05]  /*6dc0*/  IMAD.IADD R25, R22, 0x1, R25 ;  /* 0x0000000116197824 */ /* 0x000fca00078e0219 */
[----:B------:R-:W2:Y:S01]  /*6dd0*/  SHFL.UP PT, R22, R25, 0x2, RZ ;  /* 0x0440000019167989 */ /* 0x000ea200000e00ff */
[----:B0-----:R-:W-:Y:S02]  /*6de0*/  SEL R23, R23, RZ, P5 ;  /* 0x000000ff17177207 */ /* 0x001fe40002800000 */
[----:B-1----:R-:W-:Y:S02]  /*6df0*/  SEL R24, R24, RZ, P5 ;  /* 0x000000ff18187207 */ /* 0x002fe40002800000 */
[----:B------:R-:W-:-:S05]  /*6e00*/  IADD3 R29, P5, PT, R23, R26, RZ ;  /* 0x0000001a171d7210 */ /* 0x000fca0007fbe0ff */
[----:B------:R-:W-:Y:S01]  /*6e10*/  IMAD.X R28, R24, 0x1, R27, P5 ;  /* 0x00000001181c7824 */ /* 0x000fe200028e061b */
[----:B------:R-:W-:-:S04]  /*6e20*/  ISETP.NE.U32.AND P5, PT, R29, RZ, PT ;  /* 0x000000ff1d00720c */ /* 0x000fc80003fa5070 */
[----:B------:R-:W-:-:S04]  /*6e30*/  ISETP.NE.AND.EX P5, PT, R28, RZ, PT, P5 ;  /* 0x000000ff1c00720c */ /* 0x000fc80003fa5350 */
[----:B--2---:R-:W-:Y:S02]  /*6e40*/  SEL R24, R22, RZ, !P5 ;  /* 0x000000ff16187207 */ /* 0x004fe40006800000 */
[----:B------:R-:W0:Y:S04]  /*6e50*/  SHFL.UP PT, R22, R29, 0x2, RZ ;  /* 0x044000001d167989 */ /* 0x000e2800000e00ff */
[----:B------:R-:W1:Y:S01]  /*6e60*/  SHFL.UP PT, R23, R28, 0x2, RZ ;  /* 0x044000001c177989 */ /* 0x000e6200000e00ff */
[----:B------:R-:W-:-:S04]  /*6e70*/  ISETP.GE.AND P5, PT, R31, 0x2, PT ;  /* 0x000000021f00780c */ /* 0x000fc80003fa6270 */
[----:B------:R-:W-:-:S05]  /*6e80*/  SEL R24, R24, RZ, P5 ;  /* 0x000000ff18187207 */ /* 0x000fca0002800000 */
[----:B------:R-:W-:Y:S01]  /*6e90*/  IMAD.IADD R24, R25, 0x1, R24 ;  /* 0x0000000119187824 */ /* 0x000fe200078e0218 */
[----:B0-----:R-:W-:Y:S02]  /*6ea0*/  SEL R22, R22, RZ, P5 ;  /* 0x000000ff16167207 */ /* 0x001fe40002800000 */
[----:B-1----:R-:W-:Y:S02]  /*6eb0*/  SEL R23, R23, RZ, P5 ;  /* 0x000000ff17177207 */ /* 0x002fe40002800000 */
        /* <DEDUP_REMOVED lines=38> */
[----:B0-----:R-:W-:Y:S02]  /*7120*/  SEL R22, R22, RZ, P5 ;  /* 0x000000ff16167207 */ /* 0x001fe40002800000 */
[----:B------:R-:W-:Y:S02]  /*7130*/  ISETP.NE.AND P5, PT, R31, 0x1f, PT ;  /* 0x0000001f1f00780c */ /* 0x000fe40003fa5270 */
[----:B------:R-:W-:-:S05]  /*7140*/  IADD3 R22, P6, PT, R22, R27, RZ ;  /* 0x0000001b16167210 */ /* 0x000fca0007fde0ff */
[----:B------:R-:W-:-:S06]  /*7150*/  IMAD.X R23, R23, 0x1, R26, P6 ;  /* 0x0000000117177824 */ /* 0x000fcc00030e061a */
[----:B------:R-:W-:-:S05]  /*7160*/  @!P5 LEA R77, R34, UR4, 0x4 ;  /* 0x00000004224ddc11 */ /* 0x000fca000f8e20ff */
[----:B------:R-:W-:Y:S04]  /*7170*/  @!P5 STS.64 [R77], R22 ;  /* 0x000000164d00d388 */ /* 0x000fe80000000a00 */
[----:B------:R-:W-:Y:S01]  /*7180*/  @!P5 STS [R77+0x8], R62 ;  /* 0x0000083e4d00d388 */ /* 0x000fe20000000800 */
[----:B------:R-:W-:Y:S06]  /*7190*/  BAR.SYNC.DEFER_BLOCKING 0x0 ;  /* 0x0000000000007b1d */ /* 0x000fec0000010000 */
[----:B------:R-:W-:Y:S04]  /*71a0*/  LDS.64 R24, [UR4+0x10] ;  /* 0x00001004ff187984 */ /* 0x000fe80008000a00 */
[----:B------:R-:W0:Y:S04]  /*71b0*/  LDS.64 R26, [UR4] ;  /* 0x00000004ff1a7984 */ /* 0x000e280008000a00 */
[----:B------:R-:W1:Y:S01]  /*71c0*/  LDS.64 R28, [UR4+0x20] ;  /* 0x00002004ff1c7984 */ /* 0x000e620008000a00 */
[----:B------:R-:W-:-:S02]  /*71d0*/  P2R R67, PR, RZ, 0x2 ;  /* 0x00000002ff437803 */ /* 0x000fc40000000000 */
[----:B------:R-:W-:Y:S02]  /*71e0*/  P2R R69, PR, RZ, 0x1 ;  /* 0x00000001ff457803 */ /* 0x000fe40000000000 */
[----:B------:R-:W-:Y:S02]  /*71f0*/  ISETP.NE.AND P0, PT, R34, 0x2, PT ;  /* 0x000000022200780c */ /* 0x000fe40003f05270 */
[----:B0-----:R-:W-:-:S05]  /*7200*/  IADD3 R63, P5, PT, R26, R24, RZ ;  /* 0x000000181a3f7210 */ /* 0x001fca0007fbe0ff */
[----:B------:R-:W-:Y:S01]  /*7210*/  IMAD.X R75, R27, 0x1, R25, P5 ;  /* 0x000000011b4b7824 */ /* 0x000fe200028e0619 */
[----:B-1----:R-:W-:-:S05]  /*7220*/  IADD3 R73, P5, PT, R28, R63, RZ ;  /* 0x0000003f1c497210 */ /* 0x002fca0007fbe0ff */
[----:B------:R-:W-:Y:S01]  /*7230*/  IMAD.X R33, R29, 0x1, R75, P5 ;  /* 0x000000011d217824 */ /* 0x000fe200028e064b */
[----:B------:R-:W-:-:S04]  /*7240*/  ISETP.NE.U32.AND P5, PT, R24, RZ, PT ;  /* 0x000000ff1800720c */ /* 0x000fc80003fa5070 */
[----:B------:R-:W-:Y:S02]  /*7250*/  ISETP.NE.AND.EX P1, PT, R25, RZ, PT, P5 ;  /* 0x000000ff1900720c */ /* 0x000fe40003f25350 */
[----:B------:R-:W0:Y:S01]  /*7260*/  LDS.64 R24, [UR4+0x30] ;  /* 0x00003004ff187984 */ /* 0x000e220008000a00 */
[----:B------:R-:W-:Y:S02]  /*7270*/  SEL R64, R63, R26, !P0 ;  /* 0x0000001a3f407207 */ /* 0x000fe40004000000 */
[----:B------:R-:W-:Y:S02]  /*7280*/  SEL R72, R75, R27, !P0 ;  /* 0x0000001b4b487207 */ /* 0x000fe40004000000 */
[----:B------:R-:W1:Y:S01]  /*7290*/  LDS.64 R26, [UR4+0x40] ;  /* 0x00004004ff1a7984 */ /* 0x000e620008000a00 */
[----:B------:R-:W-:Y:S02]  /*72a0*/  P2R R70, PR, RZ, 0x8 ;  /* 0x00000008ff467803 */ /* 0x000fe40000000000 */
[----:B------:R-:W-:-:S02]  /*72b0*/  ISETP.NE.AND P3, PT, R34, 0x3, PT ;  /* 0x000000032200780c */ /* 0x000fc40003f65270 */
[----:B------:R-:W-:Y:S02]  /*72c0*/  P2R R32, PR, RZ, 0x2 ;  /* 0x00000002ff207803 */ /* 0x000fe40000000000 */
[----:B------:R-:W-:Y:S02]  /*72d0*/  ISETP.NE.AND P1, PT, R34, 0x4, PT ;  /* 0x000000042200780c */ /* 0x000fe40003f25270 */
[----:B------:R-:W-:Y:S02]  /*72e0*/  P2R R71, PR, RZ, 0x10 ;  /* 0x00000010ff477803 */ /* 0x000fe40000000000 */
[----:B0-----:R-:W-:-:S05]  /*72f0*/  IADD3 R77, P5, PT, R24, R73, RZ ;  /* 0x00000049184d7210 */ /* 0x001fca0007fbe0ff */
[----:B------:R-:W-:Y:S01]  /*7300*/  IMAD.X R63, R25, 0x1, R33, P5 ;  /* 0x00000001193f7824 */ /* 0x000fe200028e0621 */
[----:B------:R-:W-:Y:S02]  /*7310*/  ISETP.NE.U32.AND P5, PT, R28, RZ, PT ;  /* 0x000000ff1c00720c */ /* 0x000fe40003fa5070 */
[----:B------:R-:W-:Y:S02]  /*7320*/  SEL R28, R73, R64, !P3 ;  /* 0x00000040491c7207 */ /* 0x000fe40005800000 */
[----:B------:R-:W-:Y:S02]  /*7330*/  ISETP.NE.AND.EX P4, PT, R29, RZ, PT, P5 ;  /* 0x000000ff1d00720c */ /* 0x000fe40003f85350 */
[----:B-1----:R-:W-:Y:S02]  /*7340*/  IADD3 R64, P5, PT, R26, R77, RZ ;  /* 0x0000004d1a407210 */ /* 0x002fe40007fbe0ff */
[----:B------:R-:W-:Y:S02]  /*7350*/  SEL R77, R77, R28, !P1 ;  /* 0x0000001c4d4d7207 */ /* 0x000fe40004800000 */
[----:B------:R-:W0:Y:S01]  /*7360*/  LDS.64 R28, [UR4+0x50] ;  /* 0x00005004ff1c7984 */ /* 0x000e220008000a00 */
[----:B------:R-:W-:-:S02]  /*7370*/  SEL R72, R33, R72, !P3 ;  /* 0x0000004821487207 */ /* 0x000fc40005800000 */
[----:B------:R-:W-:Y:S01]  /*7380*/  P2R R74, PR, RZ, 0x8 ;  /* 0x00000008ff4a7803 */ /* 0x000fe20000000000 */
[----:B------:R-:W-:Y:S01]  /*7390*/  IMAD.X R73, R27, 0x1, R63, P5 ;  /* 0x000000011b497824 */ /* 0x000fe200028e063f */
[----:B------:R-:W-:Y:S02]  /*73a0*/  ISETP.NE.AND P3, PT, R32, RZ, PT ;  /* 0x000000ff2000720c */ /* 0x000fe40003f65270 */
[----:B------:R-:W-:Y:S02]  /*73b0*/  SEL R32, R63, R72, !P1 ;  /* 0x000000483f207207 */ /* 0x000fe40004800000 */
[----:B------:R-:W-:-:S04]  /*73c0*/  ISETP.NE.AND P0, PT, R34, 0x5, PT ;  /* 0x000000052200780c */ /* 0x000fc80003f05270 */
[----:B------:R-:W-:Y:S02]  /*73d0*/  SEL R76, R64, R77, !P0 ;  /* 0x0000004d404c7207 */ /* 0x000fe40004000000 */
[----:B0-----:R-:W-:Y:S02]  /*73e0*/  IADD3 R63, P5, PT, R28, R64, RZ ;  /* 0x000000401c3f7210 */ /* 0x001fe40007fbe0ff */
[----:B------:R-:W-:Y:S02]  /*73f0*/  SEL R64, R73, R32, !P0 ;  /* 0x0000002049407207 */ /* 0x000fe40004000000 */
[----:B------:R-:W0:Y:S04]  /*7400*/  LDS.64 R32, [UR4+0x60] ;  /* 0x00006004ff207984 */ /* 0x000e280008000a00 */
[----:B------:R-:W1:Y:S01]  /*7410*/  SHFL.UP PT, R72, R22, 0x1, RZ ;  /* 0x0420000016487989 */ /* 0x000e6200000e00ff */
[----:B------:R-:W-:-:S03]  /*7420*/  IMAD.X R77, R29, 0x1, R73, P5 ;  /* 0x000000011d4d7824 */ /* 0x000fc600028e0649 */
[----:B------:R-:W2:Y:S01]  /*7430*/  SHFL.UP PT, R23, R23, 0x1, RZ ;  /* 0x0420000017177989 */ /* 0x000ea200000e00ff */
[C---:B------:R-:W-:Y:S02]  /*7440*/  ISETP.NE.AND P5, PT, R34.reuse, 0x6, PT ;  /* 0x000000062200780c */ /* 0x040fe40003fa5270 */
[----:B------:R-:W-:Y:S02]  /*7450*/  P2R R68, PR, RZ, 0x4 ;  /* 0x00000004ff447803 */ /* 0x000fe40000000000 */
[----:B------:R-:W-:Y:S02]  /*7460*/  SEL R76, R63, R76, !P5 ;  /* 0x0000004c3f4c7207 */ /* 0x000fe40006800000 */
[----:B------:R-:W-:Y:S02]  /*7470*/  ISETP.NE.AND P6, PT, R34, 0x7, PT ;  /* 0x000000072200780c */ /* 0x000fe40003fc5270 */
[----:B------:R-:W-:Y:S02]  /*7480*/  SEL R73, R77, R64, !P5 ;  /* 0x000000404d497207 */ /* 0x000fe40006800000 */
[----:B------:R-:W-:-:S02]  /*7490*/  P2R R75, PR, RZ, 0x10 ;  /* 0x00000010ff4b7803 */ /* 0x000fc40000000000 */
[----:B------:R-:W-:Y:S02]  /*74a0*/  ISETP.GE.U32.AND P4, PT, R0, 0x20, PT ;  /* 0x000000200000780c */ /* 0x000fe40003f86070 */
[----:B0-----:R-:W-:-:S05]  /*74b0*/  IADD3 R63, P2, PT, R32, R63, RZ ;  /* 0x0000003f203f7210 */ /* 0x001fca0007f5e0ff */
[----:B------:R-:W-:Y:S01]  /*74c0*/  IMAD.X R64, R33, 0x1, R77, P2 ;  /* 0x0000000121407824 */ /* 0x000fe200010e064d */
[----:B------:R-:W-:Y:S02]  /*74d0*/  SEL R76, R63, R76, !P6 ;  /* 0x0000004c3f4c7207 */ /* 0x000fe40007000000 */
[----:B------:R-:W-:Y:S02]  /*74e0*/  ISETP.NE.AND P2, PT, R31, RZ, PT ;  /* 0x000000ff1f00720c */ /* 0x000fe40003f45270 */
[----:B------:R-:W-:Y:S02]  /*74f0*/  SEL R77, R64, R73, !P6 ;  /* 0x00000049404d7207 */ /* 0x000fe40007000000 */
[----:B------:R-:W-:Y:S02]  /*7500*/  SEL R73, R76, RZ, P4 ;  /* 0x000000ff4c497207 */ /* 0x000fe40002000000 */
[----:B-1----:R-:W-:Y:S02]  /*7510*/  SEL R22, R72, RZ, P2 ;  /* 0x000000ff48167207 */ /* 0x002fe40001000000 */
[----:B------:R-:W-:-:S02]  /*7520*/  SEL R76, R77, RZ, P4 ;  /* 0x000000ff4d4c7207 */ /* 0x000fc40002000000 */
[----:B--2---:R-:W-:Y:S02]  /*7530*/  SEL R77, R23, RZ, P2 ;  /* 0x000000ff174d7207 */ /* 0x004fe40001000000 */
[----:B------:R-:W-:-:S05]  /*7540*/  IADD3 R73, P2, PT, R22, R73, RZ ;  /* 0x0000004916497210 */ /* 0x000fca0007f5e0ff */
[----:B------:R-:W-:Y:S01]  /*7550*/  IMAD.X R22, R77, 0x1, R76, P2 ;  /* 0x000000014d167824 */ /* 0x000fe200010e064c */
[----:B------:R-:W-:Y:S02]  /*7560*/  ISETP.NE.U32.AND P2, PT, R24, RZ, PT ;  /* 0x000000ff1800720c */ /* 0x000fe40003f45070 */
[----:B------:R-:W0:Y:S02]  /*7570*/  LDS R24, [UR4+0x8] ;  /* 0x00000804ff187984 */ /* 0x000e240008000800 */
[----:B------:R-:W-:Y:S02]  /*7580*/  ISETP.NE.AND.EX P2, PT, R25, RZ, PT, P2 ;  /* 0x000000ff1900720c */ /* 0x000fe40003f45320 */
[----:B------:R-:W1:Y:S01]  /*7590*/  LDS R25, [UR4+0x18] ;  /* 0x00001804ff197984 */ /* 0x000e620008000800 */
[----:B------:R-:W-:Y:S02]  /*75a0*/  ISETP.NE.AND P4, PT, R34, 0x2, PT ;  /* 0x000000022200780c */ /* 0x000fe40003f85270 */
[----:B0-----:R-:W-:-:S05]  /*75b0*/  SEL R34, R24, RZ, !P3 ;  /* 0x000000ff18227207 */ /* 0x001fca0005800000 */
[----:B-1----:R-:W-:-:S05]  /*75c0*/  IMAD.IADD R25, R25, 0x1, R34 ;  /* 0x0000000119197824 */ /* 0x002fca00078e0222 */
[----:B------:R-:W-:Y:S02]  /*75d0*/  SEL R24, R25, R24, !P4 ;  /* 0x0000001819187207 */ /* 0x000fe40006000000 */
[----:B------:R-:W-:-:S04]  /*75e0*/  ISETP.NE.AND P4, PT, R75, RZ, PT ;  /* 0x000000ff4b00720c */ /* 0x000fc80003f85270 */
[----:B------:R-:W-:Y:S02]  /*75f0*/  SEL R34, R25, RZ, !P4 ;  /* 0x000000ff19227207 */ /* 0x000fe40006000000 */
[----:B------:R-:W0:Y:S01]  /*7600*/  LDS R25, [UR4+0x28] ;  /* 0x00002804ff197984 */ /* 0x000e220008000800 */
[----:B------:R-:W-:Y:S02]  /*7610*/  ISETP.NE.AND P3, PT, R74, RZ, PT ;  /* 0x000000ff4a00720c */ /* 0x000fe40003f65270 */
[----:B0-----:R-:W-:-:S05]  /*7620*/  IMAD.IADD R25, R25, 0x1, R34 ;  /* 0x0000000119197824 */ /* 0x001fca00078e0222 */
[C---:B------:R-:W-:Y:S02]  /*7630*/  SEL R24, R25.reuse, R24, !P3 ;  /* 0x0000001819187207 */ /* 0x040fe40005800000 */
[----:B------:R-:W-:Y:S02]  /*7640*/  SEL R34, R25, RZ, !P2 ;  /* 0x000000ff19227207 */ /* 0x000fe40005000000 */
[----:B------:R-:W0:Y:S03]  /*7650*/  LDS R25, [UR4+0x38] ;  /* 0x00003804ff197984 */ /* 0x000e260008000800 */
[----:B0-----:R-:W-:-:S05]  /*7660*/  IMAD.IADD R25, R25, 0x1, R34 ;  /* 0x0000000119197824 */ /* 0x001fca00078e0222 */
[----:B------:R-:W-:Y:S02]  /*7670*/  SEL R24, R25, R24, !P1 ;  /* 0x0000001819187207 */ /* 0x000fe40004800000 */
[----:B------:R-:W-:-:S04]  /*7680*/  ISETP.NE.U32.AND P1, PT, R26, RZ, PT ;  /* 0x000000ff1a00720c */ /* 0x000fc80003f25070 */
[----:B------:R-:W-:-:S04]  /*7690*/  ISETP.NE.AND.EX P1, PT, R27, RZ, PT, P1 ;  /* 0x000000ff1b00720c */ /* 0x000fc80003f25310 */
[----:B------:R-:W-:Y:S02]  /*76a0*/  SEL R26, R25, RZ, !P1 ;  /* 0x000000ff191a7207 */ /* 0x000fe40004800000 */
[----:B------:R-:W0:Y:S03]  /*76b0*/  LDS R25, [UR4+0x48] ;  /* 0x00004804ff197984 */ /* 0x000e260008000800 */
[----:B0-----:R-:W-:-:S05]  /*76c0*/  IMAD.IADD R25, R25, 0x1, R26 ;  /* 0x0000000119197824 */ /* 0x001fca00078e021a */
[----:B------:R-:W-:Y:S02]  /*76d0*/  SEL R24, R25, R24, !P0 ;  /* 0x0000001819187207 */ /* 0x000fe40004000000 */
[----:B------:R-:W-:-:S04]  /*76e0*/  ISETP.NE.U32.AND P0, PT, R28, RZ, PT ;  /* 0x000000ff1c00720c */ /* 0x000fc80003f05070 */
[----:B------:R-:W-:Y:S02]  /*76f0*/  ISETP.NE.AND.EX P0, PT, R29, RZ, PT, P0 ;  /* 0x000000ff1d00720c */ /* 0x000fe40003f05300 */
[----:B------:R-:W-:Y:S02]  /*7700*/  LDS R29, [UR4+0x68] ;  /* 0x00006804ff1d7984 */ /* 0x000fe40008000800 */
[----:B------:R-:W-:Y:S02]  /*7710*/  SEL R26, R25, RZ, !P0 ;  /* 0x000000ff191a7207 */ /* 0x000fe40004000000 */
[----:B------:R-:W0:Y:S04]  /*7720*/  LDS R25, [UR4+0x58] ;  /* 0x00005804ff197984 */ /* 0x000e280008000800 */
[----:B------:R-:W1:Y:S01]  /*7730*/  SHFL.UP PT, R62, R62, 0x1, RZ ;  /* 0x042000003e3e7989 */ /* 0x000e6200000e00ff */
[----:B0-----:R-:W-:-:S05]  /*7740*/  IMAD.IADD R25, R25, 0x1, R26 ;  /* 0x0000000119197824 */ /* 0x001fca00078e021a */
[----:B------:R-:W-:Y:S02]  /*7750*/  SEL R24, R25, R24, !P5 ;  /* 0x0000001819187207 */ /* 0x000fe40006800000 */
[----:B------:R-:W-:-:S04]  /*7760*/  ISETP.NE.U32.AND P5, PT, R32, RZ, PT ;  /* 0x000000ff2000720c */ /* 0x000fc80003fa5070 */
[----:B------:R-:W-:-:S04]  /*7770*/  ISETP.NE.AND.EX P5, PT, R33, RZ, PT, P5 ;  /* 0x000000ff2100720c */ /* 0x000fc80003fa5350 */
[----:B------:R-:W-:-:S05]  /*7780*/  SEL R26, R25, RZ, !P5 ;  /* 0x000000ff191a7207 */ /* 0x000fca0006800000 */
[----:B------:R-:W-:Y:S01]  /*7790*/  IMAD.IADD R29, R29, 0x1, R26 ;  /* 0x000000011d1d7824 */ /* 0x000fe200078e021a */
[----:B------:R-:W-:-:S04]  /*77a0*/  IADD3 R26, P5, PT, R73, R43, RZ ;  /* 0x0000002b491a7210 */ /* 0x000fc80007fbe0ff */
[----:B------:R-:W-:Y:S01]  /*77b0*/  SEL R24, R29, R24, !P6 ;  /* 0x000000181d187207 */ /* 0x000fe20007000000 */
[----:B------:R-:W-:Y:S01]  /*77c0*/  IMAD.X R27, R22, 0x1, R44, P5 ;  /* 0x00000001161b7824 */ /* 0x000fe200028e062c */
[----:B------:R-:W-:-:S04]  /*77d0*/  ISETP.GE.U32.AND P5, PT, R0, 0x20, PT ;  /* 0x000000200000780c */ /* 0x000fc80003fa6070 */
[----:B------:R-:W-:Y:S02]  /*77e0*/  SEL R28, R24, RZ, P5 ;  /* 0x000000ff181c7207 */ /* 0x000fe40002800000 */
[----:B------:R-:W-:-:S04]  /*77f0*/  ISETP.NE.U32.AND P5, PT, R72, RZ, PT ;  /* 0x000000ff4800720c */ /* 0x000fc80003fa5070 */
[----:B------:R-:W-:-:S04]  /*7800*/  ISETP.NE.AND.EX P5, PT, R23, RZ, PT, P5 ;  /* 0x000000ff1700720c */ /* 0x000fc80003fa5350 */
[----:B------:R-:W-:Y:S02]  /*7810*/  SEL R23, R28, RZ, !P5 ;  /* 0x000000ff1c177207 */ /* 0x000fe40006800000 */
[----:B------:R-:W-:-:S13]  /*7820*/  ISETP.NE.AND P5, PT, R31, RZ, PT ;  /* 0x000000ff1f00720c */ /* 0x000fda0003fa5270 */
[----:B-1----:R-:W-:Y:S01]  /*7830*/  @P5 IMAD.IADD R28, R62, 0x1, R23 ;  /* 0x000000013e1c5824 */ /* 0x002fe200078e0217 */
[----:B------:R-:W-:-:S04]  /*7840*/  ISETP.NE.U32.AND P5, PT, R43, RZ, PT ;  /* 0x000000ff2b00720c */ /* 0x000fc80003fa5070 */
[----:B------:R-:W-:-:S04]  /*7850*/  ISETP.NE.AND.EX P5, PT, R44, RZ, PT, P5 ;  /* 0x000000ff2c00720c */ /* 0x000fc80003fa5350 */
[----:B------:R-:W-:Y:S02]  /*7860*/  SEL R24, R28, RZ, !P5 ;  /* 0x000000ff1c187207 */ /* 0x000fe40006800000 */
[----:B------:R-:W-:-:S03]  /*7870*/  ISETP.NE.AND P0, PT, R66, RZ, PT ;  /* 0x000000ff4200720c */ /* 0x000fc60003f05270 */
[----:B------:R-:W-:-:S05]  /*7880*/  IMAD.IADD R35, R35, 0x1, R24 ;  /* 0x0000000123237824 */ /* 0x000fca00078e0218 */
        /* <DEDUP_REMOVED lines=11> */
[----:B------:R-:W-:Y:S02]  /*7940*/  IMAD.IADD R39, R39, 0x1, R24 ;  /* 0x0000000127277824 */ /* 0x000fe400078e0218 */
[----:B------:R-:W0:Y:S03]  /*7950*/  LDS.64 R24, [UR4+0x70] ;  /* 0x00007004ff187984 */ /* 0x000e260008000a00 */
[----:B------:R-:W-:Y:S02]  /*7960*/  SEL R23, R39, RZ, !P6 ;  /* 0x000000ff27177207 */ /* 0x000fe40007000000 */
[----:B------:R-:W-:-:S04]  /*7970*/  ISETP.NE.U32.AND P6, PT, R30, R45, PT ;  /* 0x0000002d1e00720c */ /* 0x000fc80003fc5070 */
[----:B------:R-:W-:-:S04]  /*7980*/  ISETP.NE.AND.EX P6, PT, R50, RZ, PT, P6 ;  /* 0x000000ff3200720c */ /* 0x000fc80003fc5360 */
[----:B------:R-:W-:Y:S02]  /*7990*/  SEL R23, R23, RZ, P6 ;  /* 0x000000ff17177207 */ /* 0x000fe40003000000 */
[----:B------:R-:W-:-:S03]  /*79a0*/  ISETP.NE.AND P4, PT, R71, RZ, PT ;  /* 0x000000ff4700720c */ /* 0x000fc60003f85270 */
[----:B------:R-:W-:-:S05]  /*79b0*/  IMAD.IADD R40, R40, 0x1, R23 ;  /* 0x0000000128287824 */ /* 0x000fca00078e0217 */
[----:B------:R-:W-:Y:S02]  /*79c0*/  SEL R32, R40, RZ, !P4 ;  /* 0x000000ff28207207 */ /* 0x000fe40006000000 */
[----:B------:R-:W-:-:S03]  /*79d0*/  ISETP.NE.AND P6, PT, R69, RZ, PT ;  /* 0x000000ff4500720c */ /* 0x000fc60003fc5270 */
[----:B------:R-:W-:-:S05]  /*79e0*/  IMAD.IADD R41, R41, 0x1, R32 ;  /* 0x0000000129297824 */ /* 0x000fca00078e0220 */
[----:B------:R-:W-:Y:S02]  /*79f0*/  SEL R23, R41, RZ, !P6 ;  /* 0x000000ff29177207 */ /* 0x000fe40007000000 */
[----:B------:R-:W-:-:S04]  /*7a00*/  ISETP.NE.U32.AND P6, PT, R30, R53, PT ;  /* 0x000000351e00720c */ /* 0x000fc80003fc5070 */
[----:B------:R-:W-:-:S04]  /*7a10*/  ISETP.NE.AND.EX P6, PT, R50, RZ, PT, P6 ;  /* 0x000000ff3200720c */ /* 0x000fc80003fc5360 */
[----:B------:R-:W-:Y:S02]  /*7a20*/  SEL R23, R23, RZ, P6 ;  /* 0x000000ff17177207 */ /* 0x000fe40003000000 */
[----:B0-----:R-:W-:-:S05]  /*7a30*/  IADD3 R63, P6, PT, R24, R63, RZ ;  /* 0x0000003f183f7210 */ /* 0x001fca0007fde0ff */
[----:B------:R-:W-:Y:S01]  /*7a40*/  IMAD.X R64, R25, 0x1, R64, P6 ;  /* 0x0000000119407824 */ /* 0x000fe200030e0640 */
[----:B------:R-:W-:-:S04]  /*7a50*/  ISETP.NE.U32.AND P6, PT, R24, RZ, PT ;  /* 0x000000ff1800720c */ /* 0x000fc80003fc5070 */
[----:B------:R-:W-:-:S04]  /*7a60*/  ISETP.NE.AND.EX P6, PT, R25, RZ, PT, P6 ;  /* 0x000000ff1900720c */ /* 0x000fc80003fc5360 */
[----:B------:R-:W-:Y:S02]  /*7a70*/  SEL R24, R29, RZ, !P6 ;  /* 0x000000ff1d187207 */ /* 0x000fe40007000000 */
[C---:B------:R-:W-:Y:S01]  /*7a80*/  IADD3 R46, P6, PT, R73.reuse, R46, RZ ;  /* 0x0000002e492e7210 */ /* 0x040fe20007fde0ff */
[----:B------:R-:W0:Y:S04]  /*7a90*/  LDS R29, [UR4+0x78] ;  /* 0x00007804ff1d7984 */ /* 0x000e280008000800 */
[----:B------:R-:W-:Y:S01]  /*7aa0*/  IMAD.X R47, R22, 0x1, R47, P6 ;  /* 0x00000001162f7824 */ /* 0x000fe200030e062f */
[----:B------:R-:W-:-:S05]  /*7ab0*/  IADD3 R48, P6, PT, R73, R48, RZ ;  /* 0x0000003049307210 */ /* 0x000fca0007fde0ff */
        /* <DEDUP_REMOVED lines=11> */
[----:B------:R-:W-:-:S04]  /*7b70*/  ISETP.GE.U32.AND P6, PT, R63, 0x101, PT ;  /* 0x000001013f00780c */ /* 0x000fc80003fc6070 */
[----:B------:R-:W-:Y:S01]  /*7b80*/  ISETP.GE.AND.EX P6, PT, R64, RZ, PT, P6 ;  /* 0x000000ff4000720c */ /* 0x000fe20003fc6360 */
[----:B------:R-:W-:Y:S01]  /*7b90*/  BSSY.RECONVERGENT B0, `(.L_x_592) ;  /* 0x00000ff000007945 */ /* 0x000fe20003800200 */
[----:B------:R-:W-:Y:S02]  /*7ba0*/  IMAD.IADD R42, R42, 0x1, R23 ;  /* 0x000000012a2a7824 */ /* 0x000fe400078e0217 */
[----:B0-----:R-:W-:-:S09]  /*7bb0*/  IMAD.IADD R29, R29, 0x1, R24 ;  /* 0x000000011d1d7824 */ /* 0x001fd200078e0218 */
[----:B------:R-:W-:Y:S05]  /*7bc0*/  @!P6 BRA `(.L_x_593) ;  /* 0x000000080028e947 */ /* 0x000fea0003800000 */
[----:B------:R-:W-:Y:S01]  /*7bd0*/  BAR.SYNC.DEFER_BLOCKING 0x0 ;  /* 0x0000000000007b1d */ /* 0x000fe20000010000 */
[----:B------:R-:W-:Y:S01]  /*7be0*/  IMAD.MOV.U32 R27, RZ, RZ, 0x9 ;  /* 0x00000009ff1b7424 */ /* 0x000fe200078e00ff */
[----:B------:R-:W-:Y:S02]  /*7bf0*/  @P5 LEA R73, R73, UR4, 0x4 ;  /* 0x0000000449495c11 */ /* 0x000fe4000f8e20ff */
[----:B------:R-:W-:Y:S01]  /*7c00*/  @P0 LEA R26, R26, UR4, 0x4 ;  /* 0x000000041a1a0c11 */ /* 0x000fe2000f8e20ff */
[----:B------:R-:W-:Y:S01]  /*7c10*/  IMAD R25, R0, R27, 0x5 ;  /* 0x0000000500197424 */ /* 0x000fe200078e021b */
[----:B------:R-:W-:Y:S01]  /*7c20*/  @P1 LEA R23, R46, UR4, 0x4 ;  /* 0x000000042e171c11 */ /* 0x000fe2000f8e20ff */
[----:B------:R-:W0:Y:S01]  /*7c30*/  LDCU.64 UR12, c[0x0][0x398] ;  /* 0x00007300ff0c77ac */ /* 0x000e220008000a00 */
[----:B------:R-:W-:Y:S01]  /*7c40*/  ISETP.NE.U32.AND P6, PT, R12, R14, PT ;  /* 0x0000000e0c00720c */ /* 0x000fe20003fc5070 */
[----:B------:R-:W-:Y:S01]  /*7c50*/  BSSY.RECONVERGENT B1, `(.L_x_594) ;  /* 0x0000080000017945 */ /* 0x000fe20003800200 */
[----:B------:R-:W-:Y:S01]  /*7c60*/  @P2 LEA R48, R48, UR4, 0x4 ;  /* 0x0000000430302c11 */ /* 0x000fe2000f8e20ff */
[----:B------:R-:W1:Y:S01]  /*7c70*/  LDCU.64 UR14, c[0x0][0x3a0] ;  /* 0x00007400ff0e77ac */ /* 0x000e620008000a00 */
[----:B------:R-:W-:-:S02]  /*7c80*/  ISETP.NE.AND.EX P6, PT, R13, R15, PT, P6 ;  /* 0x0000000f0d00720c */ /* 0x000fc40003fc5360 */
[----:B------:R-:W-:Y:S01]  /*7c90*/  @P3 LEA R51, R51, UR4, 0x4 ;  /* 0x0000000433333c11 */ /* 0x000fe2000f8e20ff */
[----:B------:R-:W-:Y:S04]  /*7ca0*/  @P5 STS.64 [R73], R20 ;  /* 0x0000001449005388 */ /* 0x000fe80000000a00 */
[----:B------:R-:W-:Y:S01]  /*7cb0*/  @P5 STS [R73+0x8], R28 ;  /* 0x0000081c49005388 */ /* 0x000fe20000000800 */
[----:B------:R-:W-:Y:S01]  /*7cc0*/  ISETP.NE.U32.AND P5, PT, R30, R25, PT ;  /* 0x000000191e00720c */ /* 0x000fe20003fa5070 */
[----:B------:R-:W-:Y:S02]  /*7cd0*/  IMAD R25, R0, R27, 0x7 ;  /* 0x0000000700197424 */ /* 0x000fe400078e021b */
[----:B------:R2:W-:Y:S01]  /*7ce0*/  @P0 STS.64 [R26], R4 ;  /* 0x000000041a000388 */ /* 0x0005e20000000a00 */
[----:B------:R-:W-:-:S02]  /*7cf0*/  ISETP.NE.AND.EX P5, PT, R50, RZ, !P6, P5 ;  /* 0x000000ff3200720c */ /* 0x000fc400077a5350 */
[----:B------:R-:W-:Y:S01]  /*7d00*/  ISETP.NE.U32.AND P6, PT, R18, R2, PT ;  /* 0x000000021200720c */ /* 0x000fe20003fc5070 */
[----:B------:R-:W-:Y:S01]  /*7d10*/  @P0 STS [R26+0x8], R35 ;  /* 0x000008231a000388 */ /* 0x000fe20000000800 */
[----:B------:R-:W-:Y:S02]  /*7d20*/  ISETP.NE.U32.AND P0, PT, R16, R18, PT ;  /* 0x000000121000720c */ /* 0x000fe40003f05070 */
[----:B------:R-:W-:Y:S01]  /*7d30*/  ISETP.NE.AND.EX P6, PT, R19, R3, PT, P6 ;  /* 0x000000031300720c */ /* 0x000fe20003fc5360 */
[----:B------:R3:W-:Y:S01]  /*7d40*/  @P1 STS.64 [R23], R6 ;  /* 0x0000000617001388 */ /* 0x0007e20000000a00 */
[----:B------:R-:W-:-:S03]  /*7d50*/  ISETP.NE.AND.EX P0, PT, R17, R19, PT, P0 ;  /* 0x000000131100720c */ /* 0x000fc60003f05300 */
[----:B------:R4:W-:Y:S01]  /*7d60*/  @P1 STS [R23+0x8], R36 ;  /* 0x0000082417001388 */ /* 0x0009e20000000800 */
[----:B------:R-:W-:Y:S01]  /*7d70*/  ISETP.NE.U32.AND P1, PT, R30, R25, PT ;  /* 0x000000191e00720c */ /* 0x000fe20003f25070 */
[----:B--2---:R-:W-:Y:S01]  /*7d80*/  IMAD R5, R0, R27, 0x8 ;  /* 0x0000000800057424 */ /* 0x004fe200078e021b */
[----:B------:R-:W-:Y:S01]  /*7d90*/  @!P5 LEA R54, R54, UR4, 0x4 ;  /* 0x000000043636dc11 */ /* 0x000fe2000f8e20ff */
[----:B------:R4:W-:Y:S01]  /*7da0*/  @P2 STS.64 [R48], R8 ;  /* 0x0000000830002388 */ /* 0x0009e20000000a00 */
[----:B------:R-:W-:Y:S02]  /*7db0*/  ISETP.NE.AND.EX P0, PT, R50, RZ, !P0, P1 ;  /* 0x000000ff3200720c */ /* 0x000fe40004705310 */
[----:B------:R-:W-:Y:S01]  /*7dc0*/  ISETP.NE.U32.AND P1, PT, R30, R5, PT ;  /* 0x000000051e00720c */ /* 0x000fe20003f25070 */
[----:B------:R4:W-:Y:S01]  /*7dd0*/  @P2 STS [R48+0x8], R37 ;  /* 0x0000082530002388 */ /* 0x0009e20000000800 */
[----:B------:R-:W-:Y:S02]  /*7de0*/  @P4 LEA R5, R56, UR4, 0x4 ;  /* 0x0000000438054c11 */ /* 0x000fe4000f8e20ff */
[----:B------:R-:W-:Y:S01]  /*7df0*/  ISETP.NE.AND.EX P1, PT, R50, RZ, !P6, P1 ;  /* 0x000000ff3200720c */ /* 0x000fe20007725310 */
[----:B------:R4:W-:Y:S04]  /*7e00*/  @P3 STS.64 [R51], R10 ;  /* 0x0000000a33003388 */ /* 0x0009e80000000a00 */
[----:B------:R4:W-:Y:S02]  /*7e10*/  @P3 STS [R51+0x8], R38 ;  /* 0x0000082633003388 */ /* 0x0009e40000000800 */
[----:B------:R-:W-:-:S02]  /*7e20*/  @!P0 LEA R58, R58, UR4, 0x4 ;  /* 0x000000043a3a8c11 */ /* 0x000fc4000f8e20ff */
[----:B------:R4:W-:Y:S04]  /*7e30*/  @!P5 STS.64 [R54], R12 ;  /* 0x0000000c3600d388 */ /* 0x0009e80000000a00 */
[----:B------:R4:W-:Y:S01]  /*7e40*/  @!P5 STS [R54+0x8], R39 ;  /* 0x000008273600d388 */ /* 0x0009e20000000800 */
[----:B---3--:R-:W-:-:S03]  /*7e50*/  @!P1 LEA R7, R60, UR4, 0x4 ;  /* 0x000000043c079c11 */ /* 0x008fc6000f8e20ff */
[----:B------:R4:W-:Y:S04]  /*7e60*/  @P4 STS.64 [R5], R14 ;  /* 0x0000000e05004388 */ /* 0x0009e80000000a00 */
[----:B------:R4:W-:Y:S04]  /*7e70*/  @P4 STS [R5+0x8], R40 ;  /* 0x0000082805004388 */ /* 0x0009e80000000800 */
[----:B------:R4:W-:Y:S04]  /*7e80*/  @!P0 STS.64 [R58], R16 ;  /* 0x000000103a008388 */ /* 0x0009e80000000a00 */
[----:B------:R4:W-:Y:S01]  /*7e90*/  @!P0 STS [R58+0x8], R41 ;  /* 0x000008293a008388 */ /* 0x0009e20000000800 */
[----:B------:R-:W-:-:S03]  /*7ea0*/  ISETP.GT.U32.AND P0, PT, R63, R0, PT ;  /* 0x000000003f00720c */ /* 0x000fc60003f04070 */
[----:B------:R4:W-:Y:S01]  /*7eb0*/  @!P1 STS.64 [R7], R18 ;  /* 0x0000001207009388 */ /* 0x0009e20000000a00 */
[----:B------:R-:W-:-:S03]  /*7ec0*/  ISETP.GT.U32.AND.EX P0, PT, R64, RZ, PT, P0 ;  /* 0x000000ff4000720c */ /* 0x000fc60003f04100 */
[----:B------:R4:W-:Y:S01]  /*7ed0*/  @!P1 STS [R7+0x8], R42 ;  /* 0x0000082a07009388 */ /* 0x0009e20000000800 */
[----:B------:R-:W-:Y:S09]  /*7ee0*/  BAR.SYNC.DEFER_BLOCKING 0x0 ;  /* 0x0000000000007b1d */ /* 0x000ff20000010000 */
[----:B01--4-:R-:W-:Y:S05]  /*7ef0*/  @!P0 BRA `(.L_x_595) ;  /* 0x0000000400548947 */ /* 0x013fea0003800000 */
[----:B------:R-:W-:Y:S01]  /*7f00*/  IMAD.MOV.U32 R20, RZ, RZ, R0 ;  /* 0x000000ffff147224 */ /* 0x000fe200078e0000 */
[----:B------:R-:W-:Y:S01]  /*7f10*/  BSSY.RECONVERGENT B2, `(.L_x_596) ;  /* 0x000002c000027945 */ /* 0x000fe20003800200 */
[----:B------:R-:W-:-:S03]  /*7f20*/  IMAD.MOV.U32 R31, RZ, RZ, RZ ;  /* 0x000000ffff1f7224 */ /* 0x000fc600078e00ff */
[----:B------:R-:W-:Y:S02]  /*7f30*/  LOP3.LUT R4, RZ, R20, RZ, 0x33, !PT ;  /* 0x00000014ff047212 */ /* 0x000fe400078e33ff */
        /* <DEDUP_REMOVED lines=8> */
[----:B------:R-:W-:Y:S05]  /*7fc0*/  @!P1 BRA `(.L_x_597) ;  /* 0x0000000000809947 */ /* 0x000fea0003800000 */
        /* <DEDUP_REMOVED lines=14> */
.L_x_598:
        /* <DEDUP_REMOVED lines=18> */
.L_x_597:
[----:B------:R-:W-:Y:S05]  /*81d0*/  BSYNC.RECONVERGENT B2 ;  /* 0x0000000000027941 */ /* 0x000fea0003800200 */
.L_x_596:
[----:B------:R-:W-:Y:S05]  /*81e0*/  @!P0 BRA `(.L_x_595) ;  /* 0x0000000000988947 */ /* 0x000fea0003800000 */
.L_x_599:
[C---:B0-----:R-:W-:Y:S01]  /*81f0*/  LEA R8, R20.reuse, UR4, 0x4 ;  /* 0x0000000414087c11 */ /* 0x041fe2000f8e20ff */
[C---:B------:R-:W-:Y:S01]  /*8200*/  IMAD.SHL.U32 R9, R20.reuse, 0x8, RZ ;  /* 0x0000000814097824 */ /* 0x040fe200078e00ff */
        /* <DEDUP_REMOVED lines=8> */
[C---:B------:R-:W-:Y:S01]  /*8290*/  IADD3 R18, P1, PT, R10.reuse, UR14, RZ ;  /* 0x0000000e0a127c10 */ /* 0x040fe2000ff3e0ff */
[----:B------:R-:W-:Y:S01]  /*82a0*/  IMAD.MOV.U32 R31, RZ, RZ, RZ ;  /* 0x000000ffff1f7224 */ /* 0x000fe200078e00ff */
[----:B------:R-:W-:Y:S01]  /*82b0*/  LOP3.LUT R10, R10, 0xfffffffc, RZ, 0xc0, !PT ;  /* 0xfffffffc0a0a7812 */ /* 0x000fe200078ec0ff */
[----:B------:R-:W2:Y:S01]  /*82c0*/  LDS.64 R6, [R8+0x1000] ;  /* 0x0010000008067984 */ /* 0x000ea20000000a00 */
[----:B------:R-:W-:-:S02]  /*82d0*/  LOP3.LUT R11, R17, 0x7, RZ, 0xc0, !PT ;  /* 0x00000007110b7812 */ /* 0x000fc400078ec0ff */
[----:B------:R-:W-:Y:S01]  /*82e0*/  IADD3.X R17, PT, PT, R17, UR13, RZ, P0, !PT ;  /* 0x0000000d11117c10 */ /* 0x000fe200087fe4ff */
[----:B------:R-:W3:Y:S01]  /*82f0*/  LDS R23, [R8+0x1008] ;  /* 0x0010080008177984 */ /* 0x000ee20000000800 */
[C---:B------:R-:W-:Y:S02]  /*8300*/  LOP3.LUT R22, R19.reuse, 0x3, RZ, 0xc0, !PT ;  /* 0x0000000313167812 */ /* 0x040fe400078ec0ff */
[----:B------:R-:W-:Y:S01]  /*8310*/  IADD3 R10, P2, PT, R10, UR14, RZ ;  /* 0x0000000e0a0a7c10 */ /* 0x000fe2000ff5e0ff */
[----:B------:R-:W4:Y:S01]  /*8320*/  LDS.64 R12, [R8+0x2000] ;  /* 0x00200000080c7984 */ /* 0x000f220000000a00 */
[----:B------:R-:W-:-:S03]  /*8330*/  IADD3.X R19, PT, PT, R19, UR15, RZ, P1, !PT ;  /* 0x0000000f13137c10 */ /* 0x000fc60008ffe4ff */
[----:B------:R-:W5:Y:S04]  /*8340*/  LDS R25, [R8+0x2008] ;  /* 0x0020080008197984 */ /* 0x000f680000000800 */
[----:B------:R-:W5:Y:S04]  /*8350*/  LDS.64 R14, [R8+0x3000] ;  /* 0x00300000080e7984 */ /* 0x000f680000000a00 */
[----:B------:R0:W5:Y:S02]  /*8360*/  LDS R27, [R8+0x3008] ;  /* 0x00300800081b7984 */ /* 0x0001640000000800 */
[----:B0-----:R-:W-:-:S04]  /*8370*/  IADD3 R8, P0, PT, R9, UR12, RZ ;  /* 0x0000000c09087c10 */ /* 0x001fc8000ff1e0ff */
[----:B------:R-:W-:Y:S01]  /*8380*/  IADD3.X R9, PT, PT, R11, UR13, RZ, P0, !PT ;  /* 0x0000000d0b097c10 */ /* 0x000fe200087fe4ff */
[----:B------:R0:W-:Y:S01]  /*8390*/  STG.E.64 desc[UR8][R16.64], R4 ;  /* 0x0000000410007986 */ /* 0x0001e2000c101b08 */
[----:B------:R-:W-:Y:S02]  /*83a0*/  IADD3.X R11, PT, PT, R22, UR15, RZ, P2, !PT ;  /* 0x0000000f160b7c10 */ /* 0x000fe400097fe4ff */
[----:B------:R-:W-:Y:S01]  /*83b0*/  ISETP.GT.U32.AND P0, PT, R63, R20, PT ;  /* 0x000000143f00720c */ /* 0x000fe20003f04070 */
[----:B-1----:R0:W-:Y:S03]  /*83c0*/  STG.E desc[UR8][R18.64], R21 ;  /* 0x0000001512007986 */ /* 0x0021e6000c101908 */
[----:B------:R-:W-:Y:S01]  /*83d0*/  ISETP.GT.U32.AND.EX P0, PT, R64, RZ, PT, P0 ;  /* 0x000000ff4000720c */ /* 0x000fe20003f04100 */
[----:B--2---:R0:W-:Y:S04]  /*83e0*/  STG.E.64 desc[UR8][R8.64+0x800], R6 ;  /* 0x0008000608007986 */ /* 0x0041e8000c101b08 */
[----:B---3--:R0:W-:Y:S04]  /*83f0*/  STG.E desc[UR8][R10.64+0x400], R23 ;  /* 0x000400170a007986 */ /* 0x0081e8000c101908 */
[----:B----4-:R0:W-:Y:S04]  /*8400*/  STG.E.64 desc[UR8][R8.64+0x1000], R12 ;  /* 0x0010000c08007986 */ /* 0x0101e8000c101b08 */
[----:B-----5:R0:W-:Y:S04]  /*8410*/  STG.E desc[UR8][R10.64+0x800], R25 ;  /* 0x000800190a007986 */ /* 0x0201e8000c101908 */
[----:B------:R0:W-:Y:S04]  /*8420*/  STG.E.64 desc[UR8][R8.64+0x1800], R14 ;  /* 0x0018000e08007986 */ /* 0x0001e8000c101b08 */
[----:B------:R0:W-:Y:S01]  /*8430*/  STG.E desc[UR8][R10.64+0xc00], R27 ;  /* 0x000c001b0a007986 */ /* 0x0001e2000c101908 */
[----:B------:R-:W-:Y:S05]  /*8440*/  @P0 BRA `(.L_x_599) ;  /* 0xfffffffc00680947 */ /* 0x000fea000383ffff */
.L_x_595:
[----:B------:R-:W-:Y:S05]  /*8450*/  BSYNC.RECONVERGENT B1 ;  /* 0x0000000000017941 */ /* 0x000fea0003800200 */
.L_x_594:
[----:B------:R-:W-:Y:S05]  /*8460*/  BRA `(.L_x_600) ;  /* 0x0000000400c47947 */ /* 0x000fea0003800000 */
.L_x_593:
[----:B------:R-:W-:Y:S01]  /*8470*/  IMAD.MOV.U32 R23, RZ, RZ, 0x9 ;  /* 0x00000009ff177424 */ /* 0x000fe200078e00ff */
[----:B------:R-:W-:Y:S03]  /*8480*/  BSSY.RECONVERGENT B1, `(.L_x_601) ;  /* 0x000000c000017945 */ /* 0x000fe60003800200 */
[CC--:B------:R-:W-:Y:S02]  /*8490*/  IMAD R31, R0.reuse, R23.reuse, 0x5 ;  /* 0x00000005001f7424 */ /* 0x0c0fe400078e0217 */
[----:B------:R-:W-:Y:S01]  /*84a0*/  IMAD R43, R0, R23, 0x7 ;  /* 0x00000007002b7424 */ /* 0x000fe200078e0217 */
[----:B------:R-:W-:Y:S06]  /*84b0*/  @!P5 BRA `(.L_x_602) ;  /* 0x000000000020d947 */ /* 0x000fec0003800000 */
        /* <DEDUP_REMOVED lines=8> */
.L_x_602:
[----:B------:R-:W-:Y:S05]  /*8540*/  BSYNC.RECONVERGENT B1 ;  /* 0x0000000000017941 */ /* 0x000fea0003800200 */
.L_x_601:
[----:B------:R-:W-:Y:S01]  /*8550*/  BSSY.RECONVERGENT B1, `(.L_x_603) ;  /* 0x000000d000017945 */ /* 0x000fe20003800200 */
[----:B------:R-:W-:Y:S01]  /*8560*/  ISETP.NE.U32.AND P6, PT, R30, R31, PT ;  /* 0x0000001f1e00720c */ /* 0x000fe20003fc5070 */
[----:B0-----:R-:W-:Y:S01]  /*8570*/  IMAD R25, R0, R23, 0x8 ;  /* 0x0000000800197424 */ /* 0x001fe200078e0217 */
[----:B------:R-:W-:Y:S01]  /*8580*/  ISETP.NE.U32.AND P5, PT, R30, R43, PT ;  /* 0x0000002b1e00720c */ /* 0x000fe20003fa5070 */
[----:B------:R-:W-:-:S12]  /*8590*/  @!P0 BRA `(.L_x_604) ;  /* 0x0000000000208947 */ /* 0x000fd80003800000 */
[----:B------:R-:W0:Y:S01]  /*85a0*/  LDCU.64 UR6, c[0x0][0x398] ;  /* 0x00007300ff0677ac */ /* 0x000e220008000a00 */
[----:B------:R-:W1:Y:S01]  /*85b0*/  LDCU.64 UR10, c[0x0][0x3a0] ;  /* 0x00007400ff0a77ac */ /* 0x000e620008000a00 */
[----:B0-----:R-:W-:-:S04]  /*85c0*/  LEA R20, P0, R26, UR6, 0x3 ;  /* 0x000000061a147c11 */ /* 0x001fc8000f8018ff */
[C---:B------:R-:W-:Y:S02]  /*85d0*/  LEA.HI.X R21, R26.reuse, UR7, R27, 0x3, P0 ;  /* 0x000000071a157c11 */ /* 0x040fe400080f1c1b */
[----:B-1----:R-:W-:-:S03]  /*85e0*/  LEA R22, P0, R26, UR10, 0x2 ;  /* 0x0000000a1a167c11 */ /* 0x002fc6000f8010ff */
[----:B------:R0:W-:Y:S01]  /*85f0*/  STG.E.64 desc[UR8][R20.64], R4 ;  /* 0x0000000414007986 */ /* 0x0001e2000c101b08 */
[----:B------:R-:W-:-:S05]  /*8600*/  LEA.HI.X R23, R26, UR11, R27, 0x2, P0 ;  /* 0x0000000b1a177c11 */ /* 0x000fca00080f141b */
[----:B------:R0:W-:Y:S04]  /*8610*/  STG.E desc[UR8][R22.64], R35 ;  /* 0x0000002316007986 */ /* 0x0001e8000c101908 */
.L_x_604:
[----:B------:R-:W-:Y:S05]  /*8620*/  BSYNC.RECONVERGENT B1 ;  /* 0x0000000000017941 */ /* 0x000fea0003800200 */
.L_x_603:
        /* <DEDUP_REMOVED lines=10> */
.L_x_606:
[----:B------:R-:W-:Y:S05]  /*86d0*/  BSYNC.RECONVERGENT B1 ;  /* 0x0000000000017941 */ /* 0x000fea0003800200 */
.L_x_605:
[----:B------:R-:W-:Y:S04]  /*86e0*/  BSSY.RECONVERGENT B1, `(.L_x_607) ;  /* 0x000000a000017945 */ /* 0x000fe80003800200 */
[----:B------:R-:W-:Y:S05]  /*86f0*/  @!P2 BRA `(.L_x_608) ;  /* 0x000000000020a947 */ /* 0x000fea0003800000 */
[----:B------:R-:W0:Y:S01]  /*8700*/  LDCU.64 UR6, c[0x0][0x398] ;  /* 0x00007300ff0677ac */ /* 0x000e220008000a00 */
[----:B------:R-:W2:Y:S01]  /*8710*/  LDCU.64 UR10, c[0x0][0x3a0] ;  /* 0x00007400ff0a77ac */ /* 0x000ea20008000a00 */
[C---:B01----:R-:W-:Y:S02]  /*8720*/  LEA R4, P0, R48.reuse, UR6, 0x3 ;  /* 0x0000000630047c11 */ /* 0x043fe4000f8018ff */
[C---:B--2---:R-:W-:Y:S02]  /*8730*/  LEA R6, P1, R48.reuse, UR10, 0x2 ;  /* 0x0000000a30067c11 */ /* 0x044fe4000f8210ff */
[C-C-:B------:R-:W-:Y:S02]  /*8740*/  LEA.HI.X R5, R48.reuse, UR7, R49.reuse, 0x3, P0 ;  /* 0x0000000730057c11 */ /* 0x140fe400080f1c31 */
[----:B------:R-:W-:-:S03]  /*8750*/  LEA.HI.X R7, R48, UR11, R49, 0x2, P1 ;  /* 0x0000000b30077c11 */ /* 0x000fc600088f1431 */
[----:B------:R2:W-:Y:S04]  /*8760*/  STG.E.64 desc[UR8][R4.64], R8 ;  /* 0x0000000804007986 */ /* 0x0005e8000c101b08 */
[----:B------:R2:W-:Y:S02]  /*8770*/  STG.E desc[UR8][R6.64], R37 ;  /* 0x0000002506007986 */ /* 0x0005e4000c101908 */
.L_x_608:
[----:B------:R-:W-:Y:S05]  /*8780*/  BSYNC.RECONVERGENT B1 ;  /* 0x0000000000017941 */ /* 0x000fea0003800200 */
.L_x_607:
        /* <DEDUP_REMOVED lines=10> */
.L_x_610:
[----:B------:R-:W-:Y:S05]  /*8830*/  BSYNC.RECONVERGENT B1 ;  /* 0x0000000000017941 */ /* 0x000fea0003800200 */
.L_x_609:
[----:B------:R-:W-:Y:S01]  /*8840*/  ISETP.NE.U32.AND P3, PT, R12, R14, PT ;  /* 0x0000000e0c00720c */ /* 0x000fe20003f65070 */
[----:B------:R-:W-:Y:S01]  /*8850*/  BSSY.RECONVERGENT B1, `(.L_x_611) ;  /* 0x0000013000017945 */ /* 0x000fe20003800200 */
[----:B------:R-:W-:Y:S02]  /*8860*/  ISETP.NE.AND.EX P6, PT, R50, RZ, PT, P6 ;  /* 0x000000ff3200720c */ /* 0x000fe40003fc5360 */
[----:B------:R-:W-:Y:S02]  /*8870*/  ISETP.NE.AND.EX P3, PT, R13, R15, PT, P3 ;  /* 0x0000000f0d00720c */ /* 0x000fe40003f65330 */
[----:B------:R-:W-:Y:S02]  /*8880*/  ISETP.NE.U32.AND P0, PT, R16, R18, PT ;  /* 0x000000121000720c */ /* 0x000fe40003f05070 */
[----:B------:R-:W-:Y:S02]  /*8890*/  ISETP.NE.U32.AND P1, PT, R18, R2, PT ;  /* 0x000000021200720c */ /* 0x000fe40003f25070 */
[----:B------:R-:W-:-:S02]  /*88a0*/  ISETP.NE.U32.AND P2, PT, R30, R25, PT ;  /* 0x000000191e00720c */ /* 0x000fc40003f45070 */
[----:B------:R-:W-:Y:S02]  /*88b0*/  ISETP.NE.AND.EX P0, PT, R17, R19, PT, P0 ;  /* 0x000000131100720c */ /* 0x000fe40003f05300 */
[----:B------:R-:W-:Y:S02]  /*88c0*/  ISETP.NE.AND.EX P1, PT, R19, R3, PT, P1 ;  /* 0x000000031300720c */ /* 0x000fe40003f25310 */
[C---:B------:R-:W-:Y:S02]  /*88d0*/  ISETP.NE.AND.EX P5, PT, R50.reuse, RZ, PT, P5 ;  /* 0x000000ff3200720c */ /* 0x040fe40003fa5350 */
[----:B------:R-:W-:Y:S01]  /*88e0*/  ISETP.NE.AND.EX P2, PT, R50, RZ, PT, P2 ;  /* 0x000000ff3200720c */ /* 0x000fe20003f45320 */
[----:B------:R-:W-:-:S12]  /*88f0*/  @!P3 BRA P6, `(.L_x_612) ;  /* 0x000000000020b947 */ /* 0x000fd80003000000 */
        /* <DEDUP_REMOVED lines=8> */
.L_x_612:
[----:B------:R-:W-:Y:S05]  /*8980*/  BSYNC.RECONVERGENT B1 ;  /* 0x0000000000017941 */ /* 0x000fea0003800200 */
.L_x_611:
        /* <DEDUP_REMOVED lines=10> */
.L_x_614:
[----:B------:R-:W-:Y:S05]  /*8a30*/  BSYNC.RECONVERGENT B1 ;  /* 0x0000000000017941 */ /* 0x000fea0003800200 */
.L_x_613:
[----:B------:R-:W-:Y:S04]  /*8a40*/  BSSY.RECONVERGENT B1, `(.L_x_615) ;  /* 0x000000a000017945 */ /* 0x000fe80003800200 */
[----:B------:R-:W-:Y:S05]  /*8a50*/  @!P0 BRA P5, `(.L_x_616) ;  /* 0x0000000000208947 */ /* 0x000fea0002800000 */
        /* <DEDUP_REMOVED lines=8> */
.L_x_616:
[----:B------:R-:W-:Y:S05]  /*8ae0*/  BSYNC.RECONVERGENT B1 ;  /* 0x0000000000017941 */ /* 0x000fea0003800200 */
.L_x_615:
        /* <DEDUP_REMOVED lines=9> */
.L_x_600:
[----:B------:R-:W-:Y:S05]  /*8b80*/  BSYNC.RECONVERGENT B0 ;  /* 0x0000000000007941 */ /* 0x000fea0003800200 */
.L_x_592:
[----:B------:R-:W-:-:S13]  /*8b90*/  ISETP.NE.AND P0, PT, R0, 0xff, PT ;  /* 0x000000ff0000780c */ /* 0x000fda0003f05270 */
[----:B------:R-:W-:Y:S05]  /*8ba0*/  @P0 EXIT ;  /* 0x000000000000094d */ /* 0x000fea0003800000 */
[----:B01234-:R-:W0:Y:S01]  /*8bb0*/  LDC.64 R4, c[0x0][0x3a8] ;  /* 0x0000ea00ff047b82 */ /* 0x01fe220000000a00 */
[----:B------:R-:W-:-:S04]  /*8bc0*/  ISETP.NE.U32.AND P0, PT, R30, 0x900, PT ;  /* 0x000009001e00780c */ /* 0x000fc80003f05070 */
[----:B------:R-:W-:-:S13]  /*8bd0*/  ISETP.NE.AND.EX P0, PT, R50, RZ, PT, P0 ;  /* 0x000000ff3200720c */ /* 0x000fda0003f05300 */
[----:B------:R-:W-:Y:S05]  /*8be0*/  @P0 BRA `(.L_x_617) ;  /* 0x0000000000280947 */ /* 0x000fea0003800000 */
[----:B------:R-:W1:Y:S08]  /*8bf0*/  LDC.64 R6, c[0x0][0x398] ;  /* 0x0000e600ff067b82 */ /* 0x000e700000000a00 */
[----:B------:R-:W2:Y:S01]  /*8c00*/  LDC.64 R8, c[0x0][0x3a0] ;  /* 0x0000e800ff087b82 */ /* 0x000ea20000000a00 */
[----:B-1----:R-:W-:-:S04]  /*8c10*/  LEA R6, P0, R63, R6, 0x3 ;  /* 0x000000063f067211 */ /* 0x002fc800078018ff */
[C---:B------:R-:W-:Y:S02]  /*8c20*/  LEA.HI.X R7, R63.reuse, R7, R64, 0x3, P0 ;  /* 0x000000073f077211 */ /* 0x040fe400000f1c40 */
[----:B--2---:R-:W-:-:S03]  /*8c30*/  LEA R8, P1, R63, R8, 0x2 ;  /* 0x000000083f087211 */ /* 0x004fc600078210ff */
[----:B------:R1:W-:Y:S01]  /*8c40*/  STG.E.64 desc[UR8][R6.64], R2 ;  /* 0x0000000206007986 */ /* 0x0003e2000c101b08 */
[C---:B------:R-:W-:Y:S02]  /*8c50*/  LEA.HI.X R9, R63.reuse, R9, R64, 0x2, P1 ;  /* 0x000000093f097211 */ /* 0x040fe400008f1440 */
[----:B------:R-:W-:-:S03]  /*8c60*/  IADD3 R63, P0, PT, R63, 0x1, RZ ;  /* 0x000000013f3f7810 */ /* 0x000fc60007f1e0ff */
[----:B------:R1:W-:Y:S02]  /*8c70*/  STG.E desc[UR8][R8.64], R29 ;  /* 0x0000001d08007986 */ /* 0x0003e4000c101908 */
[----:B------:R-:W-:-:S08]  /*8c80*/  IMAD.X R64, RZ, RZ, R64, P0 ;  /* 0x000000ffff407224 */ /* 0x000fd000000e0640 */
.L_x_617:
[----:B------:R-:W-:Y:S02]  /*8c90*/  IMAD.MOV.U32 R65, RZ, RZ, R64 ;  /* 0x000000ffff417224 */ /* 0x000fe400078e0040 */
[----:B------:R-:W-:-:S05]  /*8ca0*/  IMAD.MOV.U32 R64, RZ, RZ, R63 ;  /* 0x000000ffff407224 */ /* 0x000fca00078e003f */
[----:B0-----:R-:W-:Y:S01]  /*8cb0*/  STG.E.64 desc[UR8][R4.64], R64 ;  /* 0x0000004004007986 */ /* 0x001fe2000c101b08 */
[----:B------:R-:W-:Y:S05]  /*8cc0*/  EXIT ;  /* 0x000000000000794d */ /* 0x000fea0003800000 */
.L_x_591:
[----:B------:R-:W0:Y:S02]  /*8cd0*/  LDC.64 R2, c[0x0][0x380] ;  /* 0x0000e000ff027b82 */ /* 0x000e240000000a00 */
[----:B0-----:R-:W-:-:S05]  /*8ce0*/  IMAD.WIDE.U32 R22, R0, 0x4800, R2 ;  /* 0x0000480000167825 */ /* 0x001fca00078e0002 */
[----:B------:R-:W2:Y:S01]  /*8cf0*/  LDG.E.64.CONSTANT R6, desc[UR8][R22.64] ;  /* 0x0000000816067981 */ /* 0x000ea2000c1e9b00 */
[----:B------:R-:W0:Y:S02]  /*8d00*/  S2R R52, SR_TID.X ;  /* 0x0000000000347919 */ /* 0x000e240000002100 */
[C---:B0-----:R-:W-:Y:S02]  /*8d10*/  LOP3.LUT R2, R52.reuse, 0x1f, RZ, 0xc0, !PT ;  /* 0x0000001f34027812 */ /* 0x041fe400078ec0ff */
[----:B------:R-:W-:-:S05]  /*8d20*/  LOP3.LUT R3, R52, 0x3e0, RZ, 0xc0, !PT ;  /* 0x000003e034037812 */ /* 0x000fca00078ec0ff */
[----:B------:R-:W-:-:S04]  /*8d30*/  IMAD R13, R3, 0x9, R2 ;  /* 0x00000009030d7824 */ /* 0x000fc800078e0202 */
[C---:B------:R-:W-:Y:S01]  /*8d40*/  VIADD R3, R13.reuse, 0x20 ;  /* 0x000000200d037836 */ /* 0x040fe20000000000 */
[C---:B------:R-:W-:Y:S01]  /*8d50*/  LEA R2, P5, R13.reuse, R22, 0x3 ;  /* 0x000000160d027211 */ /* 0x040fe200078a18ff */
[C---:B------:R-:W-:Y:S02]  /*8d60*/  VIADD R5, R13.reuse, 0x40 ;  /* 0x000000400d057836 */ /* 0x040fe40000000000 */
[----:B------:R-:W-:Y:S01]  /*8d70*/  VIADD R9, R13, 0x60 ;  /* 0x000000600d097836 */ /* 0x000fe20000000000 */
[-C--:B------:R-:W-:Y:S01]  /*8d80*/  ISETP.GE.U32.AND P6, PT, R3, R30.reuse, PT ;  /* 0x0000001e0300720c */ /* 0x080fe20003fc6070 */
[----:B------:R-:W-:Y:S01]  /*8d90*/  VIADD R3, R13, 0x80 ;  /* 0x000000800d037836 */ /* 0x000fe20000000000 */
[-C--:B------:R-:W-:Y:S01]  /*8da0*/  ISETP.GE.U32.AND P0, PT, R5, R30.reuse, PT ;  /* 0x0000001e0500720c */ /* 0x080fe20003f06070 */
[----:B------:R-:W-:Y:S01]  /*8db0*/  VIADD R5, R13, 0xa0 ;  /* 0x000000a00d057836 */ /* 0x000fe20000000000 */
[-C--:B------:R-:W-:Y:S01]  /*8dc0*/  ISETP.GE.U32.AND P1, PT, R9, R30.reuse, PT ;  /* 0x0000001e0900720c */ /* 0x080fe20003f26070 */
[----:B------:R-:W-:Y:S01]  /*8dd0*/  VIADD R15, R13, 0xe0 ;  /* 0x000000e00d0f7836 */ /* 0x000fe20000000000 */
[-C--:B------:R-:W-:Y:S01]  /*8de0*/  ISETP.GE.U32.AND P2, PT, R3, R30.reuse, PT ;  /* 0x0000001e0300720c */ /* 0x080fe20003f46070 */
[----:B------:R-:W-:Y:S01]  /*8df0*/  VIADD R3, R13, 0xc0 ;  /* 0x000000c00d037836 */ /* 0x000fe20000000000 */
[----:B------:R-:W-:-:S04]  /*8e00*/  ISETP.GE.U32.AND P3, PT, R5, R30, PT ;  /* 0x0000001e0500720c */ /* 0x000fc80003f66070 */
[-C--:B------:R-:W-:Y:S01]  /*8e10*/  ISETP.GE.U32.AND P4, PT, R3, R30.reuse, PT ;  /* 0x0000001e0300720c */ /* 0x080fe20003f86070 */
[----:B------:R-:W-:Y:S01]  /*8e20*/  IMAD.X R3, RZ, RZ, R23, P5 ;  /* 0x000000ffff037224 */ /* 0x000fe200028e0617 */
[C---:B------:R-:W-:Y:S01]  /*8e30*/  ISETP.GE.U32.AND P5, PT, R13.reuse, R30, PT ;  /* 0x0000001e0d00720c */ /* 0x040fe20003fa6070 */
[----:B------:R-:W-:Y:S01]  /*8e40*/  VIADD R13, R13, 0x100 ;  /* 0x000001000d0d7836 */ /* 0x000fe20000000000 */
[----:B------:R-:W-:Y:S01]  /*8e50*/  CS2R R26, SRZ ;  /* 0x00000000001a7805 */ /* 0x000fe2000001ff00 */
[----:B--2---:R-:W-:Y:S02]  /*8e60*/  IMAD.MOV.U32 R4, RZ, RZ, R6 ;  /* 0x000000ffff047224 */ /* 0x004fe400078e0006 */
[----:B------:R-:W-:Y:S02]  /*8e70*/  IMAD.MOV.U32 R5, RZ, RZ, R7 ;  /* 0x000000ffff057224 */ /* 0x000fe400078e0007 */
[----:B------:R-:W-:-:S06]  /*8e80*/  IMAD.MOV.U32 R8, RZ, RZ, R4 ;  /* 0x000000ffff087224 */ /* 0x000fcc00078e0004 */
[----:B------:R-:W2:Y:S01]  /*8e90*/  @!P5 LDG.E.64.CONSTANT R6, desc[UR8][R2.64] ;  /* 0x000000080206d981 */ /* 0x000ea2000c1e9b00 */
[--C-:B------:R-:W-:Y:S02]  /*8ea0*/  IMAD.MOV.U32 R9, RZ, RZ, R5.reuse ;  /* 0x000000ffff097224 */ /* 0x100fe400078e0005 */
[----:B------:R-:W-:Y:S02]  /*8eb0*/  IMAD.MOV.U32 R10, RZ, RZ, R4 ;  /* 0x000000ffff0a7224 */ /* 0x000fe400078e0004 */
[----:B------:R-:W-:Y:S02]  /*8ec0*/  IMAD.MOV.U32 R11, RZ, RZ, R5 ;  /* 0x000000ffff0b7224 */ /* 0x000fe400078e0005 */
[----:B------:R-:W3:Y:S01]  /*8ed0*/  @!P6 LDG.E.64.CONSTANT R8, desc[UR8][R2.64+0x100] ;  /* 0x000100080208e981 */ /* 0x000ee2000c1e9b00 */
[----:B------:R-:W-:-:S03]  /*8ee0*/  ISETP.GE.U32.AND P6, PT, R15, R30, PT ;  /* 0x0000001e0f00720c */ /* 0x000fc60003fc6070 */
[----:B------:R-:W4:Y:S01]  /*8ef0*/  @!P0 LDG.E.64.CONSTANT R10, desc[UR8][R2.64+0x200] ;  /* 0x00020008020a8981 */ /* 0x000f22000c1e9b00 */
[----:B------:R-:W-:Y:S01]  /*8f00*/  ISETP.GE.U32.AND P0, PT, R13, R30, PT ;  /* 0x0000001e0d00720c */ /* 0x000fe20003f06070 */
[--C-:B------:R-:W-:Y:S02]  /*8f10*/  IMAD.MOV.U32 R12, RZ, RZ, R4.reuse ;  /* 0x000000ffff0c7224 */ /* 0x100fe400078e0004 */
[--C-:B------:R-:W-:Y:S02]  /*8f20*/  IMAD.MOV.U32 R13, RZ, RZ, R5.reuse ;  /* 0x000000ffff0d7224 */ /* 0x100fe400078e0005 */
[--C-:B------:R-:W-:Y:S02]  /*8f30*/  IMAD.MOV.U32 R14, RZ, RZ, R4.reuse ;  /* 0x000000ffff0e7224 */ /* 0x100fe400078e0004 */
[--C-:B------:R-:W-:Y:S02]  /*8f40*/  IMAD.MOV.U32 R15, RZ, RZ, R5.reuse ;  /* 0x000000ffff0f7224 */ /* 0x100fe400078e0005 */
[----:B------:R-:W-:Y:S01]  /*8f50*/  IMAD.MOV.U32 R16, RZ, RZ, R4 ;  /* 0x000000ffff107224 */ /* 0x000fe200078e0004 */
[----:B------:R-:W5:Y:S01]  /*8f60*/  @!P1 LDG.E.64.CONSTANT R12, desc[UR8][R2.64+0x300] ;  /* 0x00030008020c9981 */ /* 0x000f62000c1e9b00 */
[----:B------:R-:W-:-:S02]  /*8f70*/  IMAD.MOV.U32 R17, RZ, RZ, R5 ;  /* 0x000000ffff117224 */ /* 0x000fc400078e0005 */
[--C-:B------:R-:W-:Y:S01]  /*8f80*/  IMAD.MOV.U32 R18, RZ, RZ, R4.reuse ;  /* 0x000000ffff127224 */ /* 0x100fe200078e0004 */
[----:B------:R-:W5:Y:S01]  /*8f90*/  @!P2 LDG.E.64.CONSTANT R14, desc[UR8][R2.64+0x400] ;  /* 0x00040008020ea981 */ /* 0x000f62000c1e9b00 */
[--C-:B------:R-:W-:Y:S02]  /*8fa0*/  IMAD.MOV.U32 R19, RZ, RZ, R5.reuse ;  /* 0x000000ffff137224 */ /* 0x100fe400078e0005 */
[----:B------:R-:W-:Y:S01]  /*8fb0*/  IMAD.MOV.U32 R20, RZ, RZ, R4 ;  /* 0x000000ffff147224 */ /* 0x000fe200078e0004 */
[----:B------:R-:W5:Y:S01]  /*8fc0*/  @!P3 LDG.E.64.CONSTANT R16, desc[UR8][R2.64+0x500] ;  /* 0x000500080210b981 */ /* 0x000f62000c1e9b00 */
[----:B------:R-:W-:-:S03]  /*8fd0*/  IMAD.MOV.U32 R21, RZ, RZ, R5 ;  /* 0x000000ffff157224 */ /* 0x000fc600078e0005 */
[----:B------:R-:W5:Y:S04]  /*8fe0*/  @!P4 LDG.E.64.CONSTANT R18, desc[UR8][R2.64+0x600] ;  /* 0x000600080212c981 */ /* 0x000f68000c1e9b00 */
[----:B------:R-:W5:Y:S04]  /*8ff0*/  @!P6 LDG.E.64.CONSTANT R20, desc[UR8][R2.64+0x700] ;  /* 0x000700080214e981 */ /* 0x000f68000c1e9b00 */
[----:B------:R0:W5:Y:S01]  /*9000*/  @!P0 LDG.E.64.CONSTANT R4, desc[UR8][R2.64+0x800] ;  /* 0x0008000802048981 */ /* 0x000162000c1e9b00 */
[C---:B------:R-:W-:Y:S01]  /*9010*/  ISETP.NE.AND P1, PT, R52.reuse, RZ, PT ;  /* 0x000000ff3400720c */ /* 0x040fe20003f25270 */
[----:B------:R-:W1:Y:S01]  /*9020*/  S2R R49, SR_LANEID ;  /* 0x0000000000317919 */ /* 0x000e620000000000 */
[----:B------:R-:W1:Y:S01]  /*9030*/  S2UR UR5, SR_CgaCtaId ;  /* 0x00000000000579c3 */ /* 0x000e620000008800 */
[----:B------:R-:W-:Y:S01]  /*9040*/  SHF.R.U32.HI R32, RZ, 0x5, R52 ;  /* 0x00000005ff207819 */ /* 0x000fe20000011634 */
[----:B------:R-:W-:Y:S01]  /*9050*/  UMOV UR4, 0x400 ;  /* 0x0000040000047882 */ /* 0x000fe20000000000 */
[----:B------:R-:W-:-:S05]  /*9060*/  IMAD R31, R52, 0x9, RZ ;  /* 0x00000009341f7824 */ /* 0x000fca00078e02ff */
[----:B0-----:R-:W0:Y:S03]  /*9070*/  LDC R3, c[0x0][0x390] ;  /* 0x0000e400ff037b82 */ /* 0x001e260000000800 */
[----:B------:R5:W5:Y:S01]  /*9080*/  @!P1 LDG.E.64.CONSTANT R26, desc[UR8][R22.64+-0x8] ;  /* 0xfffff808161a9981 */ /* 0x000b62000c1e9b00 */
[----:B------:R-:W-:Y:S01]  /*9090*/  P2R R2, PR, RZ, 0x2 ;  /* 0x00000002ff027803 */ /* 0x000fe20000000000 */
[----:B-1----:R-:W-:Y:S01]  /*90a0*/  ULEA UR4, UR5, UR4, 0x18 ;  /* 0x0000000405047291 */ /* 0x002fe2000f8ec0ff */
[----:B------:R-:W-:-:S05]  /*90b0*/  IMAD R28, R32, 0x120, R49 ;  /* 0x00000120201c7824 */ /* 0x000fca00078e0231 */
[----:B------:R-:W-:-:S05]  /*90c0*/  LEA R29, R28, UR4, 0x3 ;  /* 0x000000041c1d7c11 */ /* 0x000fca000f8e18ff */
[----:B------:R-:W-:Y:S01]  /*90d0*/  IMAD R2, R49, 0x40, R29 ;  /* 0x0000004031027824 */ /* 0x000fe200078e021d */
[----:B------:R-:W-:Y:S01]  /*90e0*/  ISETP.NE.AND P0, PT, R52, RZ, PT ;  /* 0x000000ff3400720c */ /* 0x000fe20003f05270 */
[----:B--2---:R-:W-:Y:S04]  /*90f0*/  STS.64 [R29], R6 ;  /* 0x000000061d007388 */ /* 0x004fe80000000a00 */
[----:B---3--:R1:W-:Y:S04]  /*9100*/  STS.64 [R29+0x100], R8 ;  /* 0x000100081d007388 */ /* 0x0083e80000000a00 */
[----:B----4-:R-:W-:Y:S01]  /*9110*/  STS.64 [R29+0x200], R10 ;  /* 0x0002000a1d007388 */ /* 0x010fe20000000a00 */
[----:B-1----:R-:W-:-:S03]  /*9120*/  VIADD R9, R31, 0x3 ;  /* 0x000000031f097836 */ /* 0x002fc60000000000 */
[----:B-----5:R-:W-:Y:S02]  /*9130*/  STS.64 [R29+0x300], R12 ;  /* 0x0003000c1d007388 */ /* 0x020fe40000000a00 */
[----:B------:R-:W-:Y:S02]  /*9140*/  ISETP.EQ.U32.AND P1, PT, R30, R9, PT ;  /* 0x000000091e00720c */ /* 0x000fe40003f22070 */
[----:B------:R-:W-:Y:S04]  /*9150*/  STS.64 [R29+0x400], R14 ;  /* 0x0004000e1d007388 */ /* 0x000fe80000000a00 */
[----:B------:R-:W-:Y:S04]  /*9160*/  STS.64 [R29+0x500], R16 ;  /* 0x000500101d007388 */ /* 0x000fe80000000a00 */
[----:B------:R-:W-:Y:S04]  /*9170*/  STS.64 [R29+0x600], R18 ;  /* 0x000600121d007388 */ /* 0x000fe80000000a00 */
[----:B------:R-:W-:Y:S04]  /*9180*/  STS.64 [R29+0x700], R20 ;  /* 0x000700141d007388 */ /* 0x000fe80000000a00 */
[----:B------:R1:W-:Y:S01]  /*9190*/  STS.64 [R29+0x800], R4 ;  /* 0x000800041d007388 */ /* 0x0003e20000000a00 */
[----:B------:R-:W-:-:S03]  /*91a0*/  NOP ;  /* 0x0000000000007918 */ /* 0x000fc60000000000 */
[----:B------:R-:W-:Y:S04]  /*91b0*/  LDS.64 R24, [R2] ;  /* 0x0000000002187984 */ /* 0x000fe80000000a00 */
[----:B------:R-:W-:Y:S04]  /*91c0*/  LDS.64 R22, [R2+0x8] ;  /* 0x0000080002167984 */ /* 0x000fe80000000a00 */
[----:B------:R-:W2:Y:S04]  /*91d0*/  LDS.64 R20, [R2+0x40] ;  /* 0x0000400002147984 */ /* 0x000ea80000000a00 */
[----:B------:R-:W-:Y:S04]  /*91e0*/  LDS.64 R18, [R2+0x10] ;  /* 0x0000100002127984 */ /* 0x000fe80000000a00 */
[----:B------:R-:W3:Y:S04]  /*91f0*/  LDS.64 R16, [R2+0x18] ;  /* 0x0000180002107984 */ /* 0x000ee80000000a00 */
[----:B------:R-:W4:Y:S04]  /*9200*/  LDS.64 R14, [R2+0x20] ;  /* 0x00002000020e7984 */ /* 0x000f280000000a00 */
[----:B------:R-:W5:Y:S04]  /*9210*/  LDS.64 R12, [R2+0x28] ;  /* 0x00002800020c7984 */ /* 0x000f680000000a00 */
[----:B------:R-:W5:Y:S04]  /*9220*/  LDS.64 R10, [R2+0x30] ;  /* 0x00003000020a7984 */ /* 0x000f680000000a00 */
[----:B------:R-:W5:Y:S01]  /*9230*/  LDS.64 R8, [R2+0x38] ;  /* 0x0000380002087984 */ /* 0x000f620000000a00 */
[----:B-1----:R-:W-:-:S02]  /*9240*/  IMAD R5, R49, 0x8, R28 ;  /* 0x0000000831057824 */ /* 0x002fc400078e021c */
[----:B------:R-:W-:Y:S01]  /*9250*/  IMAD R28, R28, -0x4, R29 ;  /* 0xfffffffc1c1c7824 */ /* 0x000fe200078e021d */
[----:B------:R-:W-:Y:S01]  /*9260*/  BAR.SYNC.DEFER_BLOCKING 0x0 ;  /* 0x0000000000007b1d */ /* 0x000fe20000010000 */
[----:B------:R-:W-:Y:S02]  /*9270*/  IMAD R5, R5, -0x4, R2 ;  /* 0xfffffffc05057824 */ /* 0x000fe400078e0202 */
[----:B------:R-:W-:-:S05]  /*9280*/  VIADD R7, R31, 0x1 ;  /* 0x000000011f077836 */ /* 0x000fca0000000000 */
[----:B------:R-:W-:Y:S01]  /*9290*/  ISETP.EQ.U32.AND P3, PT, R30, R7, PT ;  /* 0x000000071e00720c */ /* 0x000fe20003f62070 */
[----:B0-----:R-:W-:Y:S04]  /*92a0*/  STS [R28], R3 ;  /* 0x000000031c007388 */ /* 0x001fe80000000800 */
        /* <DEDUP_REMOVED lines=17> */
[----:B------:R1:W-:Y:S01]  /*93c0*/  LDS R2, [R5+0x20] ;  /* 0x0000200005027984 */ /* 0x0003e20000000800 */
[----:B------:R-:W-:Y:S01]  /*93d0*/  VIADD R7, R31, 0x2 ;  /* 0x000000021f077836 */ /* 0x000fe20000000000 */
[----:B------:R-:W-:Y:S04]  /*93e0*/  BAR.SYNC.DEFER_BLOCKING 0x0 ;  /* 0x0000000000007b1d */ /* 0x000fe80000010000 */
[----:B------:R-:W-:-:S02]  /*93f0*/  ISETP.EQ.U32.AND P2, PT, R30, R7, PT ;  /* 0x000000071e00720c */ /* 0x000fc40003f42070 */
[----:B------:R-:W-:-:S05]  /*9400*/  LEA R7, R52, UR4, 0x3 ;  /* 0x0000000434077c11 */ /* 0x000fca000f8e18ff */
[----:B--2---:R-:W-:Y:S01]  /*9410*/  STS.64 [R7+0x8d8], R20 ;  /* 0x0008d81407007388 */ /* 0x004fe20000000a00 */
[----:B------:R-:W-:Y:S01]  /*9420*/  BAR.SYNC.DEFER_BLOCKING 0x0 ;  /* 0x0000000000007b1d */ /* 0x000fe20000010000 */
[----:B------:R-:W-:Y:S02]  /*9430*/  ISETP.NE.U32.AND P5, PT, R24, R22, PT ;  /* 0x000000161800720c */ /* 0x000fe40003fa5070 */
[----:B---3--:R-:W-:Y:S02]  /*9440*/  ISETP.NE.U32.AND P4, PT, R18, R16, PT ;  /* 0x000000101200720c */ /* 0x008fe40003f85070 */
[----:B------:R-:W-:Y:S01]  /*9450*/  ISETP.NE.AND.EX P5, PT, R25, R23, PT, P5 ;  /* 0x000000171900720c */ /* 0x000fe20003fa5350 */
[----:B0-----:R-:W-:Y:S01]  /*9460*/  VIADD R3, R31, 0x4 ;  /* 0x000000041f037836 */ /* 0x001fe20000000000 */
[----:B------:R-:W-:Y:S02]  /*9470*/  ISETP.NE.AND.EX P4, PT, R19, R17, PT, P4 ;  /* 0x000000111300720c */ /* 0x000fe40003f85340 */
[----:B------:R-:W-:-:S02]  /*9480*/  ISETP.EQ.OR.EX P3, PT, R50, RZ, P5, P3 ;  /* 0x000000ff3200720c */ /* 0x000fc40002f62730 */
[----:B----4-:R-:W-:Y:S01]  /*9490*/  ISETP.NE.U32.AND P5, PT, R16, R14, PT ;  /* 0x0000000e1000720c */ /* 0x010fe20003fa5070 */
[----:B------:R-:W0:Y:S01]  /*94a0*/  @P0 LDS.64 R26, [R7+0x8d0] ;  /* 0x0008d000071a0984 */ /* 0x000e220000000a00 */
[----:B------:R-:W-:-:S04]  /*94b0*/  ISETP.NE.U32.AND P0, PT, R22, R18, PT ;  /* 0x000000121600720c */ /* 0x000fc80003f05070 */
[----:B------:R-:W-:Y:S02]  /*94c0*/  ISETP.NE.AND.EX P0, PT, R23, R19, PT, P0 ;  /* 0x000000131700720c */ /* 0x000fe40003f05300 */
[----:B------:R-:W-:Y:S02]  /*94d0*/  ISETP.NE.AND.EX P5, PT, R17, R15, PT, P5 ;  /* 0x0000000f1100720c */ /* 0x000fe40003fa5350 */
[----:B------:R-:W-:Y:S02]  /*94e0*/  ISETP.EQ.OR.EX P2, PT, R50, RZ, P0, P2 ;  /* 0x000000ff3200720c */ /* 0x000fe40000742720 */
[----:B------:R-:W-:Y:S01]  /*94f0*/  ISETP.EQ.U32.AND P0, PT, R30, R3, PT ;  /* 0x000000031e00720c */ /* 0x000fe20003f02070 */
[----:B------:R-:W-:Y:S01]  /*9500*/  VIADD R3, R31, 0x5 ;  /* 0x000000051f037836 */ /* 0x000fe20000000000 */
[----:B------:R-:W-:Y:S02]  /*9510*/  ISETP.EQ.OR.EX P1, PT, R50, RZ, P4, P1 ;  /* 0x000000ff3200720c */ /* 0x000fe40002722710 */
[----:B-----5:R-:W-:-:S02]  /*9520*/  ISETP.NE.U32.AND P4, PT, R14, R12, PT ;  /* 0x0000000c0e00720c */ /* 0x020fc40003f85070 */
[----:B------:R-:W-:Y:S02]  /*9530*/  ISETP.EQ.OR.EX P0, PT, R50, RZ, P5, P0 ;  /* 0x000000ff3200720c */ /* 0x000fe40002f02700 */
[----:B------:R-:W-:Y:S02]  /*9540*/  ISETP.EQ.U32.AND P5, PT, R30, R3, PT ;  /* 0x000000031e00720c */ /* 0x000fe40003fa2070 */
[----:B------:R-:W-:Y:S01]  /*9550*/  ISETP.NE.AND.EX P4, PT, R15, R13, PT, P4 ;  /* 0x0000000d0f00720c */ /* 0x000fe20003f85340 */
[----:B------:R-:W-:-:S03]  /*9560*/  VIADD R3, R31, 0x6 ;  /* 0x000000061f037836 */ /* 0x000fc60000000000 */
[----:B------:R-:W-:Y:S02]  /*9570*/  ISETP.EQ.OR.EX P4, PT, R50, RZ, P4, P5 ;  /* 0x000000ff3200720c */ /* 0x000fe40002782750 */
[----:B------:R-:W-:Y:S02]  /*9580*/  ISETP.NE.U32.AND P5, PT, R12, R10, PT ;  /* 0x0000000a0c00720c */ /* 0x000fe40003fa5070 */
[----:B------:R-:W-:Y:S02]  /*9590*/  ISETP.EQ.U32.AND P6, PT, R30, R3, PT ;  /* 0x000000031e00720c */ /* 0x000fe40003fc2070 */
[----:B------:R-:W-:Y:S01]  /*95a0*/  ISETP.NE.AND.EX P5, PT, R13, R11, PT, P5 ;  /* 0x0000000b0d00720c */ /* 0x000fe20003fa5350 */
[----:B------:R-:W-:-:S03]  /*95b0*/  VIADD R3, R31, 0x7 ;  /* 0x000000071f037836 */ /* 0x000fc60000000000 */
[----:B------:R-:W-:Y:S02]  /*95c0*/  ISETP.EQ.OR.EX P6, PT, R50, RZ, P5, P6 ;  /* 0x000000ff3200720c */ /* 0x000fe40002fc2760 */
[----:B------:R-:W-:Y:S02]  /*95d0*/  ISETP.NE.U32.AND P5, PT, R10, R8, PT ;  /* 0x000000080a00720c */ /* 0x000fe40003fa5070 */
[----:B-1----:R-:W-:Y:S02]  /*95e0*/  P2R R5, PR, RZ, 0x40 ;  /* 0x00000040ff057803 */ /* 0x002fe40000000000 */
[----:B------:R-:W-:Y:S02]  /*95f0*/  ISETP.NE.AND.EX P5, PT, R11, R9, PT, P5 ;  /* 0x000000090b00720c */ /* 0x000fe40003fa5350 */
[----:B------:R-:W-:-:S04]  /*9600*/  ISETP.EQ.U32.AND P6, PT, R30, R3, PT ;  /* 0x000000031e00720c */ /* 0x000fc80003fc2070 */
[----:B------:R-:W-:Y:S02]  /*9610*/  ISETP.EQ.OR.EX P5, PT, R50, RZ, P5, P6 ;  /* 0x000000ff3200720c */ /* 0x000fe40002fa2760 */
[----:B0-----:R-:W-:Y:S02]  /*9620*/  ISETP.NE.U32.AND P6, PT, R26, R24, PT ;  /* 0x000000181a00720c */ /* 0x001fe40003fc5070 */
[----:B------:R-:W-:Y:S02]  /*9630*/  P2R R51, PR, RZ, 0x20 ;  /* 0x00000020ff337803 */ /* 0x000fe40000000000 */
[----:B------:R-:W-:Y:S02]  /*9640*/  ISETP.NE.AND.EX P6, PT, R27, R25, PT, P6 ;  /* 0x000000191b00720c */ /* 0x000fe40003fc5360 */
[----:B------:R-:W-:Y:S01]  /*9650*/  ISETP.EQ.U32.AND P5, PT, R30, R31, PT ;  /* 0x0000001f1e00720c */ /* 0x000fe20003fa2070 */
[----:B------:R-:W-:Y:S01]  /*9660*/  VIADD R31, R31, 0x8 ;  /* 0x000000081f1f7836 */ /* 0x000fe20000000000 */
[----:B------:R-:W-:-:S02]  /*9670*/  SEL R4, R48, RZ, !P3 ;  /* 0x000000ff30047207 */ /* 0x000fc40005800000 */
[----:B------:R-:W-:Y:S02]  /*9680*/  ISETP.EQ.OR.EX P5, PT, R50, RZ, P6, P5 ;  /* 0x000000ff3200720c */ /* 0x000fe400037a2750 */
[----:B------:R-:W-:Y:S02]  /*9690*/  ISETP.NE.U32.AND P6, PT, R8, R20, PT ;  /* 0x000000140800720c */ /* 0x000fe40003fc5070 */
[----:B------:R-:W-:Y:S01]  /*96a0*/  P2R R3, PR, RZ, 0x20 ;  /* 0x00000020ff037803 */ /* 0x000fe20000000000 */
[----:B------:R-:W-:Y:S01]  /*96b0*/  IMAD.IADD R4, R47, 0x1, R4 ;  /* 0x000000012f047824 */ /* 0x000fe200078e0204 */
[----:B------:R-:W-:Y:S02]  /*96c0*/  ISETP.NE.AND.EX P6, PT, R9, R21, PT, P6 ;  /* 0x000000150900720c */ /* 0x000fe40003fc5360 */
[----:B------:R-:W-:-:S04]  /*96d0*/  ISETP.EQ.U32.AND P5, PT, R30, R31, PT ;  /* 0x0000001f1e00720c */ /* 0x000fc80003fa2070 */
[----:B------:R-:W-:Y:S02]  /*96e0*/  ISETP.EQ.OR.EX P5, PT, R50, RZ, P6, P5 ;  /* 0x000000ff3200720c */ /* 0x000fe400037a2750 */
[----:B------:R-:W-:Y:S02]  /*96f0*/  ISETP.NE.AND P6, PT, R3, RZ, PT ;  /* 0x000000ff0300720c */ /* 0x000fe40003fc5270 */
[----:B------:R-:W-:-:S05]  /*9700*/  SEL R3, R4, RZ, !P2 ;  /* 0x000000ff04037207 */ /* 0x000fca0005000000 */
[----:B------:R-:W-:-:S05]  /*9710*/  IMAD.IADD R3, R46, 0x1, R3 ;  /* 0x000000012e037824 */ /* 0x000fca00078e0203 */
[----:B------:R-:W-:-:S05]  /*9720*/  SEL R4, R3, RZ, !P1 ;  /* 0x000000ff03047207 */ /* 0x000fca0004800000 */
[----:B------:R-:W-:-:S05]  /*9730*/  IMAD.IADD R4, R45, 0x1, R4 ;  /* 0x000000012d047824 */ /* 0x000fca00078e0204 */
[----:B------:R-:W-:-:S05]  /*9740*/  SEL R3, R4, RZ, !P0 ;  /* 0x000000ff04037207 */ /* 0x000fca0004000000 */
[----:B------:R-:W-:Y:S01]  /*9750*/  IMAD.IADD R3, R44, 0x1, R3 ;  /* 0x000000012c037824 */ /* 0x000fe200078e0203 */
[----:B------:R-:W-:-:S04]  /*9760*/  SEL R6, RZ, 0x1, !P6 ;  /* 0x00000001ff067807 */ /* 0x000fc80007000000 */
[----:B------:R-:W-:Y:S02]  /*9770*/  SEL R4, R3, RZ, !P4 ;  /* 0x000000ff03047207 */ /* 0x000fe40006000000 */
[----:B------:R-:W-:Y:S02]  /*9780*/  SEL R3, RZ, 0x1, !P3 ;  /* 0x00000001ff037807 */ /* 0x000fe40005800000 */
[----:B------:R-:W-:Y:S02]  /*9790*/  SEL R38, RZ, 0x1, !P4 ;  /* 0x00000001ff267807 */ /* 0x000fe40006000000 */
[----:B------:R-:W-:Y:S01]  /*97a0*/  IADD3 R7, P4, PT, R3, R6, RZ ;  /* 0x0000000603077210 */ /* 0x000fe20007f9e0ff */
[----:B------:R-:W-:-:S04]  /*97b0*/  IMAD.IADD R4, R43, 0x1, R4 ;  /* 0x000000012b047824 */ /* 0x000fc800078e0204 */
[----:B------:R-:W-:Y:S01]  /*97c0*/  IMAD.X R6, RZ, RZ, RZ, P4 ;  /* 0x000000ffff067224 */ /* 0x000fe200020e06ff */
[----:B------:R-:W-:-:S04]  /*97d0*/  ISETP.NE.AND P4, PT, R5, RZ, PT ;  /* 0x000000ff0500720c */ /* 0x000fc80003f85270 */
[----:B------:R-:W-:Y:S02]  /*97e0*/  SEL R3, R4, RZ, !P4 ;  /* 0x000000ff04037207 */ /* 0x000fe40006000000 */
[----:B------:R-:W-:Y:S02]  /*97f0*/  SEL R4, RZ, 0x1, !P2 ;  /* 0x00000001ff047807 */ /* 0x000fe40005000000 */
[----:B------:R-:W-:Y:S01]  /*9800*/  SEL R5, RZ, 0x1, !P4 ;  /* 0x00000001ff057807 */ /* 0x000fe20006000000 */
[----:B------:R-:W-:Y:S01]  /*9810*/  IMAD.IADD R3, R42, 0x1, R3 ;  /* 0x000000012a037824 */ /* 0x000fe200078e0203 */
[----:B------:R-:W-:Y:S02]  /*9820*/  IADD3 R7, P4, PT, R7, R4, RZ ;  /* 0x0000000407077210 */ /* 0x000fe40007f9e0ff */
[----:B------:R-:W-:Y:S02]  /*9830*/  ISETP.NE.AND P6, PT, R51, RZ, PT ;  /* 0x000000ff3300720c */ /* 0x000fe40003fc5270 */
[----:B------:R-:W-:Y:S01]  /*9840*/  SEL R4, RZ, 0x1, !P1 ;  /* 0x00000001ff047807 */ /* 0x000fe20004800000 */
[----:B------:R-:W-:Y:S01]  /*9850*/  IMAD.X R6, RZ, RZ, R6, P4 ;  /* 0x000000ffff067224 */ /* 0x000fe200020e0606 */
[----:B------:R-:W-:-:S02]  /*9860*/  SEL R3, R3, RZ, !P6 ;  /* 0x000000ff03037207 */ /* 0x000fc40007000000 */
[----:B------:R-:W-:Y:S02]  /*9870*/  IADD3 R7, P4, PT, R7, R4, RZ ;  /* 0x0000000407077210 */ /* 0x000fe40007f9e0ff */
[----:B------:R-:W-:Y:S01]  /*9880*/  SEL R4, RZ, 0x1, !P0 ;  /* 0x00000001ff047807 */ /* 0x000fe20004000000 */
[----:B------:R-:W-:Y:S02]  /*9890*/  IMAD.IADD R3, R40, 0x1, R3 ;  /* 0x0000000128037824 */ /* 0x000fe400078e0203 */
[----:B------:R-:W-:Y:S01]  /*98a0*/  IMAD.X R6, RZ, RZ, R6, P4 ;  /* 0x000000ffff067224 */ /* 0x000fe200020e0606 */
[----:B------:R-:W-:Y:S02]  /*98b0*/  IADD3 R7, P4, PT, R7, R4, RZ ;  /* 0x0000000407077210 */ /* 0x000fe40007f9e0ff */
[----:B------:R-:W-:-:S03]  /*98c0*/  SEL R3, R3, RZ, !P5 ;  /* 0x000000ff03037207 */ /* 0x000fc60006800000 */
[----:B------:R-:W-:Y:S01]  /*98d0*/  IMAD.X R41, RZ, RZ, R6, P4 ;  /* 0x000000ffff297224 */ /* 0x000fe200020e0606 */
[----:B------:R-:W-:Y:S01]  /*98e0*/  IADD3 R38, P4, PT, R7, R38, RZ ;  /* 0x0000002607267210 */ /* 0x000fe20007f9e0ff */
[----:B------:R-:W-:Y:S01]  /*98f0*/  IMAD.IADD R2, R2, 0x1, R3 ;  /* 0x0000000102027824 */ /* 0x000fe200078e0203 */
[----:B------:R-:W-:-:S03]  /*9900*/  SEL R7, RZ, 0x1, !P6 ;  /* 0x00000001ff077807 */ /* 0x000fc60007000000 */
[----:B------:R-:W-:Y:S01]  /*9910*/  IMAD.X R39, RZ, RZ, R41, P4 ;  /* 0x000000ffff277224 */ /* 0x000fe200020e0629 */
[----:B------:R-:W-:Y:S02]  /*9920*/  IADD3 R36, P4, PT, R38, R5, RZ ;  /* 0x0000000526247210 */ /* 0x000fe40007f9e0ff */
[----:B------:R-:W0:Y:S03]  /*9930*/  SHFL.UP PT, R5, R2, 0x1, RZ ;  /* 0x0420000002057989 */ /* 0x000e2600000e00ff */
[----:B------:R-:W-:Y:S01]  /*9940*/  IMAD.X R37, RZ, RZ, R39, P4 ;  /* 0x000000ffff257224 */ /* 0x000fe200020e0627 */
[----:B------:R-:W-:Y:S02]  /*9950*/  IADD3 R34, P4, PT, R36, R7, RZ ;  /* 0x0000000724227210 */ /* 0x000fe40007f9e0ff */
[----:B------:R-:W-:-:S03]  /*9960*/  SEL R3, RZ, 0x1, !P5 ;  /* 0x00000001ff037807 */ /* 0x000fc60006800000 */
[----:B------:R-:W-:Y:S01]  /*9970*/  IMAD.X R35, RZ, RZ, R37, P4 ;  /* 0x000000ffff237224 */ /* 0x000fe200020e0625 */
[----:B------:R-:W-:-:S05]  /*9980*/  IADD3 R28, P4, PT, R34, R3, RZ ;  /* 0x00000003221c7210 */ /* 0x000fca0007f9e0ff */
[----:B------:R-:W-:Y:S01]  /*9990*/  IMAD.X R29, RZ, RZ, R35, P4 ;  /* 0x000000ffff1d7224 */ /* 0x000fe200020e0623 */
[----:B------:R-:W-:Y:S01]  /*99a0*/  ISETP.NE.U32.AND P4, PT, R28, RZ, PT ;  /* 0x000000ff1c00720c */ /* 0x000fe20003f85070 */
[----:B------:R-:W1:Y:S03]  /*99b0*/  SHFL.UP PT, R3, R28, 0x1, RZ ;  /* 0x042000001c037989 */ /* 0x000e6600000e00ff */
[----:B------:R-:W-:Y:S01]  /*99c0*/  ISETP.NE.AND.EX P4, PT, R29, RZ, PT, P4 ;  /* 0x000000ff1d00720c */ /* 0x000fe20003f85340 */
[----:B------:R-:W2:Y:S03]  /*99d0*/  SHFL.UP PT, R4, R29, 0x1, RZ ;  /* 0x042000001d047989 */ /* 0x000ea600000e00ff */
[----:B0-----:R-:W-:Y:S02]  /*99e0*/  SEL R5, R5, RZ, !P4 ;  /* 0x000000ff05057207 */ /* 0x001fe40006000000 */
[----:B------:R-:W-:-:S04]  /*99f0*/  ISETP.GE.AND P4, PT, R49, 0x1, PT ;  /* 0x000000013100780c */ /* 0x000fc80003f86270 */
[----:B------:R-:W-:-:S05]  /*9a00*/  SEL R5, R5, RZ, P4 ;  /* 0x000000ff05057207 */ /* 0x000fca0002000000 */
[----:B------:R-:W-:-:S05]  /*9a10*/  IMAD.IADD R5, R2, 0x1, R5 ;  /* 0x0000000102057824 */ /* 0x000fca00078e0205 */
[----:B------:R-:W0:Y:S01]  /*9a20*/  SHFL.UP PT, R6, R5, 0x2, RZ ;  /* 0x0440000005067989 */ /* 0x000e2200000e00ff */
[----:B-1----:R-:W-:Y:S02]  /*9a30*/  SEL R3, R3, RZ, P4 ;  /* 0x000000ff03037207 */ /* 0x002fe40002000000 */
[----:B--2---:R-:W-:Y:S02]  /*9a40*/  SEL R4, R4, RZ, P4 ;  /* 0x000000ff04047207 */ /* 0x004fe40002000000 */
[----:B------:R-:W-:-:S05]  /*9a50*/  IADD3 R7, P4, PT, R3, R28, RZ ;  /* 0x0000001c03077210 */ /* 0x000fca0007f9e0ff */
[----:B------:R-:W-:Y:S01]  /*9a60*/  IMAD.X R54, R4, 0x1, R29, P4 ;  /* 0x0000000104367824 */ /* 0x000fe200020e061d */
[----:B------:R-:W1:Y:S01]  /*9a70*/  SHFL.UP PT, R2, R7, 0x2, RZ ;  /* 0x0440000007027989 */ /* 0x000e6200000e00ff */
[----:B------:R-:W-:-:S03]  /*9a80*/  ISETP.NE.U32.AND P4, PT, R7, RZ, PT ;  /* 0x000000ff0700720c */ /* 0x000fc60003f85070 */
[----:B------:R-:W2:Y:S01]  /*9a90*/  SHFL.UP PT, R3, R54, 0x2, RZ ;  /* 0x0440000036037989 */ /* 0x000ea200000e00ff */
[----:B------:R-:W-:-:S04]  /*9aa0*/  ISETP.NE.AND.EX P4, PT, R54, RZ, PT, P4 ;  /* 0x000000ff3600720c */ /* 0x000fc80003f85340 */
[----:B0-----:R-:W-:Y:S02]  /*9ab0*/  SEL R6, R6, RZ, !P4 ;  /* 0x000000ff06067207 */ /* 0x001fe40006000000 */
[----:B------:R-:W-:-:S04]  /*9ac0*/  ISETP.GE.AND P4, PT, R49, 0x2, PT ;  /* 0x000000023100780c */ /* 0x000fc80003f86270 */
[----:B------:R-:W-:-:S05]  /*9ad0*/  SEL R6, R6, RZ, P4 ;  /* 0x000000ff06067207 */ /* 0x000fca0002000000 */
[----:B------:R-:W-:Y:S01]  /*9ae0*/  IMAD.IADD R6, R5, 0x1, R6 ;  /* 0x0000000105067824 */ /* 0x000fe200078e0206 */
[----:B-1----:R-:W-:-:S04]  /*9af0*/  SEL R2, R2, RZ, P4 ;  /* 0x000000ff02027207 */ /* 0x002fc80002000000 */
[----:B------:R-:W0:Y:S01]  /*9b00*/  SHFL.UP PT, R4, R6, 0x4, RZ ;  /* 0x0480000006047989 */ /* 0x000e2200000e00ff */
        /* <DEDUP_REMOVED lines=9> */
[----:B------:R-:W-:Y:S02]  /*9ba0*/  SEL R5, R4, RZ, P4 ;  /* 0x000000ff04057207 */ /* 0x000fe40002000000 */
[----:B-1----:R-:W-:-:S03]  /*9bb0*/  SEL R2, R2, RZ, P4 ;  /* 0x000000ff02027207 */ /* 0x002fc60002000000 */
[----:B------:R-:W-:Y:S01]  /*9bc0*/  IMAD.IADD R5, R6, 0x1, R5 ;  /* 0x0000000106057824 */ /* 0x000fe200078e0205 */
[----:B--2---:R-:W-:Y:S02]  /*9bd0*/  SEL R3, R3, RZ, P4 ;  /* 0x000000ff03037207 */ /* 0x004fe40002000000 */
[----:B------:R-:W-:Y:S02]  /*9be0*/  IADD3 R29, P4, PT, R2, R29, RZ ;  /* 0x0000001d021d7210 */ /* 0x000fe40007f9e0ff */
[----:B------:R-:W0:Y:S03]  /*9bf0*/  SHFL.UP PT, R4, R5, 0x8, RZ ;  /* 0x0500000005047989 */ /* 0x000e2600000e00ff */
[----:B------:R-:W-:Y:S01]  /*9c00*/  IMAD.X R6, R3, 0x1, R28, P4 ;  /* 0x0000000103067824 */ /* 0x000fe200020e061c */
[----:B------:R-:W1:Y:S04]  /*9c10*/  SHFL.UP PT, R2, R29, 0x8, RZ ;  /* 0x050000001d027989 */ /* 0x000e6800000e00ff */
[----:B------:R-:W2:Y:S01]  /*9c20*/  SHFL.UP PT, R3, R6, 0x8, RZ ;  /* 0x0500000006037989 */ /* 0x000ea200000e00ff */
[----:B------:R-:W-:-:S04]  /*9c30*/  ISETP.NE.U32.AND P4, PT, R29, RZ, PT ;  /* 0x000000ff1d00720c */ /* 0x000fc80003f85070 */
[----:B------:R-:W-:-:S04]  /*9c40*/  ISETP.NE.AND.EX P4, PT, R6, RZ, PT, P4 ;  /* 0x000000ff0600720c */ /* 0x000fc80003f85340 */
[----:B0-----:R-:W-:Y:S02]  /*9c50*/  SEL R4, R4, RZ, !P4 ;  /* 0x000000ff04047207 */ /* 0x001fe40006000000 */
[----:B------:R-:W-:-:S04]  /*9c60*/  ISETP.GE.AND P4, PT, R49, 0x8, PT ;  /* 0x000000083100780c */ /* 0x000fc80003f86270 */
[----:B------:R-:W-:Y:S02]  /*9c70*/  SEL R4, R4, RZ, P4 ;  /* 0x000000ff04047207 */ /* 0x000fe40002000000 */
[----:B-1----:R-:W-:Y:S02]  /*9c80*/  SEL R2, R2, RZ, P4 ;  /* 0x000000ff02027207 */ /* 0x002fe40002000000 */
[----:B--2---:R-:W-:Y:S01]  /*9c90*/  SEL R3, R3, RZ, P4 ;  /* 0x000000ff03037207 */ /* 0x004fe20002000000 */
[----:B------:R-:W-:Y:S01]  /*9ca0*/  IMAD.IADD R4, R5, 0x1, R4 ;  /* 0x0000000105047824 */ /* 0x000fe200078e0204 */
[----:B------:R-:W-:-:S04]  /*9cb0*/  IADD3 R7, P4, PT, R2, R29, RZ ;  /* 0x0000001d02077210 */ /* 0x000fc80007f9e0ff */
[----:B------:R-:W0:Y:S01]  /*9cc0*/  SHFL.UP PT, R5, R4, 0x10, RZ ;  /* 0x0600000004057989 */ /* 0x000e2200000e00ff */
[----:B------:R-:W-:-:S03]  /*9cd0*/  IMAD.X R6, R3, 0x1, R6, P4 ;  /* 0x0000000103067824 */ /* 0x000fc600020e0606 */
[----:B------:R-:W1:Y:S04]  /*9ce0*/  SHFL.UP PT, R2, R7, 0x10, RZ ;  /* 0x0600000007027989 */ /* 0x000e6800000e00ff */
[----:B------:R-:W2:Y:S01]  /*9cf0*/  SHFL.UP PT, R3, R6, 0x10, RZ ;  /* 0x0600000006037989 */ /* 0x000ea200000e00ff */
[----:B------:R-:W-:-:S04]  /*9d00*/  ISETP.NE.U32.AND P4, PT, R7, RZ, PT ;  /* 0x000000ff0700720c */ /* 0x000fc80003f85070 */
[----:B------:R-:W-:-:S04]  /*9d10*/  ISETP.NE.AND.EX P4, PT, R6, RZ, PT, P4 ;  /* 0x000000ff0600720c */ /* 0x000fc80003f85340 */
[----:B0-----:R-:W-:Y:S02]  /*9d20*/  SEL R5, R5, RZ, !P4 ;  /* 0x000000ff05057207 */ /* 0x001fe40006000000 */
[----:B------:R-:W-:-:S04]  /*9d30*/  ISETP.GE.AND P4, PT, R49, 0x10, PT ;  /* 0x000000103100780c */ /* 0x000fc80003f86270 */
[----:B-1----:R-:W-:Y:S02]  /*9d40*/  SEL R2, R2, RZ, P4 ;  /* 0x000000ff02027207 */ /* 0x002fe40002000000 */
[----:B--2---:R-:W-:Y:S02]  /*9d50*/  SEL R3, R3, RZ, P4 ;  /* 0x000000ff03037207 */ /* 0x004fe40002000000 */
[----:B------:R-:W-:Y:S02]  /*9d60*/  SEL R5, R5, RZ, P4 ;  /* 0x000000ff05057207 */ /* 0x000fe40002000000 */
[----:B------:R-:W-:Y:S02]  /*9d70*/  ISETP.NE.AND P4, PT, R49, 0x1f, PT ;  /* 0x0000001f3100780c */ /* 0x000fe40003f85270 */
[----:B------:R-:W-:Y:S01]  /*9d80*/  IADD3 R2, P5, PT, R2, R7, RZ ;  /* 0x0000000702027210 */ /* 0x000fe20007fbe0ff */
[----:B------:R-:W-:-:S04]  /*9d90*/  IMAD.IADD R31, R4, 0x1, R5 ;  /* 0x00000001041f7824 */ /* 0x000fc800078e0205 */
[----:B------:R-:W-:-:S06]  /*9da0*/  IMAD.X R3, R3, 0x1, R6, P5 ;  /* 0x0000000103037824 */ /* 0x000fcc00028e0606 */
[----:B------:R-:W-:-:S05]  /*9db0*/  @!P4 LEA R58, R32, UR4, 0x4 ;  /* 0x00000004203acc11 */ /* 0x000fca000f8e20ff */
[----:B------:R-:W-:Y:S04]  /*9dc0*/  @!P4 STS.64 [R58], R2 ;  /* 0x000000023a00c388 */ /* 0x000fe80000000a00 */
[----:B------:R-:W-:Y:S01]  /*9dd0*/  @!P4 STS [R58+0x8], R31 ;  /* 0x0000081f3a00c388 */ /* 0x000fe20000000800 */
[----:B------:R-:W-:Y:S06]  /*9de0*/  BAR.SYNC.DEFER_BLOCKING 0x0 ;  /* 0x0000000000007b1d */ /* 0x000fec0000010000 */
[----:B------:R-:W-:Y:S04]  /*9df0*/  LDS.64 R54, [UR4+0x10] ;  /* 0x00001004ff367984 */ /* 0x000fe80008000a00 */
[----:B------:R-:W0:Y:S04]  /*9e00*/  LDS.64 R28, [UR4] ;  /* 0x00000004ff1c7984 */ /* 0x000e280008000a00 */
[----:B------:R-:W1:Y:S04]  /*9e10*/  LDS R33, [UR4+0x8] ;  /* 0x00000804ff217984 */ /* 0x000e680008000800 */
[----:B------:R-:W2:Y:S04]  /*9e20*/  LDS R53, [UR4+0x18] ;  /* 0x00001804ff357984 */ /* 0x000ea80008000800 */
[----:B------:R-:W3:Y:S04]  /*9e30*/  LDS.64 R6, [UR4+0x20] ;  /* 0x00002004ff067984 */ /* 0x000ee80008000a00 */
[----:B------:R-:W4:Y:S04]  /*9e40*/  LDS R56, [UR4+0x28] ;  /* 0x00002804ff387984 */ /* 0x000f280008000800 */
[----:B------:R-:W5:Y:S01]  /*9e50*/  LDS.64 R4, [UR4+0x30] ;  /* 0x00003004ff047984 */ /* 0x000f620008000a00 */
[----:B0-----:R-:W-:-:S05]  /*9e60*/  IADD3 R57, P4, PT, R28, R54, RZ ;  /* 0x000000361c397210 */ /* 0x001fca0007f9e0ff */
[----:B------:R-:W-:Y:S01]  /*9e70*/  IMAD.X R59, R29, 0x1, R55, P4 ;  /* 0x000000011d3b7824 */ /* 0x000fe200020e0637 */
[----:B------:R-:W-:-:S04]  /*9e80*/  ISETP.NE.U32.AND P4, PT, R54, RZ, PT ;  /* 0x000000ff3600720c */ /* 0x000fc80003f85070 */
[----:B------:R-:W-:-:S04]  /*9e90*/  ISETP.NE.AND.EX P4, PT, R55, RZ, PT, P4 ;  /* 0x000000ff3700720c */ /* 0x000fc80003f85340 */
[----:B-1----:R-:W-:Y:S02]  /*9ea0*/  SEL R54, R33, RZ, !P4 ;  /* 0x000000ff21367207 */ /* 0x002fe40006000000 */
[----:B------:R-:W-:-:S03]  /*9eb0*/  ISETP.NE.AND P4, PT, R32, 0x2, PT ;  /* 0x000000022000780c */ /* 0x000fc60003f85270 */
[----:B--2---:R-:W-:Y:S01]  /*9ec0*/  IMAD.IADD R54, R53, 0x1, R54 ;  /* 0x0000000135367824 */ /* 0x004fe200078e0236 */
[----:B------:R-:W-:Y:S01]  /*9ed0*/  SEL R58, R57, R28, !P4 ;  /* 0x0000001c393a7207 */ /* 0x000fe20006000000 */
[----:B------:R-:W0:Y:S01]  /*9ee0*/  LDS R53, [UR4+0x38] ;  /* 0x00003804ff357984 */ /* 0x000e220008000800 */
[----:B------:R-:W-:Y:S02]  /*9ef0*/  SEL R60, R59, R29, !P4 ;  /* 0x0000001d3b3c7207 */ /* 0x000fe40006000000 */
[----:B------:R-:W-:Y:S01]  /*9f00*/  SEL R33, R54, R33, !P4 ;  /* 0x0000002136217207 */ /* 0x000fe20006000000 */
[----:B------:R-:W1:Y:S01]  /*9f10*/  LDS.64 R28, [UR4+0x40] ;  /* 0x00004004ff1c7984 */ /* 0x000e620008000a00 */
[----:B---3--:R-:W-:-:S03]  /*9f20*/  IADD3 R55, P4, PT, R6, R57, RZ ;  /* 0x0000003906377210 */ /* 0x008fc60007f9e0ff */
[----:B------:R-:W2:Y:S02]  /*9f30*/  LDS R57, [UR4+0x48] ;  /* 0x00004804ff397984 */ /* 0x000ea40008000800 */
[----:B------:R-:W-:Y:S01]  /*9f40*/  IMAD.X R59, R7, 0x1, R59, P4 ;  /* 0x00000001073b7824 */ /* 0x000fe200020e063b */
[----:B------:R-:W-:-:S04]  /*9f50*/  ISETP.NE.U32.AND P4, PT, R6, RZ, PT ;  /* 0x000000ff0600720c */ /* 0x000fc80003f85070 */
[----:B------:R-:W-:-:S04]  /*9f60*/  ISETP.NE.AND.EX P4, PT, R7, RZ, PT, P4 ;  /* 0x000000ff0700720c */ /* 0x000fc80003f85340 */
[----:B------:R-:W-:Y:S02]  /*9f70*/  SEL R7, R54, RZ, !P4 ;  /* 0x000000ff36077207 */ /* 0x000fe40006000000 */
[----:B------:R-:W-:-:S03]  /*9f80*/  ISETP.NE.AND P4, PT, R32, 0x3, PT ;  /* 0x000000032000780c */ /* 0x000fc60003f85270 */
[----:B----4-:R-:W-:Y:S01]  /*9f90*/  IMAD.IADD R56, R56, 0x1, R7 ;  /* 0x0000000138387824 */ /* 0x010fe200078e0207 */
[----:B------:R-:W-:Y:S01]  /*9fa0*/  SEL R58, R55, R58, !P4 ;  /* 0x0000003a373a7207 */ /* 0x000fe20006000000 */
[----:B------:R-:W3:Y:S01]  /*9fb0*/  LDS.64 R6, [UR4+0x50] ;  /* 0x00005004ff067984 */ /* 0x000ee20008000a00 */
[----:B------:R-:W-:Y:S02]  /*9fc0*/  SEL R60, R59, R60, !P4 ;  /* 0x0000003c3b3c7207 */ /* 0x000fe40006000000 */
[----:B------:R-:W-:Y:S02]  /*9fd0*/  SEL R33, R56, R33, !P4 ;  /* 0x0000002138217207 */ /* 0x000fe40006000000 */
[----:B-----5:R-:W-:-:S05]  /*9fe0*/  IADD3 R55, P4, PT, R4, R55, RZ ;  /* 0x0000003704377210 */ /* 0x020fca0007f9e0ff */
[----:B------:R-:W-:Y:S01]  /*9ff0*/  IMAD.X R59, R5, 0x1, R59, P4 ;  /* 0x00000001053b7824 */ /* 0x000fe200020e063b */
[----:B------:R-:W-:-:S04]  /*a000*/  ISETP.NE.U32.AND P4, PT, R4, RZ, PT ;  /* 0x000000ff0400720c */ /* 0x000fc80003f85070 */
[----:B------:R-:W-:-:S04]  /*a010*/  ISETP.NE.AND.EX P4, PT, R5, RZ, PT, P4 ;  /* 0x000000ff0500720c */ /* 0x000fc80003f85340 */
[----:B------:R-:W-:Y:S02]  /*a020*/  SEL R56, R56, RZ, !P4 ;  /* 0x000000ff38387207 */ /* 0x000fe40006000000 */
[----:B------:R-:W-:-:S03]  /*a030*/  ISETP.NE.AND P4, PT, R32, 0x4, PT ;  /* 0x000000042000780c */ /* 0x000fc60003f85270 */
[----:B0-----:R-:W-:Y:S01]  /*a040*/  IMAD.IADD R56, R53, 0x1, R56 ;  /* 0x0000000135387824 */ /* 0x001fe200078e0238 */
[----:B------:R-:W-:Y:S01]  /*a050*/  SEL R58, R55, R58, !P4 ;  /* 0x0000003a373a7207 */ /* 0x000fe20006000000 */
[----:B------:R-:W0:Y:S01]  /*a060*/  LDS R53, [UR4+0x58] ;  /* 0x00005804ff357984 */ /* 0x000e220008000800 */
[----:B------:R-:W-:Y:S02]  /*a070*/  SEL R60, R59, R60, !P4 ;  /* 0x0000003c3b3c7207 */ /* 0x000fe40006000000 */
[----:B------:R-:W-:Y:S02]  /*a080*/  SEL R33, R56, R33, !P4 ;  /* 0x0000002138217207 */ /* 0x000fe40006000000 */
[C---:B-1----:R-:W-:Y:S02]  /*a090*/  IADD3 R5, P4, PT, R28.reuse, R55, RZ ;  /* 0x000000371c057210 */ /* 0x042fe40007f9e0ff */
[----:B------:R-:W1:Y:S03]  /*a0a0*/  LDS.64 R54, [UR4+0x60] ;  /* 0x00006004ff367984 */ /* 0x000e660008000a00 */
[----:B------:R-:W-:Y:S01]  /*a0b0*/  IMAD.X R59, R29, 0x1, R59, P4 ;  /* 0x000000011d3b7824 */ /* 0x000fe200020e063b */
[----:B------:R-:W-:-:S02]  /*a0c0*/  ISETP.NE.U32.AND P4, PT, R28, RZ, PT ;  /* 0x000000ff1c00720c */ /* 0x000fc40003f85070 */
[----:B------:R-:W4:Y:S02]  /*a0d0*/  LDS R28, [UR4+0x68] ;  /* 0x00006804ff1c7984 */ /* 0x000f240008000800 */
[----:B------:R-:W-:-:S04]  /*a0e0*/  ISETP.NE.AND.EX P4, PT, R29, RZ, PT, P4 ;  /* 0x000000ff1d00720c */ /* 0x000fc80003f85340 */
[----:B------:R-:W-:Y:S02]  /*a0f0*/  SEL R56, R56, RZ, !P4 ;  /* 0x000000ff38387207 */ /* 0x000fe40006000000 */
[----:B------:R-:W-:-:S03]  /*a100*/  ISETP.NE.AND P4, PT, R32, 0x5, PT ;  /* 0x000000052000780c */ /* 0x000fc60003f85270 */
[----:B--2---:R-:W-:Y:S01]  /*a110*/  IMAD.IADD R56, R57, 0x1, R56 ;  /* 0x0000000139387824 */ /* 0x004fe200078e0238 */
[----:B------:R-:W-:Y:S02]  /*a120*/  SEL R58, R5, R58, !P4 ;  /* 0x0000003a053a7207 */ /* 0x000fe40006000000 */
[----:B------:R-:W-:Y:S02]  /*a130*/  SEL R60, R59, R60, !P4 ;  /* 0x0000003c3b3c7207 */ /* 0x000fe40006000000 */
[----:B------:R-:W-:Y:S02]  /*a140*/  SEL R33, R56, R33, !P4 ;  /* 0x0000002138217207 */ /* 0x000fe40006000000 */
[C---:B---3--:R-:W-:Y:S02]  /*a150*/  IADD3 R29, P4, PT, R6.reuse, R5, RZ ;  /* 0x00000005061d7210 */ /* 0x048fe40007f9e0ff */
[----:B------:R-:W2:Y:S03]  /*a160*/  LDS.64 R4, [UR4+0x70] ;  /* 0x00007004ff047984 */ /* 0x000ea60008000a00 */
[----:B------:R-:W-:Y:S01]  /*a170*/  IMAD.X R57, R7, 0x1, R59, P4 ;  /* 0x0000000107397824 */ /* 0x000fe200020e063b */
[----:B------:R-:W-:-:S04]  /*a180*/  ISETP.NE.U32.AND P4, PT, R6, RZ, PT ;  /* 0x000000ff0600720c */ /* 0x000fc80003f85070 */
[----:B------:R-:W-:-:S04]  /*a190*/  ISETP.NE.AND.EX P4, PT, R7, RZ, PT, P4 ;  /* 0x000000ff0700720c */ /* 0x000fc80003f85340 */
[----:B------:R-:W-:Y:S02]  /*a1a0*/  SEL R56, R56, RZ, !P4 ;  /* 0x000000ff38387207 */ /* 0x000fe40006000000 */
[----:B------:R-:W-:-:S03]  /*a1b0*/  ISETP.NE.AND P4, PT, R32, 0x6, PT ;  /* 0x000000062000780c */ /* 0x000fc60003f85270 */
[----:B0-----:R-:W-:Y:S01]  /*a1c0*/  IMAD.IADD R56, R53, 0x1, R56 ;  /* 0x0000000135387824 */ /* 0x001fe200078e0238 */
[----:B------:R-:W-:Y:S02]  /*a1d0*/  SEL R58, R29, R58, !P4 ;  /* 0x0000003a1d3a7207 */ /* 0x000fe40006000000 */
[----:B------:R-:W-:Y:S02]  /*a1e0*/  SEL R6, R57, R60, !P4 ;  /* 0x0000003c39067207 */ /* 0x000fe40006000000 */
[----:B------:R-:W-:Y:S02]  /*a1f0*/  SEL R33, R56, R33, !P4 ;  /* 0x0000002138217207 */ /* 0x000fe40006000000 */
[C---:B-1----:R-:W-:Y:S02]  /*a200*/  IADD3 R53, P4, PT, R54.reuse, R29, RZ ;  /* 0x0000001d36357210 */ /* 0x042fe40007f9e0ff */
[----:B------:R-:W0:Y:S03]  /*a210*/  LDS R29, [UR4+0x78] ;  /* 0x00007804ff1d7984 */ /* 0x000e260008000800 */
[----:B------:R-:W-:Y:S01]  /*a220*/  IMAD.X R57, R55, 0x1, R57, P4 ;  /* 0x0000000137397824 */ /* 0x000fe200020e0639 */
[----:B------:R-:W-:-:S04]  /*a230*/  ISETP.NE.U32.AND P4, PT, R54, RZ, PT ;  /* 0x000000ff3600720c */ /* 0x000fc80003f85070 */
[----:B------:R-:W-:-:S04]  /*a240*/  ISETP.NE.AND.EX P4, PT, R55, RZ, PT, P4 ;  /* 0x000000ff3700720c */ /* 0x000fc80003f85340 */
[----:B------:R-:W-:Y:S02]  /*a250*/  SEL R7, R56, RZ, !P4 ;  /* 0x000000ff38077207 */ /* 0x000fe40006000000 */
[----:B------:R-:W-:-:S03]  /*a260*/  ISETP.NE.AND P4, PT, R32, 0x7, PT ;  /* 0x000000072000780c */ /* 0x000fc60003f85270 */
[----:B----4-:R-:W-:Y:S01]  /*a270*/  IMAD.IADD R28, R28, 0x1, R7 ;  /* 0x000000011c1c7824 */ /* 0x010fe200078e0207 */
[----:B------:R-:W-:Y:S02]  /*a280*/  SEL R7, R57, R6, !P4 ;  /* 0x0000000639077207 */ /* 0x000fe40006000000 */
[----:B------:R-:W-:Y:S02]  /*a290*/  SEL R58, R53, R58, !P4 ;  /* 0x0000003a353a7207 */ /* 0x000fe40006000000 */
[----:B------:R-:W-:Y:S02]  /*a2a0*/  SEL R6, R28, R33, !P4 ;  /* 0x000000211c067207 */ /* 0x000fe40006000000 */
[----:B--2---:R-:W-:-:S05]  /*a2b0*/  IADD3 R56, P4, PT, R4, R53, RZ ;  /* 0x0000003504387210 */ /* 0x004fca0007f9e0ff */
[----:B------:R-:W-:Y:S01]  /*a2c0*/  IMAD.X R55, R5, 0x1, R57, P4 ;  /* 0x0000000105377824 */ /* 0x000fe200020e0639 */
[----:B------:R-:W-:-:S04]  /*a2d0*/  ISETP.NE.U32.AND P4, PT, R4, RZ, PT ;  /* 0x000000ff0400720c */ /* 0x000fc80003f85070 */
[----:B------:R-:W-:-:S04]  /*a2e0*/  ISETP.NE.AND.EX P4, PT, R5, RZ, PT, P4 ;  /* 0x000000ff0500720c */ /* 0x000fc80003f85340 */
[----:B------:R-:W-:Y:S02]  /*a2f0*/  SEL R54, R28, RZ, !P4 ;  /* 0x000000ff1c367207 */ /* 0x000fe40006000000 */
[----:B------:R-:W-:Y:S01]  /*a300*/  ISETP.GE.U32.AND P4, PT, R52, 0x20, PT ;  /* 0x000000203400780c */ /* 0x000fe20003f86070 */
[----:B------:R1:W2:Y:S04]  /*a310*/  SHFL.UP PT, R33, R2, 0x1, RZ ;  /* 0x0420000002217989 */ /* 0x0002a800000e00ff */
[----:B------:R1:W3:Y:S01]  /*a320*/  SHFL.UP PT, R32, R3, 0x1, RZ ;  /* 0x0420000003207989 */ /* 0x0002e200000e00ff */
[----:B0-----:R-:W-:-:S03]  /*a330*/  IMAD.IADD R54, R29, 0x1, R54 ;  /* 0x000000011d367824 */ /* 0x001fc600078e0236 */
[----:B------:R-:W0:Y:S04]  /*a340*/  SHFL.UP PT, R31, R31, 0x1, RZ ;  /* 0x042000001f1f7989 */ /* 0x000e2800000e00ff */
[----:B-1----:R-:W-:Y:S05]  /*a350*/  @!P4 BRA `(.L_x_618) ;  /* 0x00000000002cc947 */ /* 0x002fea0003800000 */
[----:B------:R-:W-:Y:S02]  /*a360*/  ISETP.NE.AND P5, PT, R49, RZ, PT ;  /* 0x000000ff3100720c */ /* 0x000fe40003fa5270 */
[C---:B--2---:R-:W-:Y:S02]  /*a370*/  ISETP.NE.U32.AND P4, PT, R33.reuse, RZ, PT ;  /* 0x000000ff2100720c */ /* 0x044fe40003f85070 */
[----:B------:R-:W-:Y:S02]  /*a380*/  SEL R33, R33, RZ, P5 ;  /* 0x000000ff21217207 */ /* 0x000fe40002800000 */
[C---:B---3--:R-:W-:Y:S02]  /*a390*/  ISETP.NE.AND.EX P4, PT, R32.reuse, RZ, PT, P4 ;  /* 0x000000ff2000720c */ /* 0x048fe40003f85340 */
[----:B------:R-:W-:Y:S02]  /*a3a0*/  SEL R32, R32, RZ, P5 ;  /* 0x000000ff20207207 */ /* 0x000fe40002800000 */
[----:B------:R-:W-:-:S02]  /*a3b0*/  SEL R0, R6, RZ, !P4 ;  /* 0x000000ff06007207 */ /* 0x000fc40006000000 */
[----:B------:R-:W-:-:S03]  /*a3c0*/  IADD3 R33, P4, PT, R33, R58, RZ ;  /* 0x0000003a21217210 */ /* 0x000fc60007f9e0ff */
[----:B0-----:R-:W-:Y:S02]  /*a3d0*/  @P5 IMAD.IADD R6, R31, 0x1, R0 ;  /* 0x000000011f065824 */ /* 0x001fe400078e0200 */
[----:B------:R-:W-:Y:S02]  /*a3e0*/  IMAD.X R32, R32, 0x1, R7, P4 ;  /* 0x0000000120207824 */ /* 0x000fe400020e0607 */
[----:B------:R-:W-:Y:S01]  /*a3f0*/  IMAD.MOV.U32 R31, RZ, RZ, R6 ;  /* 0x000000ffff1f7224 */ /* 0x000fe200078e0006 */
[----:B------:R-:W-:Y:S06]  /*a400*/  BRA `(.L_x_619) ;  /* 0x0000001000447947 */ /* 0x000fec0003800000 */
.L_x_618:
[----:B------:R-:W1:Y:S01]  /*a410*/  LDC.64 R28, c[0x0][0x3b0] ;  /* 0x0000ec00ff1c7b82 */ /* 0x000e620000000a00 */
[----:B------:R-:W-:Y:S01]  /*a420*/  ISETP.NE.AND P4, PT, R52, RZ, PT ;  /* 0x000000ff3400720c */ /* 0x000fe20003f85270 */
[----:B------:R-:W4:Y:S01]  /*a430*/  LDCU UR5, c[0x0][0x370] ;  /* 0x00006e00ff0577ac */ /* 0x000f220008000800 */
[----:B------:R-:W-:-:S11]  /*a440*/  LOP3.LUT R53, RZ, R52, RZ, 0x33, !PT ;  /* 0x00000034ff357212 */ /* 0x000fd600078e33ff */
[----:B------:R-:W-:Y:S01]  /*a450*/  @!P4 IMAD.MOV.U32 R6, RZ, RZ, R56 ;  /* 0x000000ffff06c224 */ /* 0x000fe200078e0038 */
[----:B------:R0:W-:Y:S01]  /*a460*/  @!P4 STS [UR4+0xd0], R54 ;  /* 0x0000d036ff00c988 */ /* 0x0001e20008000804 */
[----:B------:R-:W-:Y:S02]  /*a470*/  @!P4 IMAD.MOV.U32 R7, RZ, RZ, R55 ;  /* 0x000000ffff07c224 */ /* 0x000fe400078e0037 */
[----:B------:R-:W-:Y:S02]  /*a480*/  @!P4 IMAD.MOV.U32 R4, RZ, RZ, R54 ;  /* 0x000000ffff04c224 */ /* 0x000fe400078e0036 */
[----:B------:R-:W-:Y:S01]  /*a490*/  @!P4 IMAD.MOV.U32 R5, RZ, RZ, 0x64 ;  /* 0x00000064ff05c424 */ /* 0x000fe200078e00ff */
[----:B------:R0:W-:Y:S01]  /*a4a0*/  @!P4 STS.64 [UR4+0xc8], R6 ;  /* 0x0000c806ff00c988 */ /* 0x0001e20008000a04 */
[----:B----4-:R-:W-:Y:S01]  /*a4b0*/  UISETP.GT.U32.AND UP0, UPT, UR5, 0x1f3, UPT ;  /* 0x000001f30500788c */ /* 0x010fe2000bf04070 */
[----:B-1----:R-:W-:-:S05]  /*a4c0*/  IMAD.WIDE.U32 R28, R0, 0x10, R28 ;  /* 0x00000010001c7825 */ /* 0x002fca00078e001c */
[----:B------:R1:W-:Y:S03]  /*a4d0*/  @!P4 ST.E.128.STRONG.GPU desc[UR8][R28.64+0x200], R4 ;  /* 0x000200041c00c985 */ /* 0x0003e6000c10fd08 */
[----:B0-----:R-:W-:Y:S05]  /*a4e0*/  BRA.U UP0, `(.L_x_620) ;  /* 0x0000000100087547 */ /* 0x001fea000b800000 */
[----:B------:R0:W-:Y:S06]  /*a4f0*/  MEMBAR.SC.CTA ;  /* 0x0000000000007992 */ /* 0x0001ec0000000000 */
[----:B0-----:R-:W-:Y:S05]  /*a500*/  BRA `(.L_x_621) ;  /* 0x0000000000087947 */ /* 0x001fea0003800000 */
.L_x_620:
[----:B------:R-:W-:Y:S05]  /*a510*/  NANOSLEEP 0x1c2 ;  /* 0x000001c20000795d */ /* 0x000fea0003800000 */
[----:B------:R-:W-:Y:S01]  /*a520*/  NOP ;  /* 0x0000000000007918 */ /* 0x000fe20000000000 */
.L_x_621:
[----:B-1----:R-:W-:-:S07]  /*a530*/  IMAD.WIDE R28, R53, 0x10, R28 ;  /* 0x00000010351c7825 */ /* 0x002fce00078e021c */
.L_x_623:
[----:B------:R-:W4:Y:S01]  /*a540*/  LD.E.128.STRONG.GPU R4, desc[UR8][R28.64+0x200] ;  /* 0x000200081c047980 */ /* 0x000f22000c10fd00 */
[----:B------:R-:W-:Y:S05]  /*a550*/  YIELD ;  /* 0x0000000000007946 */ /* 0x000fea0003800000 */
[----:B------:R-:W-:Y:S01]  /*a560*/  UMOV UR5, 0xffffffff ;  /* 0xffffffff00057882 */ /* 0x000fe20000000000 */
[----:B----4-:R-:W-:Y:S02]  /*a570*/  ISETP.NE.AND P4, PT, R5, 0x63, PT ;  /* 0x000000630500780c */ /* 0x010fe40003f85270 */
[----:B------:R-:W-:Y:S11]  /*a580*/  BRA.DIV UR5, `(.L_x_622) ;  /* 0x0000003e05347947 */ /* 0x000ff6000b800000 */
[----:B------:R-:W-:-:S13]  /*a590*/  VOTE.ANY P4, !P4 ;  /* 0x0000000000ff7806 */ /* 0x000fda0006080100 */
.L_x_776:
[----:B------:R-:W-:Y:S05]  /*a5a0*/  @P4 BRA `(.L_x_623) ;  /* 0xfffffffc00e44947 */ /* 0x000fea000383ffff */
[----:B------:R-:W-:Y:S01]  /*a5b0*/  UMOV UR5, 0xffffffff ;  /* 0xffffffff00057882 */ /* 0x000fe20000000000 */
[----:B------:R-:W-:Y:S01]  /*a5c0*/  ISETP.NE.AND P4, PT, R5, 0x65, PT ;  /* 0x000000650500780c */ /* 0x000fe20003f85270 */
[----:B------:R-:W-:Y:S02]  /*a5d0*/  IMAD.MOV.U32 R58, RZ, RZ, R6 ;  /* 0x000000ffff3a7224 */ /* 0x000fe400078e0006 */
[----:B------:R-:W-:Y:S02]  /*a5e0*/  IMAD.MOV.U32 R59, RZ, RZ, R7 ;  /* 0x000000ffff3b7224 */ /* 0x000fe400078e0007 */
[----:B------:R-:W-:Y:S01]  /*a5f0*/  IMAD.MOV.U32 R57, RZ, RZ, R4 ;  /* 0x000000ffff397224 */ /* 0x000fe200078e0004 */
[----:B------:R-:W-:Y:S07]  /*a600*/  BRA.DIV UR5, `(.L_x_624) ;  /* 0x0000003e05347947 */ /* 0x000fee000b800000 */
[----:B------:R-:W0:Y:S01]  /*a610*/  S2R R64, SR_GEMASK ;  /* 0x0000000000407919 */ /* 0x000e220000003c00 */
[----:B------:R-:W-:-:S04]  /*a620*/  VOTE.ANY R2, PT, !P4 ;  /* 0x0000000000027806 */ /* 0x000fc800060e0100 */
[----:B0-----:R-:W-:-:S05]  /*a630*/  LOP3.LUT R2, R2, 0x80000000, R64, 0xec, !PT ;  /* 0x8000000002027812 */ /* 0x001fca00078eec40 */
[----:B------:R-:W-:-:S05]  /*a640*/  VIADD R3, R2, 0xffffffff ;  /* 0xffffffff02037836 */ /* 0x000fca0000000000 */
[----:B------:R-:W-:-:S04]  /*a650*/  LOP3.LUT R3, R2, R3, RZ, 0xc, !PT ;  /* 0x0000000302037212 */ /* 0x000fc800078e0cff */
[----:B------:R-:W0:Y:S02]  /*a660*/  POPC R7, R3 ;  /* 0x0000000300077309 */ /* 0x000e240000000000 */
[----:B0-----:R0:W1:Y:S04]  /*a670*/  SHFL.DOWN PT, R29, R58, 0x1, R7 ;  /* 0x082000003a1d7989 */ /* 0x00106800000e0007 */
[----:B------:R0:W4:Y:S04]  /*a680*/  SHFL.DOWN PT, R28, R59, 0x1, R7 ;  /* 0x082000003b1c7989 */ /* 0x00012800000e0007 */
[----:B------:R0:W0:Y:S02]  /*a690*/  SHFL.DOWN PT, R6, R57, 0x1, R7 ;  /* 0x0820000039067989 */ /* 0x00002400000e0007 */
.L_x_782:
[----:B------:R-:W-:Y:S01]  /*a6a0*/  ISETP.GE.AND P5, PT, R49, R7, PT ;  /* 0x000000073100720c */ /* 0x000fe20003fa6270 */
[----:B------:R-:W-:-:S12]  /*a6b0*/  UMOV UR5, 0xffffffff ;  /* 0xffffffff00057882 */ /* 0x000fd80000000000 */
[----:B-1----:R-:W-:-:S05]  /*a6c0*/  @!P5 IADD3 R29, P4, PT, R29, R58, RZ ;  /* 0x0000003a1d1dd210 */ /* 0x002fca0007f9e0ff */
[----:B----4-:R-:W-:Y:S01]  /*a6d0*/  @!P5 IMAD.X R52, R28, 0x1, R59, P4 ;  /* 0x000000011c34d824 */ /* 0x010fe200020e063b */
[----:B------:R-:W-:Y:S01]  /*a6e0*/  @!P5 ISETP.NE.U32.AND P4, PT, R58, RZ, PT ;  /* 0x000000ff3a00d20c */ /* 0x000fe20003f85070 */
[----:B0-----:R-:W-:-:S03]  /*a6f0*/  @!P5 IMAD.MOV.U32 R58, RZ, RZ, R29 ;  /* 0x000000ffff3ad224 */ /* 0x001fc600078e001d */
[----:B------:R-:W-:-:S04]  /*a700*/  @!P5 ISETP.NE.AND.EX P4, PT, R59, RZ, PT, P4 ;  /* 0x000000ff3b00d20c */ /* 0x000fc80003f85340 */
[----:B------:R-:W-:Y:S01]  /*a710*/  @!P5 SEL R28, R6, RZ, !P4 ;  /* 0x000000ff061cd207 */ /* 0x000fe20006000000 */
[----:B------:R-:W-:Y:S08]  /*a720*/  BRA.DIV UR5, `(.L_x_625) ;  /* 0x0000003e05607947 */ /* 0x000ff0000b800000 */
.L_x_785:
[----:B------:R-:W-:Y:S01]  /*a730*/  UMOV UR5, 0xffffffff ;  /* 0xffffffff00057882 */ /* 0x000fe20000000000 */
[----:B------:R-:W-:Y:S02]  /*a740*/  @!P5 IMAD.MOV.U32 R59, RZ, RZ, R52 ;  /* 0x000000ffff3bd224 */ /* 0x000fe400078e0034 */
[----:B------:R-:W-:Y:S01]  /*a750*/  @!P5 IMAD.IADD R57, R57, 0x1, R28 ;  /* 0x000000013939d824 */ /* 0x000fe200078e021c */
[----:B------:R-:W-:Y:S06]  /*a760*/  BRA.DIV UR5, `(.L_x_626) ;  /* 0x0000003e05707947 */ /* 0x000fec000b800000 */
[----:B------:R0:W1:Y:S04]  /*a770*/  SHFL.DOWN PT, R29, R58, 0x2, R7 ;  /* 0x084000003a1d7989 */ /* 0x00006800000e0007 */
[----:B------:R0:W4:Y:S04]  /*a780*/  SHFL.DOWN PT, R28, R59, 0x2, R7 ;  /* 0x084000003b1c7989 */ /* 0x00012800000e0007 */
[----:B------:R0:W0:Y:S02]  /*a790*/  SHFL.DOWN PT, R6, R57, 0x2, R7 ;  /* 0x0840000039067989 */ /* 0x00002400000e0007 */
.L_x_790:
[----:B------:R-:W-:Y:S01]  /*a7a0*/  VIADD R63, R49, 0x2 ;  /* 0x00000002313f7836 */ /* 0x000fe20000000000 */
[----:B------:R-:W-:-:S04]  /*a7b0*/  UMOV UR5, 0xffffffff ;  /* 0xffffffff00057882 */ /* 0x000fc80000000000 */
[----:B------:R-:W-:-:S13]  /*a7c0*/  ISETP.GT.AND P5, PT, R63, R7, PT ;  /* 0x000000073f00720c */ /* 0x000fda0003fa4270 */
[----:B------:R-:W-:-:S04]  /*a7d0*/  @!P5 ISETP.NE.U32.AND P4, PT, R58, RZ, PT ;  /* 0x000000ff3a00d20c */ /* 0x000fc80003f85070 */
[----:B------:R-:W-:-:S04]  /*a7e0*/  @!P5 ISETP.NE.AND.EX P4, PT, R59, RZ, PT, P4 ;  /* 0x000000ff3b00d20c */ /* 0x000fc80003f85340 */
[----:B0-----:R-:W-:Y:S02]  /*a7f0*/  @!P5 SEL R52, R6, RZ, !P4 ;  /* 0x000000ff0634d207 */ /* 0x001fe40006000000 */
[----:B-1----:R-:W-:-:S05]  /*a800*/  @!P5 IADD3 R29, P4, PT, R29, R58, RZ ;  /* 0x0000003a1d1dd210 */ /* 0x002fca0007f9e0ff */
[----:B----4-:R-:W-:Y:S01]  /*a810*/  @!P5 IMAD.X R28, R28, 0x1, R59, P4 ;  /* 0x000000011c1cd824 */ /* 0x010fe200020e063b */
[----:B------:R-:W-:Y:S07]  /*a820*/  BRA.DIV UR5, `(.L_x_627) ;  /* 0x0000003e05947947 */ /* 0x000fee000b800000 */
.L_x_793:
[----:B------:R-:W-:Y:S01]  /*a830*/  UMOV UR5, 0xffffffff ;  /* 0xffffffff00057882 */ /* 0x000fe20000000000 */
[----:B------:R-:W-:Y:S02]  /*a840*/  @!P5 IMAD.MOV.U32 R58, RZ, RZ, R29 ;  /* 0x000000ffff3ad224 */ /* 0x000fe400078e001d */
[----:B------:R-:W-:Y:S02]  /*a850*/  @!P5 IMAD.MOV.U32 R59, RZ, RZ, R28 ;  /* 0x000000ffff3bd224 */ /* 0x000fe400078e001c */
[----:B------:R-:W-:Y:S01]  /*a860*/  @!P5 IMAD.IADD R57, R57, 0x1, R52 ;  /* 0x000000013939d824 */ /* 0x000fe200078e0234 */
[----:B------:R-:W-:Y:S06]  /*a870*/  BRA.DIV UR5, `(.L_x_628) ;  /* 0x0000003e05a07947 */ /* 0x000fec000b800000 */
[----:B------:R0:W1:Y:S04]  /*a880*/  SHFL.DOWN PT, R29, R58, 0x4, R7 ;  /* 0x088000003a1d7989 */ /* 0x00006800000e0007 */
[----:B------:R0:W4:Y:S04]  /*a890*/  SHFL.DOWN PT, R28, R59, 0x4, R7 ;  /* 0x088000003b1c7989 */ /* 0x00012800000e0007 */
[----:B------:R0:W0:Y:S02]  /*a8a0*/  SHFL.DOWN PT, R6, R57, 0x4, R7 ;  /* 0x0880000039067989 */ /* 0x00002400000e0007 */
.L_x_798:
        /* <DEDUP_REMOVED lines=9> */
.L_x_801:
        /* <DEDUP_REMOVED lines=8> */
.L_x_806:
        /* <DEDUP_REMOVED lines=9> */
.L_x_809:
        /* <DEDUP_REMOVED lines=8> */
.L_x_814:
[----:B------:R-:W-:Y:S01]  /*aad0*/  VIADD R60, R49, 0x10 ;  /* 0x00000010313c7836 */ /* 0x000fe20000000000 */
[----:B------:R-:W5:Y:S01]  /*aae0*/  LDC.64 R28, c[0x0][0x3b0] ;  /* 0x0000ec00ff1c7b82 */ /* 0x000f620000000a00 */
[----:B------:R-:W-:-:S03]  /*aaf0*/  UMOV UR5, 0xffffffff ;  /* 0xffffffff00057882 */ /* 0x000fc60000000000 */
[----:B------:R-:W-:-:S13]  /*ab00*/  ISETP.GT.AND P4, PT, R60, R7, PT ;  /* 0x000000073c00720c */ /* 0x000fda0003f84270 */
[----:B-1----:R-:W-:-:S05]  /*ab10*/  @!P4 IADD3 R65, P5, PT, R65, R58, RZ ;  /* 0x0000003a4141c210 */ /* 0x002fca0007fbe0ff */
[----:B----4-:R-:W-:Y:S01]  /*ab20*/  @!P4 IMAD.X R52, R52, 0x1, R59, P5 ;  /* 0x000000013434c824 */ /* 0x010fe200028e063b */
[----:B------:R-:W-:Y:S01]  /*ab30*/  @!P4 ISETP.NE.U32.AND P5, PT, R58, RZ, PT ;  /* 0x000000ff3a00c20c */ /* 0x000fe20003fa5070 */
[----:B0-----:R-:W-:Y:S01]  /*ab40*/  @!P4 IMAD.MOV.U32 R58, RZ, RZ, R65 ;  /* 0x000000ffff3ac224 */ /* 0x001fe200078e0041 */
[----:B-----5:R-:W-:Y:S02]  /*ab50*/  IADD3 R28, P6, PT, R28, 0x200, RZ ;  /* 0x000002001c1c7810 */ /* 0x020fe40007fde0ff */
[----:B------:R-:W-:Y:S01]  /*ab60*/  @!P4 ISETP.NE.AND.EX P5, PT, R59, RZ, PT, P5 ;  /* 0x000000ff3b00c20c */ /* 0x000fe20003fa5350 */
[----:B------:R-:W-:-:S03]  /*ab70*/  @!P4 IMAD.MOV.U32 R59, RZ, RZ, R52 ;  /* 0x000000ffff3bc224 */ /* 0x000fc600078e0034 */
[----:B------:R-:W-:Y:S02]  /*ab80*/  @!P4 SEL R6, R6, RZ, !P5 ;  /* 0x000000ff0606c207 */ /* 0x000fe40006800000 */
[----:B------:R-:W-:-:S03]  /*ab90*/  ISETP.NE.AND P5, PT, R5, 0x65, PT ;  /* 0x000000650500780c */ /* 0x000fc60003fa5270 */
[----:B------:R-:W-:Y:S01]  /*aba0*/  @!P4 IMAD.IADD R57, R57, 0x1, R6 ;  /* 0x000000013939c824 */ /* 0x000fe200078e0206 */
[----:B------:R-:W-:Y:S09]  /*abb0*/  BRA.DIV UR5, `(.L_x_633) ;  /* 0x00000042050c7947 */ /* 0x000ff2000b800000 */
.L_x_817:
[----:B------:R-:W-:Y:S01]  /*abc0*/  UMOV UR5, 0xffffffff ;  /* 0xffffffff00057882 */ /* 0x000fe20000000000 */
[----:B------:R-:W-:Y:S02]  /*abd0*/  IMAD.X R29, RZ, RZ, R29, P6 ;  /* 0x000000ffff1d7224 */ /* 0x000fe400030e061d */
[----:B------:R-:W-:Y:S01]  /*abe0*/  IMAD.IADD R65, R53, 0x1, R0 ;  /* 0x0000000135417824 */ /* 0x000fe200078e0200 */
[----:B------:R-:W-:Y:S06]  /*abf0*/  BRA.DIV UR5, `(.L_x_634) ;  /* 0x00000042051c7947 */ /* 0x000fec000b800000 */
[----:B------:R-:W-:-:S13]  /*ac00*/  VOTE.ALL P5, P5 ;  /* 0x0000000000ff7806 */ /* 0x000fda00028a0000 */
.L_x_820:
[----:B------:R-:W-:Y:S05]  /*ac10*/  @!P5 BRA `(.L_x_635) ;  /* 0x0000000400b4d947 */ /* 0x000fea0003800000 */
.L_x_649:
[----:B------:R-:W-:-:S07]  /*ac20*/  IMAD.WIDE R52, R65, 0x10, R28 ;  /* 0x0000001041347825 */ /* 0x000fce00078e021c */
.L_x_637:
[----:B------:R-:W4:Y:S01]  /*ac30*/  LD.E.128.STRONG.GPU R4, desc[UR8][R52.64+-0x200] ;  /* 0xfffe000834047980 */ /* 0x000f22000c10fd00 */
[----:B------:R-:W-:Y:S05]  /*ac40*/  YIELD ;  /* 0x0000000000007946 */ /* 0x000fea0003800000 */
[----:B------:R-:W-:Y:S01]  /*ac50*/  UMOV UR5, 0xffffffff ;  /* 0xffffffff00057882 */ /* 0x000fe20000000000 */
[----:B----4-:R-:W-:Y:S02]  /*ac60*/  ISETP.NE.AND P4, PT, R5, 0x63, PT ;  /* 0x000000630500780c */ /* 0x010fe40003f85270 */
[----:B------:R-:W-:Y:S11]  /*ac70*/  BRA.DIV UR5, `(.L_x_636) ;  /* 0x0000004205207947 */ /* 0x000ff6000b800000 */
[----:B------:R-:W-:-:S13]  /*ac80*/  VOTE.ANY P4, !P4 ;  /* 0x0000000000ff7806 */ /* 0x000fda0006080100 */
.L_x_823:
        /* <DEDUP_REMOVED lines=11> */
[----:B------:R-:W0:Y:S02]  /*ad40*/  POPC R7, R3 ;  /* 0x0000000300077309 */ /* 0x000e240000000000 */
[----:B0-----:R0:W1:Y:S04]  /*ad50*/  SHFL.DOWN PT, R68, R53, 0x1, R7 ;  /* 0x0820000035447989 */ /* 0x00106800000e0007 */
[----:B------:R0:W4:Y:S04]  /*ad60*/  SHFL.DOWN PT, R67, R52, 0x1, R7 ;  /* 0x0820000034437989 */ /* 0x00012800000e0007 */
[----:B------:R0:W0:Y:S02]  /*ad70*/  SHFL.DOWN PT, R69, R66, 0x1, R7 ;  /* 0x0820000042457989 */ /* 0x00002400000e0007 */
.L_x_829:
[----:B------:R-:W-:Y:S01]  /*ad80*/  ISETP.GE.AND P5, PT, R49, R7, PT ;  /* 0x000000073100720c */ /* 0x000fe20003fa6270 */
[----:B------:R-:W-:-:S12]  /*ad90*/  UMOV UR5, 0xffffffff ;  /* 0xffffffff00057882 */ /* 0x000fd80000000000 */
[----:B-1----:R-:W-:Y:S02]  /*ada0*/  @!P5 IADD3 R68, P4, PT, R68, R53, RZ ;  /* 0x000000354444d210 */ /* 0x002fe40007f9e0ff */
[----:B------:R-:W-:-:S03]  /*adb0*/  @!P5 ISETP.NE.U32.AND P6, PT, R53, RZ, PT ;  /* 0x000000ff3500d20c */ /* 0x000fc60003fc5070 */
[----:B----4-:R-:W-:Y:S01]  /*adc0*/  @!P5 IMAD.X R67, R67, 0x1, R52, P4 ;  /* 0x000000014343d824 */ /* 0x010fe200020e0634 */
[----:B------:R-:W-:Y:S01]  /*add0*/  @!P5 ISETP.NE.AND.EX P6, PT, R52, RZ, PT, P6 ;  /* 0x000000ff3400d20c */ /* 0x000fe20003fc5360 */
[----:B0-----:R-:W-:Y:S01]  /*ade0*/  @!P5 IMAD.MOV.U32 R53, RZ, RZ, R68 ;  /* 0x000000ffff35d224 */ /* 0x001fe200078e0044 */
[----:B------:R-:W-:Y:S11]  /*adf0*/  BRA.DIV UR5, `(.L_x_639) ;  /* 0x0000004205547947 */ /* 0x000ff6000b800000 */
.L_x_832:
[----:B------:R-:W-:Y:S01]  /*ae00*/  @!P5 SEL R69, R69, RZ, !P6 ;  /* 0x000000ff4545d207 */ /* 0x000fe20007000000 */
[----:B------:R-:W-:Y:S01]  /*ae10*/  UMOV UR5, 0xffffffff ;  /* 0xffffffff00057882 */ /* 0x000fe20000000000 */
[----:B------:R-:W-:-:S03]  /*ae20*/  @!P5 IMAD.MOV.U32 R52, RZ, RZ, R67 ;  /* 0x000000ffff34d224 */ /* 0x000fc600078e0043 */
[----:B------:R-:W-:Y:S01]  /*ae30*/  @!P5 IMAD.IADD R66, R66, 0x1, R69 ;  /* 0x000000014242d824 */ /* 0x000fe200078e0245 */
[----:B------:R-:W-:Y:S06]  /*ae40*/  BRA.DIV UR5, `(.L_x_640) ;  /* 0x0000004205607947 */ /* 0x000fec000b800000 */
[----:B------:R0:W1:Y:S04]  /*ae50*/  SHFL.DOWN PT, R68, R53, 0x2, R7 ;  /* 0x0840000035447989 */ /* 0x00006800000e0007 */
[----:B------:R0:W4:Y:S04]  /*ae60*/  SHFL.DOWN PT, R67, R52, 0x2, R7 ;  /* 0x0840000034437989 */ /* 0x00012800000e0007 */
[----:B------:R0:W0:Y:S02]  /*ae70*/  SHFL.DOWN PT, R69, R66, 0x2, R7 ;  /* 0x0840000042457989 */ /* 0x00002400000e0007 */
.L_x_837:
[----:B------:R-:W-:Y:S01]  /*ae80*/  ISETP.GT.AND P5, PT, R63, R7, PT ;  /* 0x000000073f00720c */ /* 0x000fe20003fa4270 */
[----:B------:R-:W-:-:S12]  /*ae90*/  UMOV UR5, 0xffffffff ;  /* 0xffffffff00057882 */ /* 0x000fd80000000000 */
[----:B-1----:R-:W-:Y:S02]  /*aea0*/  @!P5 IADD3 R68, P4, PT, R68, R53, RZ ;  /* 0x000000354444d210 */ /* 0x002fe40007f9e0ff */
[----:B------:R-:W-:-:S03]  /*aeb0*/  @!P5 ISETP.NE.U32.AND P6, PT, R53, RZ, PT ;  /* 0x000000ff3500d20c */ /* 0x000fc60003fc5070 */
[----:B----4-:R-:W-:Y:S01]  /*aec0*/  @!P5 IMAD.X R67, R67, 0x1, R52, P4 ;  /* 0x000000014343d824 */ /* 0x010fe200020e0634 */
[----:B------:R-:W-:Y:S01]  /*aed0*/  @!P5 ISETP.NE.AND.EX P6, PT, R52, RZ, PT, P6 ;  /* 0x000000ff3400d20c */ /* 0x000fe20003fc5360 */
[----:B0-----:R-:W-:Y:S01]  /*aee0*/  @!P5 IMAD.MOV.U32 R53, RZ, RZ, R68 ;  /* 0x000000ffff35d224 */ /* 0x001fe200078e0044 */
[----:B------:R-:W-:Y:S11]  /*aef0*/  BRA.DIV UR5, `(.L_x_641) ;  /* 0x00000042058c7947 */ /* 0x000ff6000b800000 */
.L_x_840:
        /* <DEDUP_REMOVED lines=8> */
.L_x_845:
        /* <DEDUP_REMOVED lines=8> */
.L_x_848:
        /* <DEDUP_REMOVED lines=8> */
.L_x_853:
        /* <DEDUP_REMOVED lines=8> */
.L_x_856:
        /* <DEDUP_REMOVED lines=8> */
.L_x_861:
[----:B------:R-:W-:Y:S01]  /*b180*/  UMOV UR5, 0xffffffff ;  /* 0xffffffff00057882 */ /* 0x000fe20000000000 */
[----:B------:R-:W-:Y:S02]  /*b190*/  ISETP.GT.AND P5, PT, R60, R7, PT ;  /* 0x000000073c00720c */ /* 0x000fe40003fa4270 */
[----:B------:R-:W-:Y:S11]  /*b1a0*/  BRA.DIV UR5, `(.L_x_647) ;  /* 0x0000004605487947 */ /* 0x000ff6000b800000 */
.L_x_864:
[----:B------:R-:W-:Y:S01]  /*b1b0*/  @!P5 ISETP.NE.U32.AND P4, PT, R53, RZ, PT ;  /* 0x000000ff3500d20c */ /* 0x000fe20003f85070 */
[----:B------:R-:W-:Y:S01]  /*b1c0*/  UMOV UR5, 0xffffffff ;  /* 0xffffffff00057882 */ /* 0x000fe20000000000 */
[----:B------:R-:W-:Y:S02]  /*b1d0*/  VIADD R65, R65, 0xffffffe0 ;  /* 0xffffffe041417836 */ /* 0x000fe40000000000 */
[----:B------:R-:W-:-:S04]  /*b1e0*/  @!P5 ISETP.NE.AND.EX P4, PT, R52, RZ, PT, P4 ;  /* 0x000000ff3400d20c */ /* 0x000fc80003f85340 */
[----:B0-----:R-:W-:Y:S02]  /*b1f0*/  @!P5 SEL R69, R69, RZ, !P4 ;  /* 0x000000ff4545d207 */ /* 0x001fe40006000000 */
[----:B-1----:R-:W-:-:S03]  /*b200*/  @!P5 IADD3 R68, P4, PT, R68, R53, RZ ;  /* 0x000000354444d210 */ /* 0x002fc60007f9e0ff */
[----:B------:R-:W-:Y:S02]  /*b210*/  @!P5 IMAD.IADD R66, R66, 0x1, R69 ;  /* 0x000000014242d824 */ /* 0x000fe400078e0245 */
[----:B----4-:R-:W-:Y:S01]  /*b220*/  @!P5 IMAD.X R67, R67, 0x1, R52, P4 ;  /* 0x000000014343d824 */ /* 0x010fe200020e0634 */
[C---:B------:R-:W-:Y:S01]  /*b230*/  ISETP.NE.U32.AND P4, PT, R58.reuse, RZ, PT ;  /* 0x000000ff3a00720c */ /* 0x040fe20003f85070 */
[----:B------:R-:W-:Y:S02]  /*b240*/  @!P5 IMAD.MOV.U32 R53, RZ, RZ, R68 ;  /* 0x000000ffff35d224 */ /* 0x000fe400078e0044 */
[----:B------:R-:W-:Y:S01]  /*b250*/  @!P5 IMAD.MOV.U32 R52, RZ, RZ, R67 ;  /* 0x000000ffff34d224 */ /* 0x000fe200078e0043 */
[----:B------:R-:W-:Y:S02]  /*b260*/  ISETP.NE.AND.EX P4, PT, R59, RZ, PT, P4 ;  /* 0x000000ff3b00720c */ /* 0x000fe40003f85340 */
[----:B------:R-:W-:Y:S02]  /*b270*/  IADD3 R58, P5, PT, R58, R53, RZ ;  /* 0x000000353a3a7210 */ /* 0x000fe40007fbe0ff */
[----:B------:R-:W-:-:S02]  /*b280*/  SEL R66, R66, RZ, !P4 ;  /* 0x000000ff42427207 */ /* 0x000fc40006000000 */
[----:B------:R-:W-:Y:S01]  /*b290*/  ISETP.NE.AND P4, PT, R5, 0x65, PT ;  /* 0x000000650500780c */ /* 0x000fe20003f85270 */
[----:B------:R-:W-:Y:S02]  /*b2a0*/  IMAD.X R59, R59, 0x1, R52, P5 ;  /* 0x000000013b3b7824 */ /* 0x000fe400028e0634 */
[----:B------:R-:W-:Y:S01]  /*b2b0*/  IMAD.IADD R57, R66, 0x1, R57 ;  /* 0x0000000142397824 */ /* 0x000fe200078e0239 */
[----:B------:R-:W-:Y:S09]  /*b2c0*/  BRA.DIV UR5, `(.L_x_648) ;  /* 0x0000004605207947 */ /* 0x000ff2000b800000 */
[----:B------:R-:W-:-:S13]  /*b2d0*/  VOTE.ALL P4, P4 ;  /* 0x0000000000ff7806 */ /* 0x000fda0002080000 */
.L_x_867:
[----:B------:R-:W-:Y:S05]  /*b2e0*/  @P4 BRA `(.L_x_649) ;  /* 0xfffffff8004c4947 */ /* 0x000fea000383ffff */
.L_x_635:
[----:B------:R-:W0:Y:S01]  /*b2f0*/  S2R R2, SR_TID.X ;  /* 0x0000000000027919 */ /* 0x000e220000002100 */
[----:B------:R-:W-:Y:S01]  /*b300*/  BSSY.RECONVERGENT B0, `(.L_x_650) ;  /* 0x0000018000007945 */ /* 0x000fe20003800200 */
[----:B------:R-:W-:Y:S01]  /*b310*/  IMAD.MOV.U32 R3, RZ, RZ, R59 ;  /* 0x000000ffff037224 */ /* 0x000fe200078e003b */
[----:B0-----:R-:W-:Y:S01]  /*b320*/  ISETP.NE.AND P4, PT, R2, RZ, PT ;  /* 0x000000ff0200720c */ /* 0x001fe20003f85270 */
[----:B------:R-:W-:-:S12]  /*b330*/  IMAD.MOV.U32 R2, RZ, RZ, R58 ;  /* 0x000000ffff027224 */ /* 0x000fd800078e003a */
[----:B------:R-:W-:Y:S05]  /*b340*/  @P4 BRA `(.L_x_651) ;  /* 0x00000000004c4947 */ /* 0x000fea0003800000 */
[----:B------:R-:W0:Y:S01]  /*b350*/  S2UR UR6, SR_CgaCtaId ;  /* 0x00000000000679c3 */ /* 0x000e220000008800 */
[----:B------:R-:W-:Y:S01]  /*b360*/  ISETP.NE.U32.AND P4, PT, R56, RZ, PT ;  /* 0x000000ff3800720c */ /* 0x000fe20003f85070 */
[----:B------:R-:W-:Y:S01]  /*b370*/  UMOV UR5, 0x400 ;  /* 0x0000040000057882 */ /* 0x000fe20000000000 */
[----:B------:R-:W-:Y:S02]  /*b380*/  IADD3 R6, P5, PT, R2, R56, RZ ;  /* 0x0000003802067210 */ /* 0x000fe40007fbe0ff */
[----:B------:R-:W-:-:S03]  /*b390*/  ISETP.NE.AND.EX P4, PT, R55, RZ, PT, P4 ;  /* 0x000000ff3700720c */ /* 0x000fc60003f85340 */
[----:B------:R-:W1:Y:S01]  /*b3a0*/  LDC.64 R4, c[0x0][0x3b0] ;  /* 0x0000ec00ff047b82 */ /* 0x000e620000000a00 */
[----:B------:R-:W-:Y:S01]  /*b3b0*/  SEL R7, R57, RZ, !P4 ;  /* 0x000000ff39077207 */ /* 0x000fe20006000000 */
[----:B------:R-:W-:-:S04]  /*b3c0*/  IMAD.X R55, R3, 0x1, R55, P5 ;  /* 0x0000000103377824 */ /* 0x000fc800028e0637 */
[----:B------:R-:W-:Y:S02]  /*b3d0*/  IMAD.IADD R54, R54, 0x1, R7 ;  /* 0x0000000136367824 */ /* 0x000fe400078e0207 */
[----:B------:R-:W-:Y:S01]  /*b3e0*/  IMAD.MOV.U32 R7, RZ, RZ, R55 ;  /* 0x000000ffff077224 */ /* 0x000fe200078e0037 */
[----:B0-----:R-:W-:Y:S01]  /*b3f0*/  ULEA UR5, UR6, UR5, 0x18 ;  /* 0x0000000506057291 */ /* 0x001fe2000f8ec0ff */
[----:B-1----:R-:W-:-:S04]  /*b400*/  IMAD.WIDE.U32 R28, R0, 0x10, R4 ;  /* 0x00000010001c7825 */ /* 0x002fc800078e0004 */
[----:B------:R-:W-:Y:S02]  /*b410*/  IMAD.MOV.U32 R4, RZ, RZ, R54 ;  /* 0x000000ffff047224 */ /* 0x000fe400078e0036 */
[----:B------:R-:W-:-:S05]  /*b420*/  IMAD.MOV.U32 R5, RZ, RZ, 0x65 ;  /* 0x00000065ff057424 */ /* 0x000fca00078e00ff */
[----:B------:R0:W-:Y:S04]  /*b430*/  ST.E.128.STRONG.GPU desc[UR8][R28.64+0x200], R4 ;  /* 0x000200041c007985 */ /* 0x0001e8000c10fd08 */
[----:B------:R0:W-:Y:S04]  /*b440*/  STS.64 [UR5+0xb8], R6 ;  /* 0x0000b806ff007988 */ /* 0x0001e80008000a05 */
[----:B------:R0:W-:Y:S04]  /*b450*/  STS [UR5+0xc0], R54 ;  /* 0x0000c036ff007988 */ /* 0x0001e80008000805 */
[----:B------:R0:W-:Y:S04]  /*b460*/  STS.64 [UR5+0xa8], R2 ;  /* 0x0000a802ff007988 */ /* 0x0001e80008000a05 */
[----:B------:R0:W-:Y:S02]  /*b470*/  STS [UR5+0xb0], R57 ;  /* 0x0000b039ff007988 */ /* 0x0001e40008000805 */
.L_x_651:
[----:B------:R-:W-:Y:S05]  /*b480*/  BSYNC.RECONVERGENT B0 ;  /* 0x0000000000007941 */ /* 0x000fea0003800200 */
.L_x_650:
[----:B------:R-:W-:-:S13]  /*b490*/  ISETP.NE.AND P4, PT, R49, RZ, PT ;  /* 0x000000ff3100720c */ /* 0x000fda0003f85270 */
[----:B0-----:R-:W0:Y:S01]  /*b4a0*/  @!P4 S2R R5, SR_CgaCtaId ;  /* 0x000000000005c919 */ /* 0x001e220000008800 */
[----:B------:R-:W-:Y:S01]  /*b4b0*/  @!P4 MOV R0, 0x400 ;  /* 0x000004000000c802 */ /* 0x000fe20000000f00 */
[----:B--2---:R-:W-:Y:S02]  /*b4c0*/  @!P4 IMAD.MOV.U32 R33, RZ, RZ, R2 ;  /* 0x000000ffff21c224 */ /* 0x004fe400078e0002 */
[----:B---3--:R-:W-:Y:S02]  /*b4d0*/  @!P4 IMAD.MOV.U32 R32, RZ, RZ, R3 ;  /* 0x000000ffff20c224 */ /* 0x008fe400078e0003 */
[----:B------:R-:W-:Y:S01]  /*b4e0*/  @!P4 IMAD.MOV.U32 R31, RZ, RZ, R57 ;  /* 0x000000ffff1fc224 */ /* 0x000fe200078e0039 */
[----:B0-----:R-:W-:-:S05]  /*b4f0*/  @!P4 LEA R0, R5, R0, 0x18 ;  /* 0x000000000500c211 */ /* 0x001fca00078ec0ff */
[----:B------:R0:W-:Y:S04]  /*b500*/  @!P4 STS.64 [R0+0x88], R2 ;  /* 0x000088020000c388 */ /* 0x0001e80000000a00 */
[----:B------:R0:W-:Y:S02]  /*b510*/  @!P4 STS [R0+0x90], R57 ;  /* 0x000090390000c388 */ /* 0x0001e40000000800 */
.L_x_619:
[----:B------:R-:W1:Y:S01]  /*b520*/  S2R R29, SR_TID.X ;  /* 0x00000000001d7919 */ /* 0x000e620000002100 */
[----:B------:R-:W-:Y:S01]  /*b530*/  ISETP.NE.U32.AND P4, PT, R26, R24, PT ;  /* 0x000000181a00720c */ /* 0x000fe20003f85070 */
[----:B------:R-:W-:Y:S05]  /*b540*/  WARPSYNC.ALL ;  /* 0x0000000000007948 */ /* 0x000fea0003800000 */
[----:B------:R-:W-:Y:S01]  /*b550*/  BAR.SYNC.DEFER_BLOCKING 0x0 ;  /* 0x0000000000007b1d */ /* 0x000fe20000010000 */
[----:B------:R-:W-:-:S05]  /*b560*/  ISETP.NE.AND.EX P4, PT, R27, R25, PT, P4 ;  /* 0x000000191b00720c */ /* 0x000fca0003f85340 */
[----:B------:R-:W-:Y:S01]  /*b570*/  BSSY.RECONVERGENT B0, `(.L_x_652) ;  /* 0x0000011000007945 */ /* 0x000fe20003800200 */
[----:B-1----:R-:W-:-:S05]  /*b580*/  IMAD R7, R29, 0x9, RZ ;  /* 0x000000091d077824 */ /* 0x002fca00078e02ff */
[----:B------:R-:W-:-:S04]  /*b590*/  ISETP.EQ.U32.AND P6, PT, R30, R7, PT ;  /* 0x000000071e00720c */ /* 0x000fc80003fc2070 */
[----:B------:R-:W-:Y:S02]  /*b5a0*/  ISETP.EQ.OR.EX P6, PT, R50, RZ, P4, P6 ;  /* 0x000000ff3200720c */ /* 0x000fe400027c2760 */
[----:B------:R-:W-:-:S13]  /*b5b0*/  ISETP.NE.AND P4, PT, R29, RZ, PT ;  /* 0x000000ff1d00720c */ /* 0x000fda0003f85270 */
[----:B------:R-:W-:Y:S05]  /*b5c0*/  @!P4 BRA `(.L_x_653) ;  /* 0x00000000002cc947 */ /* 0x000fea0003800000 */
[----:B------:R-:W1:Y:S01]  /*b5d0*/  S2UR UR6, SR_CgaCtaId ;  /* 0x00000000000679c3 */ /* 0x000e620000008800 */
[----:B------:R-:W-:Y:S01]  /*b5e0*/  UMOV UR5, 0x400 ;  /* 0x0000040000057882 */ /* 0x000fe20000000000 */
[----:B------:R-:W-:-:S04]  /*b5f0*/  ISETP.NE.U32.AND P4, PT, R33, RZ, PT ;  /* 0x000000ff2100720c */ /* 0x000fc80003f85070 */
[----:B------:R-:W-:Y:S01]  /*b600*/  ISETP.NE.AND.EX P4, PT, R32, RZ, PT, P4 ;  /* 0x000000ff2000720c */ /* 0x000fe20003f85340 */
[----:B-1----:R-:W-:-:S09]  /*b610*/  ULEA UR5, UR6, UR5, 0x18 ;  /* 0x0000000506057291 */ /* 0x002fd2000f8ec0ff */
[----:B0-----:R-:W0:Y:S04]  /*b620*/  LDS R0, [UR5+0x90] ;  /* 0x00009005ff007984 */ /* 0x001e280008000800 */
[----:B------:R-:W1:Y:S01]  /*b630*/  LDS.64 R2, [UR5+0x88] ;  /* 0x00008805ff027984 */ /* 0x000e620008000a00 */
[----:B0-----:R-:W-:Y:S02]  /*b640*/  SEL R0, R0, RZ, !P4 ;  /* 0x000000ff00007207 */ /* 0x001fe40006000000 */
[----:B-1----:R-:W-:-:S03]  /*b650*/  IADD3 R33, P4, PT, R2, R33, RZ ;  /* 0x0000002102217210 */ /* 0x002fc60007f9e0ff */
[----:B------:R-:W-:Y:S02]  /*b660*/  IMAD.IADD R31, R31, 0x1, R0 ;  /* 0x000000011f1f7824 */ /* 0x000fe400078e0200 */
[----:B------:R-:W-:-:S08]  /*b670*/  IMAD.X R32, R3, 0x1, R32, P4 ;  /* 0x0000000103207824 */ /* 0x000fd000020e0620 */
.L_x_653:
[----:B------:R-:W-:Y:S05]  /*b680*/  BSYNC.RECONVERGENT B0 ;  /* 0x0000000000007941 */ /* 0x000fea0003800200 */
.L_x_652:
[----:B0-----:R-:W-:Y:S01]  /*b690*/  IMAD R3, R29, 0x9, RZ ;  /* 0x000000091d037824 */ /* 0x001fe200078e02ff */
[----:B------:R-:W-:Y:S01]  /*b6a0*/  ISETP.NE.U32.AND P4, PT, R26, R24, PT ;  /* 0x000000181a00720c */ /* 0x000fe20003f85070 */
[----:B------:R-:W0:Y:S01]  /*b6b0*/  S2UR UR5, SR_CgaCtaId ;  /* 0x00000000000579c3 */ /* 0x000e220000008800 */
[----:B------:R-:W-:Y:S01]  /*b6c0*/  SEL R0, RZ, 0x1, !P6 ;  /* 0x00000001ff007807 */ /* 0x000fe20007000000 */
[----:B------:R-:W-:Y:S01]  /*b6d0*/  UMOV UR4, 0x400 ;  /* 0x0000040000047882 */ /* 0x000fe20000000000 */
[----:B------:R-:W-:Y:S01]  /*b6e0*/  ISETP.NE.AND.EX P4, PT, R27, R25, PT, P4 ;  /* 0x000000191b00720c */ /* 0x000fe20003f85340 */
[----:B------:R-:W-:Y:S01]  /*b6f0*/  BSSY.RECONVERGENT B0, `(.L_x_654) ;  /* 0x0000146000007945 */ /* 0x000fe20003800200 */
[----:B------:R-:W-:Y:S01]  /*b700*/  ISETP.EQ.U32.AND P5, PT, R30, R3, PT ;  /* 0x000000031e00720c */ /* 0x000fe20003fa2070 */
[----:B------:R-:W-:Y:S01]  /*b710*/  VIADD R3, R7, 0x5 ;  /* 0x0000000507037836 */ /* 0x000fe20000000000 */
[----:B------:R-:W-:Y:S02]  /*b720*/  SEL R53, RZ, 0x1, !P1 ;  /* 0x00000001ff357807 */ /* 0x000fe40004800000 */
[----:B------:R-:W-:-:S02]  /*b730*/  ISETP.EQ.OR.EX P5, PT, R50, RZ, P4, P5 ;  /* 0x000000ff3200720c */ /* 0x000fc400027a2750 */
[----:B------:R-:W-:Y:S02]  /*b740*/  ISETP.NE.U32.AND P4, PT, R14, R12, PT ;  /* 0x0000000c0e00720c */ /* 0x000fe40003f85070 */
[----:B------:R-:W-:Y:S02]  /*b750*/  P2R R2, PR, RZ, 0x20 ;  /* 0x00000020ff027803 */ /* 0x000fe40000000000 */
[----:B------:R-:W-:Y:S02]  /*b760*/  ISETP.EQ.U32.AND P5, PT, R30, R3, PT ;  /* 0x000000031e00720c */ /* 0x000fe40003fa2070 */
[----:B------:R-:W-:Y:S02]  /*b770*/  SEL R3, R31, RZ, !P6 ;  /* 0x000000ff1f037207 */ /* 0x000fe40007000000 */
[----:B------:R-:W-:Y:S02]  /*b780*/  ISETP.NE.AND P6, PT, R2, RZ, PT ;  /* 0x000000ff0200720c */ /* 0x000fe40003fc5270 */
[----:B------:R-:W-:Y:S01]  /*b790*/  ISETP.NE.AND.EX P4, PT, R15, R13, PT, P4 ;  /* 0x0000000d0f00720c */ /* 0x000fe20003f85340 */
[----:B------:R-:W-:Y:S01]  /*b7a0*/  IMAD.IADD R48, R48, 0x1, R3 ;  /* 0x0000000130307824 */ /* 0x000fe200078e0203 */
[----:B0-----:R-:W-:-:S02]  /*b7b0*/  ULEA UR4, UR5, UR4, 0x18 ;  /* 0x0000000405047291 */ /* 0x001fc4000f8ec0ff */
[----:B------:R-:W-:Y:S02]  /*b7c0*/  ISETP.EQ.OR.EX P4, PT, R50, RZ, P4, P5 ;  /* 0x000000ff3200720c */ /* 0x000fe40002782750 */
[----:B------:R-:W-:Y:S02]  /*b7d0*/  SEL R2, R48, RZ, !P3 ;  /* 0x000000ff30027207 */ /* 0x000fe40005800000 */
[----:B------:R-:W-:-:S03]  /*b7e0*/  IADD3 R0, P5, PT, R33, R0, RZ ;  /* 0x0000000021007210 */ /* 0x000fc60007fbe0ff */
[----:B------:R-:W-:Y:S01]  /*b7f0*/  IMAD.IADD R47, R47, 0x1, R2 ;  /* 0x000000012f2f7824 */ /* 0x000fe200078e0202 */
[----:B------:R-:W0:Y:S01]  /*b800*/  LDS.64 R4, [UR4+0xc8] ;  /* 0x0000c804ff047984 */ /* 0x000e220008000a00 */
[----:B------:R-:W-:Y:S01]  /*b810*/  IMAD.X R49, RZ, RZ, R32, P5 ;  /* 0x000000ffff317224 */ /* 0x000fe200028e0620 */
[----:B------:R-:W-:Y:S02]  /*b820*/  ISETP.NE.U32.AND P5, PT, R12, R10, PT ;  /* 0x0000000a0c00720c */ /* 0x000fe40003fa5070 */
[----:B------:R-:W-:Y:S01]  /*b830*/  SEL R3, R47, RZ, !P2 ;  /* 0x000000ff2f037207 */ /* 0x000fe20005000000 */
[----:B------:R-:W1:Y:S01]  /*b840*/  LDS R54, [UR4+0xc0] ;  /* 0x0000c004ff367984 */ /* 0x000e620008000800 */
[----:B------:R-:W-:-:S03]  /*b850*/  ISETP.NE.AND.EX P5, PT, R13, R11, PT, P5 ;  /* 0x0000000b0d00720c */ /* 0x000fc60003fa5350 */
[----:B------:R-:W-:-:S05]  /*b860*/  IMAD.IADD R46, R46, 0x1, R3 ;  /* 0x000000012e2e7824 */ /* 0x000fca00078e0203 */
[----:B------:R-:W-:-:S05]  /*b870*/  SEL R2, R46, RZ, !P1 ;  /* 0x000000ff2e027207 */ /* 0x000fca0004800000 */
[----:B------:R-:W-:-:S05]  /*b880*/  IMAD.IADD R45, R45, 0x1, R2 ;  /* 0x000000012d2d7824 */ /* 0x000fca00078e0202 */
[----:B------:R-:W-:-:S05]  /*b890*/  SEL R3, R45, RZ, !P0 ;  /* 0x000000ff2d037207 */ /* 0x000fca0004000000 */
[----:B------:R-:W-:Y:S02]  /*b8a0*/  IMAD.IADD R44, R44, 0x1, R3 ;  /* 0x000000012c2c7824 */ /* 0x000fe400078e0203 */
[----:B------:R-:W-:-:S03]  /*b8b0*/  VIADD R3, R7, 0x6 ;  /* 0x0000000607037836 */ /* 0x000fc60000000000 */
[----:B------:R-:W-:-:S05]  /*b8c0*/  SEL R2, R44, RZ, !P4 ;  /* 0x000000ff2c027207 */ /* 0x000fca0006000000 */
[----:B------:R-:W-:-:S05]  /*b8d0*/  IMAD.IADD R43, R43, 0x1, R2 ;  /* 0x000000012b2b7824 */ /* 0x000fca00078e0202 */
[----:B------:R-:W-:Y:S02]  /*b8e0*/  SEL R2, R43, RZ, !P5 ;  /* 0x000000ff2b027207 */ /* 0x000fe40006800000 */
[----:B------:R-:W-:Y:S02]  /*b8f0*/  ISETP.NE.U32.AND P5, PT, R30, R3, PT ;  /* 0x000000031e00720c */ /* 0x000fe40003fa5070 */
[----:B------:R-:W-:Y:S02]  /*b900*/  SEL R3, RZ, 0x1, !P3 ;  /* 0x00000001ff037807 */ /* 0x000fe40005800000 */
[----:B------:R-:W-:-:S04]  /*b910*/  ISETP.NE.AND.EX P5, PT, R50, RZ, PT, P5 ;  /* 0x000000ff3200720c */ /* 0x000fc80003fa5350 */
[----:B------:R-:W-:Y:S02]  /*b920*/  SEL R61, R2, RZ, P5 ;  /* 0x000000ff023d7207 */ /* 0x000fe40002800000 */
[----:B------:R-:W-:Y:S02]  /*b930*/  SEL R2, RZ, 0x1, !P6 ;  /* 0x00000001ff027807 */ /* 0x000fe40007000000 */
[----:B------:R-:W-:Y:S01]  /*b940*/  ISETP.NE.AND P6, PT, R51, RZ, PT ;  /* 0x000000ff3300720c */ /* 0x000fe20003fc5270 */
[----:B------:R-:W-:Y:S01]  /*b950*/  IMAD.IADD R42, R42, 0x1, R61 ;  /* 0x000000012a2a7824 */ /* 0x000fe200078e023d */
[----:B------:R-:W-:Y:S02]  /*b960*/  IADD3 R3, P5, PT, R3, R2, RZ ;  /* 0x0000000203037210 */ /* 0x000fe40007fbe0ff */
[----:B------:R-:W-:-:S03]  /*b970*/  SEL R2, RZ, 0x1, !P2 ;  /* 0x00000001ff027807 */ /* 0x000fc60005000000 */
[----:B------:R-:W-:Y:S01]  /*b980*/  IMAD.X R59, RZ, RZ, RZ, P5 ;  /* 0x000000ffff3b7224 */ /* 0x000fe200028e06ff */
[----:B------:R-:W-:-:S05]  /*b990*/  IADD3 R2, P5, PT, R3, R2, RZ ;  /* 0x0000000203027210 */ /* 0x000fca0007fbe0ff */
[----:B------:R-:W-:Y:S01]  /*b9a0*/  IMAD.X R57, RZ, RZ, R59, P5 ;  /* 0x000000ffff397224 */ /* 0x000fe200028e063b */
[----:B------:R-:W-:Y:S02]  /*b9b0*/  IADD3 R28, P5, PT, R33, R3, RZ ;  /* 0x00000003211c7210 */ /* 0x000fe40007fbe0ff */
[----:B------:R-:W-:-:S03]  /*b9c0*/  SEL R3, RZ, 0x1, !P0 ;  /* 0x00000001ff037807 */ /* 0x000fc60004000000 */
[----:B------:R-:W-:Y:S01]  /*b9d0*/  IMAD.X R59, R32, 0x1, R59, P5 ;  /* 0x00000001203b7824 */ /* 0x000fe200028e063b */
[----:B------:R-:W-:-:S05]  /*b9e0*/  IADD3 R6, P5, PT, R2, R53, RZ ;  /* 0x0000003502067210 */ /* 0x000fca0007fbe0ff */
[----:B------:R-:W-:Y:S01]  /*b9f0*/  IMAD.X R55, RZ, RZ, R57, P5 ;  /* 0x000000ffff377224 */ /* 0x000fe200028e0639 */
[C---:B------:R-:W-:Y:S01]  /*ba00*/  IADD3 R52, P5, PT, R33.reuse, R2, RZ ;  /* 0x0000000221347210 */ /* 0x040fe20007fbe0ff */
[----:B------:R-:W-:Y:S02]  /*ba10*/  IMAD.IADD R58, R6, 0x1, R3 ;  /* 0x00000001063a7824 */ /* 0x000fe400078e0203 */
[----:B------:R-:W2:Y:S02]  /*ba20*/  LDS.64 R2, [UR4+0xb8] ;  /* 0x0000b804ff027984 */ /* 0x000ea40008000a00 */
        /* <DEDUP_REMOVED lines=11> */
[----:B0-----:R-:W-:Y:S02]  /*bae0*/  ISETP.GE.U32.AND P5, PT, R4, 0x101, PT ;  /* 0x000001010400780c */ /* 0x001fe40003fa6070 */
[----:B------:R-:W-:Y:S02]  /*baf0*/  SEL R35, R42, RZ, !P6 ;  /* 0x000000ff2a237207 */ /* 0x000fe40007000000 */
[----:B------:R-:W-:-:S03]  /*bb00*/  ISETP.GE.AND.EX P5, PT, R5, RZ, PT, P5 ;  /* 0x000000ff0500720c */ /* 0x000fc60003fa6350 */
[----:B------:R-:W-:-:S10]  /*bb10*/  IMAD.IADD R40, R40, 0x1, R35 ;  /* 0x0000000128287824 */ /* 0x000fd400078e0223 */
[----:B-12---:R-:W-:Y:S05]  /*bb20*/  @!P5 BRA `(.L_x_655) ;  /* 0x000000080044d947 */ /* 0x006fea0003800000 */
[----:B------:R-:W-:Y:S01]  /*bb30*/  ISETP.NE.U32.AND P5, PT, R30, R7, PT ;  /* 0x000000071e00720c */ /* 0x000fe20003fa5070 */
[----:B------:R-:W-:Y:S01]  /*bb40*/  IMAD.MOV.U32 R32, RZ, RZ, 0x9 ;  /* 0x00000009ff207424 */ /* 0x000fe200078e00ff */
[----:B------:R-:W0:Y:S01]  /*bb50*/  LDS.64 R6, [UR4+0xa8] ;  /* 0x0000a804ff067984 */ /* 0x000e220008000a00 */
[----:B------:R-:W-:Y:S01]  /*bb60*/  ISETP.NE.U32.AND P6, PT, R26, R24, PT ;  /* 0x000000181a00720c */ /* 0x000fe20003fc5070 */
[----:B------:R-:W1:Y:S01]  /*bb70*/  LDCU.64 UR12, c[0x0][0x398] ;  /* 0x00007300ff0c77ac */ /* 0x000e620008000a00 */
[----:B------:R-:W-:Y:S01]  /*bb80*/  IMAD R49, R29, R32, 0x6 ;  /* 0x000000061d317424 */ /* 0x000fe200078e0220 */
[----:B------:R-:W-:Y:S01]  /*bb90*/  BSSY.RECONVERGENT B1, `(.L_x_656) ;  /* 0x0000089000017945 */ /* 0x000fe20003800200 */
[----:B------:R-:W-:Y:S01]  /*bba0*/  BAR.SYNC.DEFER_BLOCKING 0x0 ;  /* 0x0000000000007b1d */ /* 0x000fe20000010000 */
[----:B------:R-:W-:-:S04]  /*bbb0*/  ISETP.NE.AND.EX P6, PT, R27, R25, PT, P6 ;  /* 0x000000191b00720c */ /* 0x000fc80003fc5360 */
[----:B------:R-:W-:Y:S01]  /*bbc0*/  ISETP.NE.AND.EX P5, PT, R50, RZ, !P6, P5 ;  /* 0x000000ff3200720c */ /* 0x000fe200077a5350 */
[----:B------:R-:W2:Y:S01]  /*bbd0*/  LDCU.64 UR14, c[0x0][0x3a0] ;  /* 0x00007400ff0e77ac */ /* 0x000ea20008000a00 */
[----:B------:R-:W-:-:S11]  /*bbe0*/  ISETP.NE.AND P6, PT, R51, RZ, PT ;  /* 0x000000ff3300720c */ /* 0x000fd60003fc5270 */
[--C-:B0-----:R-:W-:Y:S02]  /*bbf0*/  @!P5 IMAD.IADD R33, R33, 0x1, -R6.reuse ;  /* 0x000000012121d824 */ /* 0x101fe400078e0a06 */
[--C-:B------:R-:W-:Y:S02]  /*bc00*/  @P3 IMAD.IADD R0, R0, 0x1, -R6.reuse ;  /* 0x0000000100003824 */ /* 0x100fe400078e0a06 */
[--C-:B------:R-:W-:Y:S01]  /*bc10*/  @P2 IMAD.IADD R28, R28, 0x1, -R6.reuse ;  /* 0x000000011c1c2824 */ /* 0x100fe200078e0a06 */
[----:B------:R-:W-:Y:S01]  /*bc20*/  @!P5 LEA R33, R33, UR4, 0x4 ;  /* 0x000000042121dc11 */ /* 0x000fe2000f8e20ff */
[--C-:B------:R-:W-:Y:S01]  /*bc30*/  @P1 IMAD.IADD R52, R52, 0x1, -R6.reuse ;  /* 0x0000000134341824 */ /* 0x100fe200078e0a06 */
[----:B------:R-:W-:Y:S01]  /*bc40*/  @P3 LEA R35, R0, UR4, 0x4 ;  /* 0x0000000400233c11 */ /* 0x000fe2000f8e20ff */
[--C-:B------:R-:W-:Y:S01]  /*bc50*/  @P0 IMAD.IADD R53, R53, 0x1, -R6.reuse ;  /* 0x0000000135350824 */ /* 0x100fe200078e0a06 */
[----:B------:R-:W-:Y:S01]  /*bc60*/  @P2 LEA R28, R28, UR4, 0x4 ;  /* 0x000000041c1c2c11 */ /* 0x000fe2000f8e20ff */
[----:B------:R0:W-:Y:S01]  /*bc70*/  @!P5 STS.64 [R33], R26 ;  /* 0x0000001a2100d388 */ /* 0x0001e20000000a00 */
[----:B------:R-:W-:-:S02]  /*bc80*/  @P4 IMAD.IADD R55, R55, 0x1, -R6 ;  /* 0x0000000137374824 */ /* 0x000fc400078e0a06 */
[----:B------:R-:W-:Y:S01]  /*bc90*/  @P0 LEA R53, R53, UR4, 0x4 ;  /* 0x0000000435350c11 */ /* 0x000fe2000f8e20ff */
[----:B------:R-:W-:Y:S01]  /*bca0*/  @!P5 STS [R33+0x8], R31 ;  /* 0x0000081f2100d388 */ /* 0x000fe20000000800 */
[----:B------:R-:W-:Y:S01]  /*bcb0*/  ISETP.NE.U32.AND P5, PT, R12, R10, PT ;  /* 0x0000000a0c00720c */ /* 0x000fe20003fa5070 */
[----:B------:R-:W-:Y:S01]  /*bcc0*/  @P6 IMAD.IADD R39, R39, 0x1, -R6 ;  /* 0x0000000127276824 */ /* 0x000fe200078e0a06 */
[----:B------:R-:W-:Y:S01]  /*bcd0*/  @P4 LEA R55, R55, UR4, 0x4 ;  /* 0x0000000437374c11 */ /* 0x000fe2000f8e20ff */
[----:B------:R3:W-:Y:S01]  /*bce0*/  @P3 STS.64 [R35], R24 ;  /* 0x0000001823003388 */ /* 0x0007e20000000a00 */
[----:B------:R-:W-:Y:S02]  /*bcf0*/  ISETP.NE.AND.EX P5, PT, R13, R11, PT, P5 ;  /* 0x0000000b0d00720c */ /* 0x000fe40003fa5350 */
[----:B------:R-:W-:Y:S01]  /*bd00*/  @P6 LEA R39, R39, UR4, 0x4 ;  /* 0x0000000427276c11 */ /* 0x000fe2000f8e20ff */
[----:B------:R4:W-:Y:S01]  /*bd10*/  @P3 STS [R35+0x8], R48 ;  /* 0x0000083023003388 */ /* 0x0009e20000000800 */
[----:B------:R-:W-:Y:S01]  /*bd20*/  ISETP.NE.U32.AND P3, PT, R30, R49, PT ;  /* 0x000000311e00720c */ /* 0x000fe20003f65070 */
[----:B0-----:R-:W-:-:S02]  /*bd30*/  IMAD R27, R29, R32, 0x8 ;  /* 0x000000081d1b7424 */ /* 0x001fc400078e0220 */
[----:B------:R4:W-:Y:S01]  /*bd40*/  @P2 STS.64 [R28], R22 ;  /* 0x000000161c002388 */ /* 0x0009e20000000a00 */
[----:B------:R-:W-:Y:S02]  /*bd50*/  ISETP.NE.AND.EX P3, PT, R50, RZ, !P5, P3 ;  /* 0x000000ff3200720c */ /* 0x000fe40006f65330 */
[----:B------:R-:W-:Y:S01]  /*bd60*/  ISETP.NE.U32.AND P5, PT, R30, R27, PT ;  /* 0x0000001b1e00720c */ /* 0x000fe20003fa5070 */
[----:B------:R4:W-:Y:S01]  /*bd70*/  @P2 STS [R28+0x8], R47 ;  /* 0x0000082f1c002388 */ /* 0x0009e20000000800 */
[----:B------:R-:W-:Y:S02]  /*bd80*/  ISETP.NE.U32.AND P2, PT, R8, R20, PT ;  /* 0x000000140800720c */ /* 0x000fe40003f45070 */
[----:B---3--:R-:W-:Y:S02]  /*bd90*/  @P1 LEA R25, R52, UR4, 0x4 ;  /* 0x0000000434191c11 */ /* 0x008fe4000f8e20ff */
[----:B------:R-:W-:-:S03]  /*bda0*/  ISETP.NE.AND.EX P2, PT, R9, R21, PT, P2 ;  /* 0x000000150900720c */ /* 0x000fc60003f45320 */
[----:B------:R4:W-:Y:S01]  /*bdb0*/  @P1 STS.64 [R25], R18 ;  /* 0x0000001219001388 */ /* 0x0009e20000000a00 */
[----:B------:R-:W-:Y:S01]  /*bdc0*/  ISETP.NE.AND.EX P5, PT, R50, RZ, !P2, P5 ;  /* 0x000000ff3200720c */ /* 0x000fe200057a5350 */
[--C-:B------:R-:W-:Y:S02]  /*bdd0*/  @!P3 IMAD.IADD R41, R41, 0x1, -R6.reuse ;  /* 0x000000012929b824 */ /* 0x100fe400078e0a06 */
[----:B------:R4:W-:Y:S03]  /*bde0*/  @P1 STS [R25+0x8], R46 ;  /* 0x0000082e19001388 */ /* 0x0009e60000000800 */
[----:B------:R-:W-:Y:S01]  /*bdf0*/  @!P3 LEA R41, R41, UR4, 0x4 ;  /* 0x000000042929bc11 */ /* 0x000fe2000f8e20ff */
[----:B------:R4:W-:Y:S04]  /*be00*/  @P0 STS.64 [R53], R16 ;  /* 0x0000001035000388 */ /* 0x0009e80000000a00 */
[----:B------:R4:W-:Y:S01]  /*be10*/  @P0 STS [R53+0x8], R45 ;  /* 0x0000082d35000388 */ /* 0x0009e20000000800 */
[----:B------:R-:W-:Y:S01]  /*be20*/  ISETP.GT.U32.AND P0, PT, R4, R29, PT ;  /* 0x0000001d0400720c */ /* 0x000fe20003f04070 */
[----:B------:R-:W-:-:S02]  /*be30*/  @!P5 IMAD.IADD R37, R37, 0x1, -R6 ;  /* 0x000000012525d824 */ /* 0x000fc400078e0a06 */
[----:B------:R4:W-:Y:S01]  /*be40*/  @P4 STS.64 [R55], R14 ;  /* 0x0000000e37004388 */ /* 0x0009e20000000a00 */
[----:B------:R-:W-:Y:S02]  /*be50*/  ISETP.GT.U32.AND.EX P0, PT, R5, RZ, PT, P0 ;  /* 0x000000ff0500720c */ /* 0x000fe40003f04100 */
[----:B------:R-:W-:Y:S01]  /*be60*/  @!P5 LEA R37, R37, UR4, 0x4 ;  /* 0x000000042525dc11 */ /* 0x000fe2000f8e20ff */
[----:B------:R4:W-:Y:S04]  /*be70*/  @P4 STS [R55+0x8], R44 ;  /* 0x0000082c37004388 */ /* 0x0009e80000000800 */
[----:B------:R4:W-:Y:S04]  /*be80*/  @!P3 STS.64 [R41], R12 ;  /* 0x0000000c2900b388 */ /* 0x0009e80000000a00 */
[----:B------:R4:W-:Y:S04]  /*be90*/  @!P3 STS [R41+0x8], R43 ;  /* 0x0000082b2900b388 */ /* 0x0009e80000000800 */
[----:B------:R4:W-:Y:S04]  /*bea0*/  @P6 STS.64 [R39], R10 ;  /* 0x0000000a27006388 */ /* 0x0009e80000000a00 */
[----:B------:R4:W-:Y:S04]  /*beb0*/  @P6 STS [R39+0x8], R42 ;  /* 0x0000082a27006388 */ /* 0x0009e80000000800 */
[----:B------:R4:W-:Y:S04]  /*bec0*/  @!P5 STS.64 [R37], R8 ;  /* 0x000000082500d388 */ /* 0x0009e80000000a00 */
[----:B------:R4:W-:Y:S01]  /*bed0*/  @!P5 STS [R37+0x8], R40 ;  /* 0x000008282500d388 */ /* 0x0009e20000000800 */
[----:B------:R-:W-:Y:S06]  /*bee0*/  BAR.SYNC.DEFER_BLOCKING 0x0 ;  /* 0x0000000000007b1d */ /* 0x000fec0000010000 */
[----:B-12---:R-:W-:Y:S05]  /*bef0*/  @!P0 BRA `(.L_x_657) ;  /* 0x0000000400488947 */ /* 0x006fea0003800000 */
[----:B----4-:R-:W-:Y:S01]  /*bf00*/  IMAD.MOV.U32 R37, RZ, RZ, R29 ;  /* 0x000000ffff257224 */ /* 0x010fe200078e001d */
[----:B------:R-:W-:Y:S01]  /*bf10*/  BSSY.RECONVERGENT B2, `(.L_x_658) ;  /* 0x000002e000027945 */ /* 0x000fe20003800200 */
[----:B------:R-:W-:-:S03]  /*bf20*/  IMAD.MOV.U32 R25, RZ, RZ, RZ ;  /* 0x000000ffff197224 */ /* 0x000fc600078e00ff */
[----:B------:R-:W-:-:S04]  /*bf30*/  LOP3.LUT R9, RZ, R37, RZ, 0x33, !PT ;  /* 0x00000025ff097212 */ /* 0x000fc800078e33ff */
[----:B------:R-:W-:Y:S02]  /*bf40*/  IADD3 R18, P0, PT, R4, R9, RZ ;  /* 0x0000000904127210 */ /* 0x000fe40007f1e0ff */
[----:B------:R-:W-:Y:S02]  /*bf50*/  LOP3.LUT R9, RZ, R25, RZ, 0x33, !PT ;  /* 0x00000019ff097212 */ /* 0x000fe400078e33ff */
[----:B------:R-:W-:-:S03]  /*bf60*/  LOP3.LUT R0, R18, 0x300, RZ, 0xc0, !PT ;  /* 0x0000030012007812 */ /* 0x000fc600078ec0ff */
[----:B------:R-:W-:Y:S01]  /*bf70*/  IMAD.X R9, R5, 0x1, R9, P0 ;  /* 0x0000000105097824 */ /* 0x000fe200000e0609 */
[----:B------:R-:W-:Y:S02]  /*bf80*/  ISETP.NE.U32.AND P1, PT, R0, 0x300, PT ;  /* 0x000003000000780c */ /* 0x000fe40003f25070 */
[----:B------:R-:W-:Y:S02]  /*bf90*/  ISETP.GE.U32.AND P0, PT, R18, 0x300, PT ;  /* 0x000003001200780c */ /* 0x000fe40003f06070 */
[----:B------:R-:W-:Y:S02]  /*bfa0*/  ISETP.NE.AND.EX P1, PT, RZ, RZ, PT, P1 ;  /* 0x000000ffff00720c */ /* 0x000fe40003f25310 */
[----:B------:R-:W-:-:S11]  /*bfb0*/  ISETP.GE.U32.AND.EX P0, PT, R9, RZ, PT, P0 ;  /* 0x000000ff0900720c */ /* 0x000fd60003f06100 */
[----:B------:R-:W-:Y:S05]  /*bfc0*/  @!P1 BRA `(.L_x_659) ;  /* 0x0000000000889947 */ /* 0x000fea0003800000 */
        /* <DEDUP_REMOVED lines=16> */
.L_x_660:
        /* <DEDUP_REMOVED lines=18> */
.L_x_659:
[----:B------:R-:W-:Y:S05]  /*c1f0*/  BSYNC.RECONVERGENT B2 ;  /* 0x0000000000027941 */ /* 0x000fea0003800200 */
.L_x_658:
[----:B------:R-:W-:Y:S05]  /*c200*/  @!P0 BRA `(.L_x_657) ;  /* 0x0000000000848947 */ /* 0x000fea0003800000 */
.L_x_661:
        /* <DEDUP_REMOVED lines=33> */
.L_x_657:
[----:B------:R-:W-:Y:S05]  /*c420*/  BSYNC.RECONVERGENT B1 ;  /* 0x0000000000017941 */ /* 0x000fea0003800200 */
.L_x_656:
[----:B------:R-:W-:Y:S05]  /*c430*/  BRA `(.L_x_662) ;  /* 0x0000000400c47947 */ /* 0x000fea0003800000 */
.L_x_655:
[----:B------:R-:W-:Y:S01]  /*c440*/  ISETP.NE.U32.AND P6, PT, R26, R24, PT ;  /* 0x000000181a00720c */ /* 0x000fe20003fc5070 */
[----:B------:R-:W-:Y:S01]  /*c450*/  BSSY.RECONVERGENT B1, `(.L_x_663) ;  /* 0x000000d000017945 */ /* 0x000fe20003800200 */
[----:B------:R-:W-:Y:S02]  /*c460*/  ISETP.NE.U32.AND P5, PT, R30, R7, PT ;  /* 0x000000071e00720c */ /* 0x000fe40003fa5070 */
[----:B------:R-:W-:Y:S02]  /*c470*/  ISETP.NE.AND.EX P6, PT, R27, R25, PT, P6 ;  /* 0x000000191b00720c */ /* 0x000fe40003fc5360 */
[----:B------:R-:W-:-:S13]  /*c480*/  ISETP.NE.AND.EX P5, PT, R50, RZ, PT, P5 ;  /* 0x000000ff3200720c */ /* 0x000fda0003fa5350 */
[----:B------:R-:W-:Y:S05]  /*c490*/  @!P6 BRA P5, `(.L_x_664) ;  /* 0x000000000020e947 */ /* 0x000fea0002800000 */
        /* <DEDUP_REMOVED lines=8> */
.L_x_664:
[----:B------:R-:W-:Y:S05]  /*c520*/  BSYNC.RECONVERGENT B1 ;  /* 0x0000000000017941 */ /* 0x000fea0003800200 */
.L_x_663:
[----:B0-----:R-:W-:Y:S01]  /*c530*/  IMAD.MOV.U32 R26, RZ, RZ, 0x9 ;  /* 0x00000009ff1a7424 */ /* 0x001fe200078e00ff */
[----:B------:R-:W-:Y:S01]  /*c540*/  BSSY.RECONVERGENT B1, `(.L_x_665) ;  /* 0x000000c000017945 */ /* 0x000fe20003800200 */
[----:B------:R-:W-:Y:S02]  /*c550*/  ISETP.NE.U32.AND P5, PT, R12, R10, PT ;  /* 0x0000000a0c00720c */ /* 0x000fe40003fa5070 */
[----:B------:R-:W-:Y:S01]  /*c560*/  IMAD R27, R29, R26, 0x6 ;  /* 0x000000061d1b7424 */ /* 0x000fe200078e021a */
[----:B------:R-:W-:Y:S10]  /*c570*/  @!P3 BRA `(.L_x_666) ;  /* 0x000000000020b947 */ /* 0x000ff40003800000 */
        /* <DEDUP_REMOVED lines=8> */
.L_x_666:
[----:B------:R-:W-:Y:S05]  /*c600*/  BSYNC.RECONVERGENT B1 ;  /* 0x0000000000017941 */ /* 0x000fea0003800200 */
.L_x_665:
[----:B------:R-:W-:Y:S01]  /*c610*/  BSSY.RECONVERGENT B1, `(.L_x_667) ;  /* 0x000000b000017945 */ /* 0x000fe20003800200 */
[----:B------:R-:W-:-:S03]  /*c620*/  ISETP.NE.U32.AND P3, PT, R30, R27, PT ;  /* 0x0000001b1e00720c */ /* 0x000fc60003f65070 */
        /* <DEDUP_REMOVED lines=9> */
.L_x_668:
[----:B------:R-:W-:Y:S05]  /*c6c0*/  BSYNC.RECONVERGENT B1 ;  /* 0x0000000000017941 */ /* 0x000fea0003800200 */
.L_x_667:
[----:B------:R-:W-:Y:S01]  /*c6d0*/  BSSY.RECONVERGENT B1, `(.L_x_669) ;  /* 0x000000c000017945 */ /* 0x000fe20003800200 */
[----:B------:R-:W-:Y:S01]  /*c6e0*/  ISETP.NE.U32.AND P2, PT, R8, R20, PT ;  /* 0x000000140800720c */ /* 0x000fe20003f45070 */
[----:B-1----:R-:W-:Y:S02]  /*c6f0*/  IMAD R23, R29, R26, 0x8 ;  /* 0x000000081d177424 */ /* 0x002fe400078e021a */
        /* <DEDUP_REMOVED lines=9> */
.L_x_670:
[----:B------:R-:W-:Y:S05]  /*c790*/  BSYNC.RECONVERGENT B1 ;  /* 0x0000000000017941 */ /* 0x000fea0003800200 */
.L_x_669:
[----:B------:R-:W-:Y:S01]  /*c7a0*/  ISETP.NE.U32.AND P1, PT, R30, R23, PT ;  /* 0x000000171e00720c */ /* 0x000fe20003f25070 */
[----:B------:R-:W-:Y:S01]  /*c7b0*/  BSSY.RECONVERGENT B1, `(.L_x_671) ;  /* 0x000000e000017945 */ /* 0x000fe20003800200 */
[----:B------:R-:W-:Y:S02]  /*c7c0*/  ISETP.NE.AND.EX P5, PT, R13, R11, PT, P5 ;  /* 0x0000000b0d00720c */ /* 0x000fe40003fa5350 */
[----:B------:R-:W-:Y:S02]  /*c7d0*/  ISETP.NE.AND.EX P2, PT, R9, R21, PT, P2 ;  /* 0x000000150900720c */ /* 0x000fe40003f45320 */
[C---:B------:R-:W-:Y:S02]  /*c7e0*/  ISETP.NE.AND.EX P3, PT, R50.reuse, RZ, PT, P3 ;  /* 0x000000ff3200720c */ /* 0x040fe40003f65330 */
[----:B------:R-:W-:Y:S01]  /*c7f0*/  ISETP.NE.AND.EX P1, PT, R50, RZ, PT, P1 ;  /* 0x000000ff3200720c */ /* 0x000fe20003f25310 */
        /* <DEDUP_REMOVED lines=9> */
.L_x_672:
[----:B------:R-:W-:Y:S05]  /*c890*/  BSYNC.RECONVERGENT B1 ;  /* 0x0000000000017941 */ /* 0x000fea0003800200 */
.L_x_671:
        /* <DEDUP_REMOVED lines=10> */
.L_x_674:
[----:B------:R-:W-:Y:S05]  /*c940*/  BSYNC.RECONVERGENT B1 ;  /* 0x0000000000017941 */ /* 0x000fea0003800200 */
.L_x_673:
[----:B------:R-:W-:Y:S04]  /*c950*/  BSSY.RECONVERGENT B1, `(.L_x_675) ;  /* 0x000000a000017945 */ /* 0x000fe80003800200 */
[----:B------:R-:W-:Y:S05]  /*c960*/  @!P5 BRA P3, `(.L_x_676) ;  /* 0x000000000020d947 */ /* 0x000fea0001800000 */
        /* <DEDUP_REMOVED lines=8> */
.L_x_676:
[----:B------:R-:W-:Y:S05]  /*c9f0*/  BSYNC.RECONVERGENT B1 ;  /* 0x0000000000017941 */ /* 0x000fea0003800200 */
.L_x_675:
[----:B------:R-:W-:Y:S01]  /*ca00*/  ISETP.NE.AND P0, PT, R51, RZ, PT ;  /* 0x000000ff3300720c */ /* 0x000fe20003f05270 */
[----:B------:R-:W-:-:S12]  /*ca10*/  BSSY.RECONVERGENT B1, `(.L_x_677) ;  /* 0x000000a000017945 */ /* 0x000fd80003800200 */
        /* <DEDUP_REMOVED lines=9> */
.L_x_678:
[----:B------:R-:W-:Y:S05]  /*cab0*/  BSYNC.RECONVERGENT B1 ;  /* 0x0000000000017941 */ /* 0x000fea0003800200 */
.L_x_677:
        /* <DEDUP_REMOVED lines=9> */
.L_x_662:
[----:B------:R-:W-:Y:S05]  /*cb50*/  BSYNC.RECONVERGENT B0 ;  /* 0x0000000000007941 */ /* 0x000fea0003800200 */
.L_x_654:
[----:B------:R-:W-:-:S13]  /*cb60*/  ISETP.NE.AND P0, PT, R29, 0xff, PT ;  /* 0x000000ff1d00780c */ /* 0x000fda0003f05270 */
[----:B------:R-:W-:Y:S05]  /*cb70*/  @P0 EXIT ;  /* 0x000000000000094d */ /* 0x000fea0003800000 */
[----:B0---4-:R-:W0:Y:S01]  /*cb80*/  LDC.64 R8, c[0x0][0x3a8] ;  /* 0x0000ea00ff087b82 */ /* 0x011e220000000a00 */
[----:B------:R-:W-:-:S04]  /*cb90*/  ISETP.NE.U32.AND P0, PT, R30, 0x900, PT ;  /* 0x000009001e00780c */ /* 0x000fc80003f05070 */
[----:B------:R-:W-:-:S13]  /*cba0*/  ISETP.NE.AND.EX P0, PT, R50, RZ, PT, P0 ;  /* 0x000000ff3200720c */ /* 0x000fda0003f05300 */
[----:B------:R-:W-:Y:S05]  /*cbb0*/  @P0 BRA `(.L_x_679) ;  /* 0x0000000000280947 */ /* 0x000fea0003800000 */
[----:B-123--:R-:W1:Y:S08]  /*cbc0*/  LDC.64 R4, c[0x0][0x398] ;  /* 0x0000e600ff047b82 */ /* 0x00ee700000000a00 */
        /* <DEDUP_REMOVED lines=9> */
.L_x_679:
[----:B0-----:R-:W-:Y:S01]  /*cc60*/  STG.E.64 desc[UR8][R8.64], R2 ;  /* 0x0000000208007986 */ /* 0x001fe2000c101b08 */
[----:B------:R-:W-:Y:S05]  /*cc70*/  EXIT ;  /* 0x000000000000794d */ /* 0x000fea0003800000 */
.L_x_538:
[----:B------:R-:W-:Y:S01]  /*cc80*/  BSSY B0, `(.L_x_680) ;  /* 0x0000006000007945 */ /* 0x000fe20003800000 */
[----:B------:R-:W-:Y:S01]  /*cc90*/  PLOP3.LUT P4, PT, P0, PT, PT, 0x8, 0x80 ;  /* 0x000000000080781c */ /* 0x000fe2000078e170 */
[----:B------:R-:W-:-:S12]  /*cca0*/  IMAD.MOV.U32 R2, RZ, RZ, -0x1 ;  /* 0xffffffffff027424 */ /* 0x000fd800078e00ff */
[----:B0-----:R-:W-:Y:S05]  /*ccb0*/  WARPSYNC.COLLECTIVE R2, `(.L_x_681) ;  /* 0x0000000002087348 */ /* 0x001fea0003c00000 */
[----:B------:R-:W-:Y:S01]  /*ccc0*/  VOTE.ANY P4, P4 ;  /* 0x0000000000ff7806 */ /* 0x000fe20002080100 */
[----:B0-----:R-:W-:-:S12]  /*ccd0*/  ENDCOLLECTIVE ;  /* 0x000000000000791b */ /* 0x001fd80003800000 */
.L_x_681:
[----:B------:R-:W-:Y:S05]  /*cce0*/  BSYNC B0 ;  /* 0x0000000000007941 */ /* 0x000fea0003800000 */
.L_x_680:
[----:B------:R-:W-:Y:S01]  /*ccf0*/  PLOP3.LUT P0, PT, P4, PT, PT, 0x80, 0x8 ;  /* 0x000000000008781c */ /* 0x000fe2000270f070 */
[----:B------:R-:W-:-:S12]  /*cd00*/  BRA `(.L_x_682) ;  /* 0xffffff6c00947947 */ /* 0x000fd8000383ffff */
.L_x_540:
[----:B------:R-:W1:Y:S01]  /*cd10*/  S2R R67, SR_GEMASK ;  /* 0x0000000000437919 */ /* 0x000e620000003c00 */
[----:B------:R-:W-:Y:S01]  /*cd20*/  BSSY B0, `(.L_x_683) ;  /* 0x0000006000007945 */ /* 0x000fe20003800000 */
[----:B------:R-:W-:Y:S01]  /*cd30*/  PLOP3.LUT P4, PT, P0, PT, PT, 0x8, 0x80 ;  /* 0x000000000080781c */ /* 0x000fe2000078e170 */
[----:B------:R-:W-:-:S12]  /*cd40*/  IMAD.MOV.U32 R2, RZ, RZ, -0x1 ;  /* 0xffffffffff027424 */ /* 0x000fd800078e00ff */
[----:B01----:R-:W-:Y:S05]  /*cd50*/  WARPSYNC.COLLECTIVE R2, `(.L_x_684) ;  /* 0x0000000002087348 */ /* 0x003fea0003c00000 */
[----:B------:R-:W-:Y:S01]  /*cd60*/  VOTE.ANY R2, PT, P4 ;  /* 0x0000000000027806 */ /* 0x000fe200020e0100 */
[----:B01----:R-:W-:Y:S06]  /*cd70*/  ENDCOLLECTIVE ;  /* 0x000000000000791b */ /* 0x003fec0003800000 */
.L_x_684:
[----:B------:R-:W-:Y:S05]  /*cd80*/  BSYNC B0 ;  /* 0x0000000000007941 */ /* 0x000fea0003800000 */
.L_x_683:
[----:B------:R-:W-:Y:S01]  /*cd90*/  LOP3.LUT R2, R2, 0x80000000, R67, 0xec, !PT ;  /* 0x8000000002027812 */ /* 0x000fe200078eec43 */
[----:B------:R-:W-:-:S04]  /*cda0*/  IMAD.MOV.U32 R4, RZ, RZ, 0x1 ;  /* 0x00000001ff047424 */ /* 0x000fc800078e00ff */
[----:B------:R-:W-:-:S05]  /*cdb0*/  VIADD R3, R2, 0xffffffff ;  /* 0xffffffff02037836 */ /* 0x000fca0000000000 */
[----:B------:R-:W-:Y:S01]  /*cdc0*/  LOP3.LUT R31, R2, R3, RZ, 0xc, !PT ;  /* 0x00000003021f7212 */ /* 0x000fe200078e0cff */
[----:B------:R-:W-:Y:S02]  /*cdd0*/  IMAD.MOV.U32 R3, RZ, RZ, R61 ;  /* 0x000000ffff037224 */ /* 0x000fe400078e003d */
[----:B------:R-:W-:Y:S01]  /*cde0*/  IMAD.MOV.U32 R2, RZ, RZ, -0x1 ;  /* 0xffffffffff027424 */ /* 0x000fe200078e00ff */
[----:B------:R0:W1:Y:S06]  /*cdf0*/  POPC R7, R31 ;  /* 0x0000001f00077309 */ /* 0x00006c0000000000 */
[----:B01----:R-:W-:Y:S05]  /*ce00*/  WARPSYNC.COLLECTIVE R2, `(.L_x_685) ;  /* 0x0000000002087348 */ /* 0x003fea0003c00000 */
[----:B-1----:R1:W2:Y:S02]  /*ce10*/  SHFL.DOWN P4, R6, R3, R4, R7 ;  /* 0x0800000403067389 */ /* 0x0022a40000080007 */
[----:B012---:R-:W-:Y:S05]  /*ce20*/  ENDCOLLECTIVE ;  /* 0x000000000000791b */ /* 0x007fea0003800000 */
.L_x_685:
[----:B------:R-:W-:Y:S02]  /*ce30*/  IMAD.MOV.U32 R3, RZ, RZ, R62 ;  /* 0x000000ffff037224 */ /* 0x000fe400078e003e */
[----:B------:R-:W-:-:S07]  /*ce40*/  IMAD.MOV.U32 R30, RZ, RZ, R6 ;  /* 0x000000ffff1e7224 */ /* 0x000fce00078e0006 */
[----:B------:R-:W-:Y:S05]  /*ce50*/  WARPSYNC.COLLECTIVE R2, `(.L_x_686) ;  /* 0x0000000002087348 */ /* 0x000fea0003c00000 */
[----:B------:R0:W1:Y:S02]  /*ce60*/  SHFL.DOWN P4, R6, R3, R4, R7 ;  /* 0x0800000403067389 */ /* 0x0000640000080007 */
[----:B01----:R-:W-:Y:S05]  /*ce70*/  ENDCOLLECTIVE ;  /* 0x000000000000791b */ /* 0x003fea0003800000 */
.L_x_686:
[----:B------:R-:W-:Y:S02]  /*ce80*/  IMAD.MOV.U32 R3, RZ, RZ, R60 ;  /* 0x000000ffff037224 */ /* 0x000fe400078e003c */
[----:B------:R-:W-:-:S07]  /*ce90*/  IMAD.MOV.U32 R31, RZ, RZ, R6 ;  /* 0x000000ffff1f7224 */ /* 0x000fce00078e0006 */
[----:B------:R-:W-:Y:S05]  /*cea0*/  WARPSYNC.COLLECTIVE R2, `(.L_x_687) ;  /* 0x0000000002087348 */ /* 0x000fea0003c00000 */
[----:B------:R0:W1:Y:S02]  /*ceb0*/  SHFL.DOWN P4, R6, R3, R4, R7 ;  /* 0x0800000403067389 */ /* 0x0000640000080007 */
[----:B01----:R-:W-:Y:S05]  /*cec0*/  ENDCOLLECTIVE ;  /* 0x000000000000791b */ /* 0x003fea0003800000 */
.L_x_687:
[----:B------:R-:W-:Y:S05]  /*ced0*/  BRA `(.L_x_688) ;  /* 0xffffff6c00607947 */ /* 0x000fea000383ffff */
.L_x_541:
[----:B------:R-:W-:Y:S01]  /*cee0*/  BSSY B0, `(.L_x_689) ;  /* 0x0000006000007945 */ /* 0x000fe20003800000 */
[----:B------:R-:W-:Y:S02]  /*cef0*/  IMAD.MOV.U32 R4, RZ, RZ, 0x1 ;  /* 0x00000001ff047424 */ /* 0x000fe400078e00ff */
[----:B------:R-:W-:-:S07]  /*cf00*/  IMAD.MOV.U32 R2, RZ, RZ, -0x1 ;  /* 0xffffffffff027424 */ /* 0x000fce00078e00ff */
[----:B0-----:R-:W-:Y:S05]  /*cf10*/  WARPSYNC.COLLECTIVE R2, `(.L_x_690) ;  /* 0x0000000002087348 */ /* 0x001fea0003c00000 */
[----:B------:R1:W2:Y:S02]  /*cf20*/  SHFL.DOWN P4, R6, R3, R4, R7 ;  /* 0x0800000403067389 */ /* 0x0002a40000080007 */
[----:B012---:R-:W-:Y:S05]  /*cf30*/  ENDCOLLECTIVE ;  /* 0x000000000000791b */ /* 0x007fea0003800000 */
.L_x_690:
[----:B------:R-:W-:Y:S05]  /*cf40*/  BSYNC B0 ;  /* 0x0000000000007941 */ /* 0x000fea0003800000 */
.L_x_689:
[----:B------:R-:W-:Y:S05]  /*cf50*/  BRA `(.L_x_691) ;  /* 0xffffff6c00647947 */ /* 0x000fea000383ffff */
.L_x_542:
[----:B------:R-:W-:Y:S01]  /*cf60*/  BSSY B0, `(.L_x_692) ;  /* 0x0000007000007945 */ /* 0x000fe20003800000 */
[----:B------:R-:W-:Y:S02]  /*cf70*/  IMAD.MOV.U32 R3, RZ, RZ, R61 ;  /* 0x000000ffff037224 */ /* 0x000fe400078e003d */
[----:B------:R-:W-:Y:S02]  /*cf80*/  IMAD.MOV.U32 R4, RZ, RZ, 0x2 ;  /* 0x00000002ff047424 */ /* 0x000fe400078e00ff */
[----:B------:R-:W-:-:S07]  /*cf90*/  IMAD.MOV.U32 R2, RZ, RZ, -0x1 ;  /* 0xffffffffff027424 */ /* 0x000fce00078e00ff */
[----:B0-----:R-:W-:Y:S05]  /*cfa0*/  WARPSYNC.COLLECTIVE R2, `(.L_x_693) ;  /* 0x0000000002087348 */ /* 0x001fea0003c00000 */
[----:B------:R1:W2:Y:S02]  /*cfb0*/  SHFL.DOWN P4, R6, R3, R4, R7 ;  /* 0x0800000403067389 */ /* 0x0002a40000080007 */
[----:B012---:R-:W-:Y:S05]  /*cfc0*/  ENDCOLLECTIVE ;  /* 0x000000000000791b */ /* 0x007fea0003800000 */
.L_x_693:
[----:B------:R-:W-:Y:S05]  /*cfd0*/  BSYNC B0 ;  /* 0x0000000000007941 */ /* 0x000fea0003800000 */
.L_x_692:
[----:B------:R-:W-:Y:S02]  /*cfe0*/  IMAD.MOV.U32 R3, RZ, RZ, R62 ;  /* 0x000000ffff037224 */ /* 0x000fe400078e003e */
[----:B------:R-:W-:Y:S02]  /*cff0*/  IMAD.MOV.U32 R4, RZ, RZ, 0x2 ;  /* 0x00000002ff047424 */ /* 0x000fe400078e00ff */
[----:B------:R-:W-:Y:S02]  /*d000*/  IMAD.MOV.U32 R2, RZ, RZ, -0x1 ;  /* 0xffffffffff027424 */ /* 0x000fe400078e00ff */
[----:B------:R-:W-:-:S07]  /*d010*/  IMAD.MOV.U32 R30, RZ, RZ, R6 ;  /* 0x000000ffff1e7224 */ /* 0x000fce00078e0006 */
[----:B------:R-:W-:Y:S05]  /*d020*/  WARPSYNC.COLLECTIVE R2, `(.L_x_694) ;  /* 0x0000000002087348 */ /* 0x000fea0003c00000 */
[----:B------:R0:W1:Y:S02]  /*d030*/  SHFL.DOWN P4, R6, R3, R4, R7 ;  /* 0x0800000403067389 */ /* 0x0000640000080007 */
[----:B01----:R-:W-:Y:S05]  /*d040*/  ENDCOLLECTIVE ;  /* 0x000000000000791b */ /* 0x003fea0003800000 */
.L_x_694:
[----:B------:R-:W-:Y:S02]  /*d050*/  IMAD.MOV.U32 R3, RZ, RZ, R60 ;  /* 0x000000ffff037224 */ /* 0x000fe400078e003c */
[----:B------:R-:W-:-:S07]  /*d060*/  IMAD.MOV.U32 R31, RZ, RZ, R6 ;  /* 0x000000ffff1f7224 */ /* 0x000fce00078e0006 */
[----:B------:R-:W-:Y:S05]  /*d070*/  WARPSYNC.COLLECTIVE R2, `(.L_x_695) ;  /* 0x0000000002087348 */ /* 0x000fea0003c00000 */
[----:B------:R0:W1:Y:S02]  /*d080*/  SHFL.DOWN P4, R6, R3, R4, R7 ;  /* 0x0800000403067389 */ /* 0x0000640000080007 */
[----:B01----:R-:W-:Y:S05]  /*d090*/  ENDCOLLECTIVE ;  /* 0x000000000000791b */ /* 0x003fea0003800000 */
.L_x_695:
[----:B------:R-:W-:Y:S01]  /*d0a0*/  IMAD.MOV.U32 R54, RZ, RZ, R6 ;  /* 0x000000ffff367224 */ /* 0x000fe200078e0006 */
[----:B------:R-:W-:Y:S06]  /*d0b0*/  BRA `(.L_x_696) ;  /* 0xffffff6c00287947 */ /* 0x000fec000383ffff */
.L_x_543:
[----:B------:R-:W-:Y:S01]  /*d0c0*/  BSSY B0, `(.L_x_697) ;  /* 0x0000006000007945 */ /* 0x000fe20003800000 */
[----:B------:R-:W-:Y:S02]  /*d0d0*/  IMAD.MOV.U32 R4, RZ, RZ, 0x2 ;  /* 0x00000002ff047424 */ /* 0x000fe400078e00ff */
[----:B------:R-:W-:-:S07]  /*d0e0*/  IMAD.MOV.U32 R2, RZ, RZ, -0x1 ;  /* 0xffffffffff027424 */ /* 0x000fce00078e00ff */
[----:B01-34-:R-:W-:Y:S05]  /*d0f0*/  WARPSYNC.COLLECTIVE R2, `(.L_x_698) ;  /* 0x0000000002087348 */ /* 0x01bfea0003c00000 */
[----:B------:R2:W0:Y:S02]  /*d100*/  SHFL.DOWN P4, R6, R3, R4, R7 ;  /* 0x0800000403067389 */ /* 0x0004240000080007 */
[----:B01234-:R-:W-:Y:S05]  /*d110*/  ENDCOLLECTIVE ;  /* 0x000000000000791b */ /* 0x01ffea0003800000 */
.L_x_698:
[----:B------:R-:W-:Y:S05]  /*d120*/  BSYNC B0 ;  /* 0x0000000000007941 */ /* 0x000fea0003800000 */
.L_x_697:
[----:B------:R-:W-:Y:S05]  /*d130*/  BRA `(.L_x_699) ;  /* 0xffffff6c00247947 */ /* 0x000fea000383ffff */
.L_x_544:
[----:B------:R-:W-:Y:S01]  /*d140*/  BSSY B0, `(.L_x_700) ;  /* 0x0000007000007945 */ /* 0x000fe20003800000 */
[----:B------:R-:W-:Y:S02]  /*d150*/  IMAD.MOV.U32 R3, RZ, RZ, R61 ;  /* 0x000000ffff037224 */ /* 0x000fe400078e003d */
[----:B------:R-:W-:Y:S02]  /*d160*/  IMAD.MOV.U32 R4, RZ, RZ, 0x4 ;  /* 0x00000004ff047424 */ /* 0x000fe400078e00ff */
[----:B------:R-:W-:-:S07]  /*d170*/  IMAD.MOV.U32 R2, RZ, RZ, -0x1 ;  /* 0xffffffffff027424 */ /* 0x000fce00078e00ff */
[----:B0-----:R-:W-:Y:S05]  /*d180*/  WARPSYNC.COLLECTIVE R2, `(.L_x_701) ;  /* 0x0000000002087348 */ /* 0x001fea0003c00000 */
[----:B------:R1:W2:Y:S02]  /*d190*/  SHFL.DOWN P4, R6, R3, R4, R7 ;  /* 0x0800000403067389 */ /* 0x0002a40000080007 */
[----:B012---:R-:W-:Y:S05]  /*d1a0*/  ENDCOLLECTIVE ;  /* 0x000000000000791b */ /* 0x007fea0003800000 */
.L_x_701:
[----:B------:R-:W-:Y:S05]  /*d1b0*/  BSYNC B0 ;  /* 0x0000000000007941 */ /* 0x000fea0003800000 */
.L_x_700:
[----:B------:R-:W-:Y:S02]  /*d1c0*/  IMAD.MOV.U32 R3, RZ, RZ, R62 ;  /* 0x000000ffff037224 */ /* 0x000fe400078e003e */
[----:B------:R-:W-:Y:S02]  /*d1d0*/  IMAD.MOV.U32 R4, RZ, RZ, 0x4 ;  /* 0x00000004ff047424 */ /* 0x000fe400078e00ff */
[----:B------:R-:W-:Y:S02]  /*d1e0*/  IMAD.MOV.U32 R2, RZ, RZ, -0x1 ;  /* 0xffffffffff027424 */ /* 0x000fe400078e00ff */
[----:B------:R-:W-:-:S07]  /*d1f0*/  IMAD.MOV.U32 R30, RZ, RZ, R6 ;  /* 0x000000ffff1e7224 */ /* 0x000fce00078e0006 */
[----:B------:R-:W-:Y:S05]  /*d200*/  WARPSYNC.COLLECTIVE R2, `(.L_x_702) ;  /* 0x0000000002087348 */ /* 0x000fea0003c00000 */
[----:B------:R0:W1:Y:S02]  /*d210*/  SHFL.DOWN P4, R6, R3, R4, R7 ;  /* 0x0800000403067389 */ /* 0x0000640000080007 */
[----:B01----:R-:W-:Y:S05]  /*d220*/  ENDCOLLECTIVE ;  /* 0x000000000000791b */ /* 0x003fea0003800000 */
.L_x_702:
[----:B------:R-:W-:Y:S02]  /*d230*/  IMAD.MOV.U32 R3, RZ, RZ, R60 ;  /* 0x000000ffff037224 */ /* 0x000fe400078e003c */
[----:B------:R-:W-:-:S07]  /*d240*/  IMAD.MOV.U32 R31, RZ, RZ, R6 ;  /* 0x000000ffff1f7224 */ /* 0x000fce00078e0006 */
[----:B------:R-:W-:Y:S05]  /*d250*/  WARPSYNC.COLLECTIVE R2, `(.L_x_703) ;  /* 0x0000000002087348 */ /* 0x000fea0003c00000 */
[----:B------:R0:W1:Y:S02]  /*d260*/  SHFL.DOWN P4, R6, R3, R4, R7 ;  /* 0x0800000403067389 */ /* 0x0000640000080007 */
[----:B01----:R-:W-:Y:S05]  /*d270*/  ENDCOLLECTIVE ;  /* 0x000000000000791b */ /* 0x003fea0003800000 */
.L_x_703:
[----:B------:R-:W-:Y:S01]  /*d280*/  IMAD.MOV.U32 R54, RZ, RZ, R6 ;  /* 0x000000ffff367224 */ /* 0x000fe200078e0006 */
[----:B------:R-:W-:Y:S06]  /*d290*/  BRA `(.L_x_704) ;  /* 0xffffff6800f47947 */ /* 0x000fec000383ffff */
.L_x_545:
[----:B------:R-:W-:Y:S01]  /*d2a0*/  BSSY B0, `(.L_x_705) ;  /* 0x0000006000007945 */ /* 0x000fe20003800000 */
[----:B------:R-:W-:Y:S02]  /*d2b0*/  IMAD.MOV.U32 R4, RZ, RZ, 0x4 ;  /* 0x00000004ff047424 */ /* 0x000fe400078e00ff */
[----:B------:R-:W-:-:S07]  /*d2c0*/  IMAD.MOV.U32 R2, RZ, RZ, -0x1 ;  /* 0xffffffffff027424 */ /* 0x000fce00078e00ff */
[----:B01234-:R-:W-:Y:S05]  /*d2d0*/  WARPSYNC.COLLECTIVE R2, `(.L_x_706) ;  /* 0x0000000002087348 */ /* 0x01ffea0003c00000 */
[----:B------:R0:W0:Y:S02]  /*d2e0*/  SHFL.DOWN P4, R6, R3, R4, R7 ;  /* 0x0800000403067389 */ /* 0x0000240000080007 */
[----:B01234-:R-:W-:Y:S05]  /*d2f0*/  ENDCOLLECTIVE ;  /* 0x000000000000791b */ /* 0x01ffea0003800000 */
.L_x_706:
[----:B------:R-:W-:Y:S05]  /*d300*/  BSYNC B0 ;  /* 0x0000000000007941 */ /* 0x000fea0003800000 */
.L_x_705:
[----:B------:R-:W-:Y:S05]  /*d310*/  BRA `(.L_x_707) ;  /* 0xffffff6800e47947 */ /* 0x000fea000383ffff */
.L_x_546:
[----:B------:R-:W-:Y:S01]  /*d320*/  BSSY B0, `(.L_x_708) ;  /* 0x0000007000007945 */ /* 0x000fe20003800000 */
[----:B------:R-:W-:Y:S02]  /*d330*/  IMAD.MOV.U32 R3, RZ, RZ, R61 ;  /* 0x000000ffff037224 */ /* 0x000fe400078e003d */
[----:B------:R-:W-:Y:S02]  /*d340*/  IMAD.MOV.U32 R4, RZ, RZ, 0x8 ;  /* 0x00000008ff047424 */ /* 0x000fe400078e00ff */
[----:B------:R-:W-:-:S07]  /*d350*/  IMAD.MOV.U32 R2, RZ, RZ, -0x1 ;  /* 0xffffffffff027424 */ /* 0x000fce00078e00ff */
[----:B0-----:R-:W-:Y:S05]  /*d360*/  WARPSYNC.COLLECTIVE R2, `(.L_x_709) ;  /* 0x0000000002087348 */ /* 0x001fea0003c00000 */
[----:B------:R1:W2:Y:S02]  /*d370*/  SHFL.DOWN P4, R6, R3, R4, R7 ;  /* 0x0800000403067389 */ /* 0x0002a40000080007 */
[----:B012---:R-:W-:Y:S05]  /*d380*/  ENDCOLLECTIVE ;  /* 0x000000000000791b */ /* 0x007fea0003800000 */
.L_x_709:
[----:B------:R-:W-:Y:S05]  /*d390*/  BSYNC B0 ;  /* 0x0000000000007941 */ /* 0x000fea0003800000 */
.L_x_708:
[----:B------:R-:W-:Y:S02]  /*d3a0*/  IMAD.MOV.U32 R3, RZ, RZ, R62 ;  /* 0x000000ffff037224 */ /* 0x000fe400078e003e */
[----:B------:R-:W-:Y:S02]  /*d3b0*/  IMAD.MOV.U32 R4, RZ, RZ, 0x8 ;  /* 0x00000008ff047424 */ /* 0x000fe400078e00ff */
[----:B------:R-:W-:Y:S02]  /*d3c0*/  IMAD.MOV.U32 R2, RZ, RZ, -0x1 ;  /* 0xffffffffff027424 */ /* 0x000fe400078e00ff */
[----:B------:R-:W-:-:S07]  /*d3d0*/  IMAD.MOV.U32 R30, RZ, RZ, R6 ;  /* 0x000000ffff1e7224 */ /* 0x000fce00078e0006 */
[----:B------:R-:W-:Y:S05]  /*d3e0*/  WARPSYNC.COLLECTIVE R2, `(.L_x_710) ;  /* 0x0000000002087348 */ /* 0x000fea0003c00000 */
[----:B------:R0:W1:Y:S02]  /*d3f0*/  SHFL.DOWN P4, R6, R3, R4, R7 ;  /* 0x0800000403067389 */ /* 0x0000640000080007 */
[----:B01----:R-:W-:Y:S05]  /*d400*/  ENDCOLLECTIVE ;  /* 0x000000000000791b */ /* 0x003fea0003800000 */
.L_x_710:
[----:B------:R-:W-:Y:S02]  /*d410*/  IMAD.MOV.U32 R3, RZ, RZ, R60 ;  /* 0x000000ffff037224 */ /* 0x000fe400078e003c */
[----:B------:R-:W-:-:S07]  /*d420*/  IMAD.MOV.U32 R31, RZ, RZ, R6 ;  /* 0x000000ffff1f7224 */ /* 0x000fce00078e0006 */
[----:B------:R-:W-:Y:S05]  /*d430*/  WARPSYNC.COLLECTIVE R2, `(.L_x_711) ;  /* 0x0000000002087348 */ /* 0x000fea0003c00000 */
[----:B------:R0:W1:Y:S02]  /*d440*/  SHFL.DOWN P4, R6, R3, R4, R7 ;  /* 0x0800000403067389 */ /* 0x0000640000080007 */
[----:B01----:R-:W-:Y:S05]  /*d450*/  ENDCOLLECTIVE ;  /* 0x000000000000791b */ /* 0x003fea0003800000 */
.L_x_711:
[----:B------:R-:W-:Y:S01]  /*d460*/  IMAD.MOV.U32 R54, RZ, RZ, R6 ;  /* 0x000000ffff367224 */ /* 0x000fe200078e0006 */
[----:B------:R-:W-:Y:S06]  /*d470*/  BRA `(.L_x_712) ;  /* 0xffffff6800c07947 */ /* 0x000fec000383ffff */
.L_x_547:
[----:B------:R-:W-:Y:S01]  /*d480*/  BSSY B0, `(.L_x_713) ;  /* 0x0000006000007945 */ /* 0x000fe20003800000 */
[----:B------:R-:W-:Y:S02]  /*d490*/  IMAD.MOV.U32 R4, RZ, RZ, 0x8 ;  /* 0x00000008ff047424 */ /* 0x000fe400078e00ff */
[----:B------:R-:W-:-:S07]  /*d4a0*/  IMAD.MOV.U32 R2, RZ, RZ, -0x1 ;  /* 0xffffffffff027424 */ /* 0x000fce00078e00ff */
[----:B01234-:R-:W-:Y:S05]  /*d4b0*/  WARPSYNC.COLLECTIVE R2, `(.L_x_714) ;  /* 0x0000000002087348 */ /* 0x01ffea0003c00000 */
[----:B------:R0:W0:Y:S02]  /*d4c0*/  SHFL.DOWN P4, R6, R3, R4, R7 ;  /* 0x0800000403067389 */ /* 0x0000240000080007 */
[----:B01234-:R-:W-:Y:S05]  /*d4d0*/  ENDCOLLECTIVE ;  /* 0x000000000000791b */ /* 0x01ffea0003800000 */
.L_x_714:
[----:B------:R-:W-:Y:S05]  /*d4e0*/  BSYNC B0 ;  /* 0x0000000000007941 */ /* 0x000fea0003800000 */
.L_x_713:
[----:B------:R-:W-:Y:S05]  /*d4f0*/  BRA `(.L_x_715) ;  /* 0xffffff6800b07947 */ /* 0x000fea000383ffff */
.L_x_548:
[----:B------:R-:W-:Y:S01]  /*d500*/  BSSY B0, `(.L_x_716) ;  /* 0x0000007000007945 */ /* 0x000fe20003800000 */
[----:B------:R-:W-:Y:S02]  /*d510*/  IMAD.MOV.U32 R3, RZ, RZ, R61 ;  /* 0x000000ffff037224 */ /* 0x000fe400078e003d */
[----:B------:R-:W-:Y:S02]  /*d520*/  IMAD.MOV.U32 R4, RZ, RZ, 0x10 ;  /* 0x00000010ff047424 */ /* 0x000fe400078e00ff */
[----:B------:R-:W-:-:S07]  /*d530*/  IMAD.MOV.U32 R2, RZ, RZ, -0x1 ;  /* 0xffffffffff027424 */ /* 0x000fce00078e00ff */
[----:B0-----:R-:W-:Y:S05]  /*d540*/  WARPSYNC.COLLECTIVE R2, `(.L_x_717) ;  /* 0x0000000002087348 */ /* 0x001fea0003c00000 */
[----:B------:R1:W2:Y:S02]  /*d550*/  SHFL.DOWN P4, R6, R3, R4, R7 ;  /* 0x0800000403067389 */ /* 0x0002a40000080007 */
[----:B012---:R-:W-:Y:S05]  /*d560*/  ENDCOLLECTIVE ;  /* 0x000000000000791b */ /* 0x007fea0003800000 */
.L_x_717:
[----:B------:R-:W-:Y:S05]  /*d570*/  BSYNC B0 ;  /* 0x0000000000007941 */ /* 0x000fea0003800000 */
.L_x_716:
[----:B------:R-:W-:Y:S02]  /*d580*/  IMAD.MOV.U32 R3, RZ, RZ, R62 ;  /* 0x000000ffff037224 */ /* 0x000fe400078e003e */
[----:B------:R-:W-:Y:S02]  /*d590*/  IMAD.MOV.U32 R4, RZ, RZ, 0x10 ;  /* 0x00000010ff047424 */ /* 0x000fe400078e00ff */
[----:B------:R-:W-:Y:S02]  /*d5a0*/  IMAD.MOV.U32 R2, RZ, RZ, -0x1 ;  /* 0xffffffffff027424 */ /* 0x000fe400078e00ff */
[----:B------:R-:W-:-:S07]  /*d5b0*/  IMAD.MOV.U32 R54, RZ, RZ, R6 ;  /* 0x000000ffff367224 */ /* 0x000fce00078e0006 */
[----:B------:R-:W-:Y:S05]  /*d5c0*/  WARPSYNC.COLLECTIVE R2, `(.L_x_718) ;  /* 0x0000000002087348 */ /* 0x000fea0003c00000 */
[----:B------:R0:W1:Y:S02]  /*d5d0*/  SHFL.DOWN P4, R6, R3, R4, R7 ;  /* 0x0800000403067389 */ /* 0x0000640000080007 */
[----:B01----:R-:W-:Y:S05]  /*d5e0*/  ENDCOLLECTIVE ;  /* 0x000000000000791b */ /* 0x003fea0003800000 */
.L_x_718:
[----:B------:R-:W-:Y:S02]  /*d5f0*/  IMAD.MOV.U32 R3, RZ, RZ, R60 ;  /* 0x000000ffff037224 */ /* 0x000fe400078e003c */
[----:B------:R-:W-:-:S07]  /*d600*/  IMAD.MOV.U32 R69, RZ, RZ, R6 ;  /* 0x000000ffff457224 */ /* 0x000fce00078e0006 */
[----:B------:R-:W-:Y:S05]  /*d610*/  WARPSYNC.COLLECTIVE R2, `(.L_x_719) ;  /* 0x0000000002087348 */ /* 0x000fea0003c00000 */
[----:B------:R0:W1:Y:S02]  /*d620*/  SHFL.DOWN P4, R6, R3, R4, R7 ;  /* 0x0800000403067389 */ /* 0x0000640000080007 */
[----:B01----:R-:W-:Y:S05]  /*d630*/  ENDCOLLECTIVE ;  /* 0x000000000000791b */ /* 0x003fea0003800000 */
.L_x_719:
[----:B------:R-:W-:Y:S01]  /*d640*/  IMAD.MOV.U32 R68, RZ, RZ, R6 ;  /* 0x000000ffff447224 */ /* 0x000fe200078e0006 */
[----:B------:R-:W-:Y:S06]  /*d650*/  BRA `(.L_x_720) ;  /* 0xffffff68008c7947 */ /* 0x000fec000383ffff */
.L_x_549:
[----:B------:R-:W-:Y:S01]  /*d660*/  BSSY B0, `(.L_x_721) ;  /* 0x0000006000007945 */ /* 0x000fe20003800000 */
[----:B------:R-:W-:Y:S02]  /*d670*/  IMAD.MOV.U32 R4, RZ, RZ, 0x10 ;  /* 0x00000010ff047424 */ /* 0x000fe400078e00ff */
[----:B------:R-:W-:-:S07]  /*d680*/  IMAD.MOV.U32 R2, RZ, RZ, -0x1 ;  /* 0xffffffffff027424 */ /* 0x000fce00078e00ff */
[----:B01234-:R-:W-:Y:S05]  /*d690*/  WARPSYNC.COLLECTIVE R2, `(.L_x_722) ;  /* 0x0000000002087348 */ /* 0x01ffea0003c00000 */
[----:B------:R0:W0:Y:S02]  /*d6a0*/  SHFL.DOWN P4, R6, R3, R4, R7 ;  /* 0x0800000403067389 */ /* 0x0000240000080007 */
[----:B01234-:R-:W-:Y:S05]  /*d6b0*/  ENDCOLLECTIVE ;  /* 0x000000000000791b */ /* 0x01ffea0003800000 */
.L_x_722:
[----:B------:R-:W-:Y:S05]  /*d6c0*/  BSYNC B0 ;  /* 0x0000000000007941 */ /* 0x000fea0003800000 */
.L_x_721:
[----:B------:R-:W-:Y:S05]  /*d6d0*/  BRA `(.L_x_723) ;  /* 0xffffff6800747947 */ /* 0x000fea000383ffff */
.L_x_550:
[----:B------:R-:W-:Y:S01]  /*d6e0*/  BSSY B0, `(.L_x_724) ;  /* 0x0000006000007945 */ /* 0x000fe20003800000 */
[----:B------:R-:W-:Y:S01]  /*d6f0*/  PLOP3.LUT P4, PT, P0, PT, PT, 0x80, 0x8 ;  /* 0x000000000008781c */ /* 0x000fe2000078f070 */
[----:B------:R-:W-:-:S12]  /*d700*/  IMAD.MOV.U32 R2, RZ, RZ, -0x1 ;  /* 0xffffffffff027424 */ /* 0x000fd800078e00ff */
[----:B0-----:R-:W-:Y:S05]  /*d710*/  WARPSYNC.COLLECTIVE R2, `(.L_x_725) ;  /* 0x0000000002087348 */ /* 0x001fea0003c00000 */
[----:B------:R-:W-:Y:S01]  /*d720*/  VOTE.ALL P4, P4 ;  /* 0x0000000000ff7806 */ /* 0x000fe20002080000 */
[----:B0-----:R-:W-:-:S12]  /*d730*/  ENDCOLLECTIVE ;  /* 0x000000000000791b */ /* 0x001fd80003800000 */
.L_x_725:
[----:B------:R-:W-:Y:S05]  /*d740*/  BSYNC B0 ;  /* 0x0000000000007941 */ /* 0x000fea0003800000 */
.L_x_724:
[----:B------:R-:W-:Y:S01]  /*d750*/  PLOP3.LUT P0, PT, P4, PT, PT, 0x80, 0x8 ;  /* 0x000000000008781c */ /* 0x000fe2000270f070 */
[----:B------:R-:W-:-:S12]  /*d760*/  BRA `(.L_x_726) ;  /* 0xffffff6800987947 */ /* 0x000fd8000383ffff */
.L_x_552:
[----:B------:R-:W-:Y:S01]  /*d770*/  BSSY B0, `(.L_x_727) ;  /* 0x0000006000007945 */ /* 0x000fe20003800000 */
[----:B------:R-:W-:Y:S01]  /*d780*/  PLOP3.LUT P4, PT, P0, PT, PT, 0x8, 0x80 ;  /* 0x000000000080781c */ /* 0x000fe2000078e170 */
[----:B------:R-:W-:-:S12]  /*d790*/  IMAD.MOV.U32 R2, RZ, RZ, -0x1 ;  /* 0xffffffffff027424 */ /* 0x000fd800078e00ff */
[----:B0-----:R-:W-:Y:S05]  /*d7a0*/  WARPSYNC.COLLECTIVE R2, `(.L_x_728) ;  /* 0x0000000002087348 */ /* 0x001fea0003c00000 */
[----:B------:R-:W-:Y:S01]  /*d7b0*/  VOTE.ANY P4, P4 ;  /* 0x0000000000ff7806 */ /* 0x000fe20002080100 */
[----:B0-----:R-:W-:-:S12]  /*d7c0*/  ENDCOLLECTIVE ;  /* 0x000000000000791b */ /* 0x001fd80003800000 */
.L_x_728:
[----:B------:R-:W-:Y:S05]  /*d7d0*/  BSYNC B0 ;  /* 0x0000000000007941 */ /* 0x000fea0003800000 */
.L_x_727:
[----:B------:R-:W-:Y:S01]  /*d7e0*/  PLOP3.LUT P0, PT, P4, PT, PT, 0x80, 0x8 ;  /* 0x000000000008781c */ /* 0x000fe2000270f070 */
[----:B------:R-:W-:-:S12]  /*d7f0*/  BRA `(.L_x_729) ;  /* 0xffffff6800987947 */ /* 0x000fd8000383ffff */
.L_x_554:
[----:B------:R-:W-:Y:S01]  /*d800*/  BSSY B0, `(.L_x_730) ;  /* 0x0000006000007945 */ /* 0x000fe20003800000 */
[----:B------:R-:W-:Y:S01]  /*d810*/  PLOP3.LUT P4, PT, P0, PT, PT, 0x8, 0x80 ;  /* 0x000000000080781c */ /* 0x000fe2000078e170 */
[----:B------:R-:W-:-:S12]  /*d820*/  IMAD.MOV.U32 R2, RZ, RZ, -0x1 ;  /* 0xffffffffff027424 */ /* 0x000fd800078e00ff */
[----:B0-----:R-:W-:Y:S05]  /*d830*/  WARPSYNC.COLLECTIVE R2, `(.L_x_731) ;  /* 0x0000000002087348 */ /* 0x001fea0003c00000 */
[----:B------:R-:W-:Y:S01]  /*d840*/  VOTE.ANY R2, PT, P4 ;  /* 0x0000000000027806 */ /* 0x000fe200020e0100 */
[----:B0-----:R-:W-:Y:S06]  /*d850*/  ENDCOLLECTIVE ;  /* 0x000000000000791b */ /* 0x001fec0003800000 */
.L_x_731:
[----:B------:R-:W-:Y:S05]  /*d860*/  BSYNC B0 ;  /* 0x0000000000007941 */ /* 0x000fea0003800000 */
.L_x_730:
        /* <DEDUP_REMOVED lines=10> */
.L_x_732:
[----:B------:R-:W-:Y:S02]  /*d910*/  IMAD.MOV.U32 R3, RZ, RZ, R55 ;  /* 0x000000ffff037224 */ /* 0x000fe400078e0037 */
[----:B------:R-:W-:-:S07]  /*d920*/  IMAD.MOV.U32 R71, RZ, RZ, R6 ;  /* 0x000000ffff477224 */ /* 0x000fce00078e0006 */
[----:B------:R-:W-:Y:S05]  /*d930*/  WARPSYNC.COLLECTIVE R2, `(.L_x_733) ;  /* 0x0000000002087348 */ /* 0x000fea0003c00000 */
[----:B------:R0:W1:Y:S02]  /*d940*/  SHFL.DOWN P4, R6, R3, R4, R7 ;  /* 0x0800000403067389 */ /* 0x0000640000080007 */
[----:B01----:R-:W-:Y:S05]  /*d950*/  ENDCOLLECTIVE ;  /* 0x000000000000791b */ /* 0x003fea0003800000 */
.L_x_733:
[----:B------:R-:W-:Y:S02]  /*d960*/  IMAD.MOV.U32 R3, RZ, RZ, R54 ;  /* 0x000000ffff037224 */ /* 0x000fe400078e0036 */
[----:B------:R-:W-:-:S07]  /*d970*/  IMAD.MOV.U32 R68, RZ, RZ, R6 ;  /* 0x000000ffff447224 */ /* 0x000fce00078e0006 */
[----:B------:R-:W-:Y:S05]  /*d980*/  WARPSYNC.COLLECTIVE R2, `(.L_x_734) ;  /* 0x0000000002087348 */ /* 0x000fea0003c00000 */
[----:B------:R0:W1:Y:S02]  /*d990*/  SHFL.DOWN P4, R6, R3, R4, R7 ;  /* 0x0800000403067389 */ /* 0x0000640000080007 */
[----:B01----:R-:W-:Y:S05]  /*d9a0*/  ENDCOLLECTIVE ;  /* 0x000000000000791b */ /* 0x003fea0003800000 */
.L_x_734:
[----:B------:R-:W-:Y:S01]  /*d9b0*/  IMAD.MOV.U32 R70, RZ, RZ, R6 ;  /* 0x000000ffff467224 */ /* 0x000fe200078e0006 */
[----:B------:R-:W-:Y:S06]  /*d9c0*/  BRA `(.L_x_735) ;  /* 0xffffff6800607947 */ /* 0x000fec000383ffff */
.L_x_555:
[----:B------:R-:W-:Y:S01]  /*d9d0*/  BSSY B0, `(.L_x_736) ;  /* 0x0000006000007945 */ /* 0x000fe20003800000 */
[----:B------:R-:W-:Y:S02]  /*d9e0*/  IMAD.MOV.U32 R4, RZ, RZ, 0x1 ;  /* 0x00000001ff047424 */ /* 0x000fe400078e00ff */
[----:B------:R-:W-:-:S07]  /*d9f0*/  IMAD.MOV.U32 R2, RZ, RZ, -0x1 ;  /* 0xffffffffff027424 */ /* 0x000fce00078e00ff */
[----:B01234-:R-:W-:Y:S05]  /*da00*/  WARPSYNC.COLLECTIVE R2, `(.L_x_737) ;  /* 0x0000000002087348 */ /* 0x01ffea0003c00000 */
[----:B------:R0:W0:Y:S02]  /*da10*/  SHFL.DOWN P4, R6, R3, R4, R7 ;  /* 0x0800000403067389 */ /* 0x0000240000080007 */
[----:B01234-:R-:W-:Y:S05]  /*da20*/  ENDCOLLECTIVE ;  /* 0x000000000000791b */ /* 0x01ffea0003800000 */
.L_x_737:
[----:B------:R-:W-:Y:S05]  /*da30*/  BSYNC B0 ;  /* 0x0000000000007941 */ /* 0x000fea0003800000 */
.L_x_736:
[----:B------:R-:W-:Y:S05]  /*da40*/  BRA `(.L_x_738) ;  /* 0xffffff6800487947 */ /* 0x000fea000383ffff */
.L_x_556:
[----:B------:R-:W-:Y:S01]  /*da50*/  BSSY B0, `(.L_x_739) ;  /* 0x0000007000007945 */ /* 0x000fe20003800000 */
[----:B------:R-:W-:Y:S02]  /*da60*/  IMAD.MOV.U32 R3, RZ, RZ, R0 ;  /* 0x000000ffff037224 */ /* 0x000fe400078e0000 */
[----:B------:R-:W-:Y:S02]  /*da70*/  IMAD.MOV.U32 R4, RZ, RZ, 0x2 ;  /* 0x00000002ff047424 */ /* 0x000fe400078e00ff */
[----:B------:R-:W-:-:S07]  /*da80*/  IMAD.MOV.U32 R2, RZ, RZ, -0x1 ;  /* 0xffffffffff027424 */ /* 0x000fce00078e00ff */
[----:B0-----:R-:W-:Y:S05]  /*da90*/  WARPSYNC.COLLECTIVE R2, `(.L_x_740) ;  /* 0x0000000002087348 */ /* 0x001fea0003c00000 */
[----:B------:R1:W2:Y:S02]  /*daa0*/  SHFL.DOWN P4, R6, R3, R4, R7 ;  /* 0x0800000403067389 */ /* 0x0002a40000080007 */
[----:B012---:R-:W-:Y:S05]  /*dab0*/  ENDCOLLECTIVE ;  /* 0x000000000000791b */ /* 0x007fea0003800000 */
.L_x_740:
[----:B------:R-:W-:Y:S05]  /*dac0*/  BSYNC B0 ;  /* 0x0000000000007941 */ /* 0x000fea0003800000 */
.L_x_739:
[----:B------:R-:W-:Y:S02]  /*dad0*/  IMAD.MOV.U32 R3, RZ, RZ, R55 ;  /* 0x000000ffff037224 */ /* 0x000fe400078e0037 */
[----:B------:R-:W-:Y:S02]  /*dae0*/  IMAD.MOV.U32 R4, RZ, RZ, 0x2 ;  /* 0x00000002ff047424 */ /* 0x000fe400078e00ff */
[----:B------:R-:W-:Y:S02]  /*daf0*/  IMAD.MOV.U32 R2, RZ, RZ, -0x1 ;  /* 0xffffffffff027424 */ /* 0x000fe400078e00ff */
[----:B------:R-:W-:-:S07]  /*db00*/  IMAD.MOV.U32 R71, RZ, RZ, R6 ;  /* 0x000000ffff477224 */ /* 0x000fce00078e0006 */
[----:B------:R-:W-:Y:S05]  /*db10*/  WARPSYNC.COLLECTIVE R2, `(.L_x_741) ;  /* 0x0000000002087348 */ /* 0x000fea0003c00000 */
[----:B------:R0:W1:Y:S02]  /*db20*/  SHFL.DOWN P4, R6, R3, R4, R7 ;  /* 0x0800000403067389 */ /* 0x0000640000080007 */
[----:B01----:R-:W-:Y:S05]  /*db30*/  ENDCOLLECTIVE ;  /* 0x000000000000791b */ /* 0x003fea0003800000 */
.L_x_741:
[----:B------:R-:W-:Y:S02]  /*db40*/  IMAD.MOV.U32 R3, RZ, RZ, R54 ;  /* 0x000000ffff037224 */ /* 0x000fe400078e0036 */
[----:B------:R-:W-:-:S07]  /*db50*/  IMAD.MOV.U32 R68, RZ, RZ, R6 ;  /* 0x000000ffff447224 */ /* 0x000fce00078e0006 */
[----:B------:R-:W-:Y:S05]  /*db60*/  WARPSYNC.COLLECTIVE R2, `(.L_x_742) ;  /* 0x0000000002087348 */ /* 0x000fea0003c00000 */
[----:B------:R0:W1:Y:S02]  /*db70*/  SHFL.DOWN P4, R6, R3, R4, R7 ;  /* 0x0800000403067389 */ /* 0x0000640000080007 */
[----:B01----:R-:W-:Y:S05]  /*db80*/  ENDCOLLECTIVE ;  /* 0x000000000000791b */ /* 0x003fea0003800000 */
.L_x_742:
[----:B------:R-:W-:Y:S01]  /*db90*/  IMAD.MOV.U32 R70, RZ, RZ, R6 ;  /* 0x000000ffff467224 */ /* 0x000fe200078e0006 */
[----:B------:R-:W-:Y:S06]  /*dba0*/  BRA `(.L_x_743) ;  /* 0xffffff6800287947 */ /* 0x000fec000383ffff */
.L_x_557:
[----:B------:R-:W-:Y:S01]  /*dbb0*/  BSSY B0, `(.L_x_744) ;  /* 0x0000006000007945 */ /* 0x000fe20003800000 */
[----:B------:R-:W-:Y:S02]  /*dbc0*/  IMAD.MOV.U32 R4, RZ, RZ, 0x2 ;  /* 0x00000002ff047424 */ /* 0x000fe400078e00ff */
[----:B------:R-:W-:-:S07]  /*dbd0*/  IMAD.MOV.U32 R2, RZ, RZ, -0x1 ;  /* 0xffffffffff027424 */ /* 0x000fce00078e00ff */
[----:B01234-:R-:W-:Y:S05]  /*dbe0*/  WARPSYNC.COLLECTIVE R2, `(.L_x_745) ;  /* 0x0000000002087348 */ /* 0x01ffea0003c00000 */
[----:B------:R0:W0:Y:S02]  /*dbf0*/  SHFL.DOWN P4, R6, R3, R4, R7 ;  /* 0x0800000403067389 */ /* 0x0000240000080007 */
[----:B01234-:R-:W-:Y:S05]  /*dc00*/  ENDCOLLECTIVE ;  /* 0x000000000000791b */ /* 0x01ffea0003800000 */
.L_x_745:
[----:B------:R-:W-:Y:S05]  /*dc10*/  BSYNC B0 ;  /* 0x0000000000007941 */ /* 0x000fea0003800000 */
.L_x_744:
[----:B------:R-:W-:Y:S05]  /*dc20*/  BRA `(.L_x_746) ;  /* 0xffffff6800107947 */ /* 0x000fea000383ffff */
.L_x_558:
[----:B------:R-:W-:Y:S01]  /*dc30*/  BSSY B0, `(.L_x_747) ;  /* 0x0000007000007945 */ /* 0x000fe20003800000 */
[----:B------:R-:W-:Y:S02]  /*dc40*/  IMAD.MOV.U32 R3, RZ, RZ, R0 ;  /* 0x000000ffff037224 */ /* 0x000fe400078e0000 */
[----:B------:R-:W-:Y:S02]  /*dc50*/  IMAD.MOV.U32 R4, RZ, RZ, 0x4 ;  /* 0x00000004ff047424 */ /* 0x000fe400078e00ff */
[----:B------:R-:W-:-:S07]  /*dc60*/  IMAD.MOV.U32 R2, RZ, RZ, -0x1 ;  /* 0xffffffffff027424 */ /* 0x000fce00078e00ff */
[----:B0-----:R-:W-:Y:S05]  /*dc70*/  WARPSYNC.COLLECTIVE R2, `(.L_x_748) ;  /* 0x0000000002087348 */ /* 0x001fea0003c00000 */
[----:B------:R1:W2:Y:S02]  /*dc80*/  SHFL.DOWN P4, R6, R3, R4, R7 ;  /* 0x0800000403067389 */ /* 0x0002a40000080007 */
[----:B012---:R-:W-:Y:S05]  /*dc90*/  ENDCOLLECTIVE ;  /* 0x000000000000791b */ /* 0x007fea0003800000 */
.L_x_748:
[----:B------:R-:W-:Y:S05]  /*dca0*/  BSYNC B0 ;  /* 0x0000000000007941 */ /* 0x000fea0003800000 */
.L_x_747:
[----:B------:R-:W-:Y:S02]  /*dcb0*/  IMAD.MOV.U32 R3, RZ, RZ, R55 ;  /* 0x000000ffff037224 */ /* 0x000fe400078e0037 */
[----:B------:R-:W-:Y:S02]  /*dcc0*/  IMAD.MOV.U32 R4, RZ, RZ, 0x4 ;  /* 0x00000004ff047424 */ /* 0x000fe400078e00ff */
[----:B------:R-:W-:Y:S02]  /*dcd0*/  IMAD.MOV.U32 R2, RZ, RZ, -0x1 ;  /* 0xffffffffff027424 */ /* 0x000fe400078e00ff */
[----:B------:R-:W-:-:S07]  /*dce0*/  IMAD.MOV.U32 R71, RZ, RZ, R6 ;  /* 0x000000ffff477224 */ /* 0x000fce00078e0006 */
[----:B------:R-:W-:Y:S05]  /*dcf0*/  WARPSYNC.COLLECTIVE R2, `(.L_x_749) ;  /* 0x0000000002087348 */ /* 0x000fea0003c00000 */
[----:B------:R0:W1:Y:S02]  /*dd00*/  SHFL.DOWN P4, R6, R3, R4, R7 ;  /* 0x0800000403067389 */ /* 0x0000640000080007 */
[----:B01----:R-:W-:Y:S05]  /*dd10*/  ENDCOLLECTIVE ;  /* 0x000000000000791b */ /* 0x003fea0003800000 */
.L_x_749:
[----:B------:R-:W-:Y:S02]  /*dd20*/  IMAD.MOV.U32 R3, RZ, RZ, R54 ;  /* 0x000000ffff037224 */ /* 0x000fe400078e0036 */
[----:B------:R-:W-:-:S07]  /*dd30*/  IMAD.MOV.U32 R68, RZ, RZ, R6 ;  /* 0x000000ffff447224 */ /* 0x000fce00078e0006 */
[----:B------:R-:W-:Y:S05]  /*dd40*/  WARPSYNC.COLLECTIVE R2, `(.L_x_750) ;  /* 0x0000000002087348 */ /* 0x000fea0003c00000 */
[----:B------:R0:W1:Y:S02]  /*dd50*/  SHFL.DOWN P4, R6, R3, R4, R7 ;  /* 0x0800000403067389 */ /* 0x0000640000080007 */
[----:B01----:R-:W-:Y:S05]  /*dd60*/  ENDCOLLECTIVE ;  /* 0x000000000000791b */ /* 0x003fea0003800000 */
.L_x_750:
[----:B------:R-:W-:Y:S01]  /*dd70*/  IMAD.MOV.U32 R70, RZ, RZ, R6 ;  /* 0x000000ffff467224 */ /* 0x000fe200078e0006 */
[----:B------:R-:W-:Y:S06]  /*dd80*/  BRA `(.L_x_751) ;  /* 0xffffff6400f07947 */ /* 0x000fec000383ffff */
.L_x_559:
[----:B------:R-:W-:Y:S01]  /*dd90*/  BSSY B0, `(.L_x_752) ;  /* 0x0000006000007945 */ /* 0x000fe20003800000 */
[----:B------:R-:W-:Y:S02]  /*dda0*/  IMAD.MOV.U32 R4, RZ, RZ, 0x4 ;  /* 0x00000004ff047424 */ /* 0x000fe400078e00ff */
[----:B------:R-:W-:-:S07]  /*ddb0*/  IMAD.MOV.U32 R2, RZ, RZ, -0x1 ;  /* 0xffffffffff027424 */ /* 0x000fce00078e00ff */
[----:B01234-:R-:W-:Y:S05]  /*ddc0*/  WARPSYNC.COLLECTIVE R2, `(.L_x_753) ;  /* 0x0000000002087348 */ /* 0x01ffea0003c00000 */
[----:B------:R0:W0:Y:S02]  /*ddd0*/  SHFL.DOWN P4, R6, R3, R4, R7 ;  /* 0x0800000403067389 */ /* 0x0000240000080007 */
[----:B01234-:R-:W-:Y:S05]  /*dde0*/  ENDCOLLECTIVE ;  /* 0x000000000000791b */ /* 0x01ffea0003800000 */
.L_x_753:
[----:B------:R-:W-:Y:S05]  /*ddf0*/  BSYNC B0 ;  /* 0x0000000000007941 */ /* 0x000fea0003800000 */
.L_x_752:
[----:B------:R-:W-:Y:S05]  /*de00*/  BRA `(.L_x_754) ;  /* 0xffffff6400d87947 */ /* 0x000fea000383ffff */
.L_x_560:
[----:B------:R-:W-:Y:S01]  /*de10*/  BSSY B0, `(.L_x_755) ;  /* 0x0000007000007945 */ /* 0x000fe20003800000 */
[----:B------:R-:W-:Y:S02]  /*de20*/  IMAD.MOV.U32 R3, RZ, RZ, R0 ;  /* 0x000000ffff037224 */ /* 0x000fe400078e0000 */
[----:B------:R-:W-:Y:S02]  /*de30*/  IMAD.MOV.U32 R4, RZ, RZ, 0x8 ;  /* 0x00000008ff047424 */ /* 0x000fe400078e00ff */
[----:B------:R-:W-:-:S07]  /*de40*/  IMAD.MOV.U32 R2, RZ, RZ, -0x1 ;  /* 0xffffffffff027424 */ /* 0x000fce00078e00ff */
[----:B0-----:R-:W-:Y:S05]  /*de50*/  WARPSYNC.COLLECTIVE R2, `(.L_x_756) ;  /* 0x0000000002087348 */ /* 0x001fea0003c00000 */
[----:B------:R1:W2:Y:S02]  /*de60*/  SHFL.DOWN P4, R6, R3, R4, R7 ;  /* 0x0800000403067389 */ /* 0x0002a40000080007 */
[----:B012---:R-:W-:Y:S05]  /*de70*/  ENDCOLLECTIVE ;  /* 0x000000000000791b */ /* 0x007fea0003800000 */
.L_x_756:
[----:B------:R-:W-:Y:S05]  /*de80*/  BSYNC B0 ;  /* 0x0000000000007941 */ /* 0x000fea0003800000 */
.L_x_755:
[----:B------:R-:W-:Y:S02]  /*de90*/  IMAD.MOV.U32 R3, RZ, RZ, R55 ;  /* 0x000000ffff037224 */ /* 0x000fe400078e0037 */
[----:B------:R-:W-:Y:S02]  /*dea0*/  IMAD.MOV.U32 R4, RZ, RZ, 0x8 ;  /* 0x00000008ff047424 */ /* 0x000fe400078e00ff */
[----:B------:R-:W-:Y:S02]  /*deb0*/  IMAD.MOV.U32 R2, RZ, RZ, -0x1 ;  /* 0xffffffffff027424 */ /* 0x000fe400078e00ff */
[----:B------:R-:W-:-:S07]  /*dec0*/  IMAD.MOV.U32 R71, RZ, RZ, R6 ;  /* 0x000000ffff477224 */ /* 0x000fce00078e0006 */
[----:B------:R-:W-:Y:S05]  /*ded0*/  WARPSYNC.COLLECTIVE R2, `(.L_x_757) ;  /* 0x0000000002087348 */ /* 0x000fea0003c00000 */
[----:B------:R0:W1:Y:S02]  /*dee0*/  SHFL.DOWN P4, R6, R3, R4, R7 ;  /* 0x0800000403067389 */ /* 0x0000640000080007 */
[----:B01----:R-:W-:Y:S05]  /*def0*/  ENDCOLLECTIVE ;  /* 0x000000000000791b */ /* 0x003fea0003800000 */
.L_x_757:
[----:B------:R-:W-:Y:S02]  /*df00*/  IMAD.MOV.U32 R3, RZ, RZ, R54 ;  /* 0x000000ffff037224 */ /* 0x000fe400078e0036 */
[----:B------:R-:W-:-:S07]  /*df10*/  IMAD.MOV.U32 R68, RZ, RZ, R6 ;  /* 0x000000ffff447224 */ /* 0x000fce00078e0006 */
[----:B------:R-:W-:Y:S05]  /*df20*/  WARPSYNC.COLLECTIVE R2, `(.L_x_758) ;  /* 0x0000000002087348 */ /* 0x000fea0003c00000 */
[----:B------:R0:W1:Y:S02]  /*df30*/  SHFL.DOWN P4, R6, R3, R4, R7 ;  /* 0x0800000403067389 */ /* 0x0000640000080007 */
[----:B01----:R-:W-:Y:S05]  /*df40*/  ENDCOLLECTIVE ;  /* 0x000000000000791b */ /* 0x003fea0003800000 */
.L_x_758:
[----:B------:R-:W-:Y:S01]  /*df50*/  IMAD.MOV.U32 R70, RZ, RZ, R6 ;  /* 0x000000ffff467224 */ /* 0x000fe200078e0006 */
[----:B------:R-:W-:Y:S06]  /*df60*/  BRA `(.L_x_759) ;  /* 0xffffff6400b87947 */ /* 0x000fec000383ffff */
.L_x_561:
[----:B------:R-:W-:Y:S01]  /*df70*/  BSSY B0, `(.L_x_760) ;  /* 0x0000006000007945 */ /* 0x000fe20003800000 */
[----:B------:R-:W-:Y:S02]  /*df80*/  IMAD.MOV.U32 R4, RZ, RZ, 0x8 ;  /* 0x00000008ff047424 */ /* 0x000fe400078e00ff */
[----:B------:R-:W-:-:S07]  /*df90*/  IMAD.MOV.U32 R2, RZ, RZ, -0x1 ;  /* 0xffffffffff027424 */ /* 0x000fce00078e00ff */
[----:B01234-:R-:W-:Y:S05]  /*dfa0*/  WARPSYNC.COLLECTIVE R2, `(.L_x_761) ;  /* 0x0000000002087348 */ /* 0x01ffea0003c00000 */
[----:B------:R0:W0:Y:S02]  /*dfb0*/  SHFL.DOWN P4, R6, R3, R4, R7 ;  /* 0x0800000403067389 */ /* 0x0000240000080007 */
[----:B01234-:R-:W-:Y:S05]  /*dfc0*/  ENDCOLLECTIVE ;  /* 0x000000000000791b */ /* 0x01ffea0003800000 */
.L_x_761:
[----:B------:R-:W-:Y:S05]  /*dfd0*/  BSYNC B0 ;  /* 0x0000000000007941 */ /* 0x000fea0003800000 */
.L_x_760:
[----:B------:R-:W-:Y:S05]  /*dfe0*/  BRA `(.L_x_762) ;  /* 0xffffff6400a07947 */ /* 0x000fea000383ffff */
.L_x_562:
[----:B------:R-:W-:Y:S01]  /*dff0*/  BSSY B0, `(.L_x_763) ;  /* 0x0000007000007945 */ /* 0x000fe20003800000 */
[----:B------:R-:W-:Y:S02]  /*e000*/  IMAD.MOV.U32 R3, RZ, RZ, R0 ;  /* 0x000000ffff037224 */ /* 0x000fe400078e0000 */
[----:B------:R-:W-:Y:S02]  /*e010*/  IMAD.MOV.U32 R4, RZ, RZ, 0x10 ;  /* 0x00000010ff047424 */ /* 0x000fe400078e00ff */
[----:B------:R-:W-:-:S07]  /*e020*/  IMAD.MOV.U32 R2, RZ, RZ, -0x1 ;  /* 0xffffffffff027424 */ /* 0x000fce00078e00ff */
[----:B0-----:R-:W-:Y:S05]  /*e030*/  WARPSYNC.COLLECTIVE R2, `(.L_x_764) ;  /* 0x0000000002087348 */ /* 0x001fea0003c00000 */
[----:B------:R1:W2:Y:S02]  /*e040*/  SHFL.DOWN P4, R6, R3, R4, R7 ;  /* 0x0800000403067389 */ /* 0x0002a40000080007 */
[----:B012---:R-:W-:Y:S05]  /*e050*/  ENDCOLLECTIVE ;  /* 0x000000000000791b */ /* 0x007fea0003800000 */
.L_x_764:
[----:B------:R-:W-:Y:S05]  /*e060*/  BSYNC B0 ;  /* 0x0000000000007941 */ /* 0x000fea0003800000 */
.L_x_763:
[----:B------:R-:W-:Y:S02]  /*e070*/  IMAD.MOV.U32 R3, RZ, RZ, R55 ;  /* 0x000000ffff037224 */ /* 0x000fe400078e0037 */
[----:B------:R-:W-:Y:S02]  /*e080*/  IMAD.MOV.U32 R4, RZ, RZ, 0x10 ;  /* 0x00000010ff047424 */ /* 0x000fe400078e00ff */
[----:B------:R-:W-:Y:S02]  /*e090*/  IMAD.MOV.U32 R2, RZ, RZ, -0x1 ;  /* 0xffffffffff027424 */ /* 0x000fe400078e00ff */
[----:B------:R-:W-:-:S07]  /*e0a0*/  IMAD.MOV.U32 R71, RZ, RZ, R6 ;  /* 0x000000ffff477224 */ /* 0x000fce00078e0006 */
[----:B------:R-:W-:Y:S05]  /*e0b0*/  WARPSYNC.COLLECTIVE R2, `(.L_x_765) ;  /* 0x0000000002087348 */ /* 0x000fea0003c00000 */
[----:B------:R0:W1:Y:S02]  /*e0c0*/  SHFL.DOWN P4, R6, R3, R4, R7 ;  /* 0x0800000403067389 */ /* 0x0000640000080007 */
[----:B01----:R-:W-:Y:S05]  /*e0d0*/  ENDCOLLECTIVE ;  /* 0x000000000000791b */ /* 0x003fea0003800000 */
.L_x_765:
[----:B------:R-:W-:Y:S02]  /*e0e0*/  IMAD.MOV.U32 R3, RZ, RZ, R54 ;  /* 0x000000ffff037224 */ /* 0x000fe400078e0036 */
[----:B------:R-:W-:-:S07]  /*e0f0*/  IMAD.MOV.U32 R68, RZ, RZ, R6 ;  /* 0x000000ffff447224 */ /* 0x000fce00078e0006 */
[----:B------:R-:W-:Y:S05]  /*e100*/  WARPSYNC.COLLECTIVE R2, `(.L_x_766) ;  /* 0x0000000002087348 */ /* 0x000fea0003c00000 */
[----:B------:R0:W1:Y:S02]  /*e110*/  SHFL.DOWN P4, R6, R3, R4, R7 ;  /* 0x0800000403067389 */ /* 0x0000640000080007 */
[----:B01----:R-:W-:Y:S05]  /*e120*/  ENDCOLLECTIVE ;  /* 0x000000000000791b */ /* 0x003fea0003800000 */
.L_x_766:
[----:B------:R-:W-:Y:S01]  /*e130*/  IMAD.MOV.U32 R70, RZ, RZ, R6 ;  /* 0x000000ffff467224 */ /* 0x000fe200078e0006 */
[----:B------:R-:W-:Y:S06]  /*e140*/  BRA `(.L_x_767) ;  /* 0xffffff6400807947 */ /* 0x000fec000383ffff */
.L_x_563:
[----:B------:R-:W-:Y:S01]  /*e150*/  BSSY B0, `(.L_x_768) ;  /* 0x0000006000007945 */ /* 0x000fe20003800000 */
[----:B------:R-:W-:Y:S02]  /*e160*/  IMAD.MOV.U32 R4, RZ, RZ, 0x10 ;  /* 0x00000010ff047424 */ /* 0x000fe400078e00ff */
[----:B------:R-:W-:-:S07]  /*e170*/  IMAD.MOV.U32 R2, RZ, RZ, -0x1 ;  /* 0xffffffffff027424 */ /* 0x000fce00078e00ff */
[----:B01234-:R-:W-:Y:S05]  /*e180*/  WARPSYNC.COLLECTIVE R2, `(.L_x_769) ;  /* 0x0000000002087348 */ /* 0x01ffea0003c00000 */
[----:B------:R0:W0:Y:S02]  /*e190*/  SHFL.DOWN P4, R6, R3, R4, R7 ;  /* 0x0800000403067389 */ /* 0x0000240000080007 */
[----:B01234-:R-:W-:Y:S05]  /*e1a0*/  ENDCOLLECTIVE ;  /* 0x000000000000791b */ /* 0x01ffea0003800000 */
.L_x_769:
[----:B------:R-:W-:Y:S05]  /*e1b0*/  BSYNC B0 ;  /* 0x0000000000007941 */ /* 0x000fea0003800000 */
.L_x_768:
[----:B------:R-:W-:Y:S05]  /*e1c0*/  BRA `(.L_x_770) ;  /* 0xffffff6400687947 */ /* 0x000fea000383ffff */
.L_x_564:
[----:B------:R-:W-:Y:S01]  /*e1d0*/  BSSY B0, `(.L_x_771) ;  /* 0x0000006000007945 */ /* 0x000fe20003800000 */
[----:B------:R-:W-:Y:S01]  /*e1e0*/  PLOP3.LUT P4, PT, P0, PT, PT, 0x80, 0x8 ;  /* 0x000000000008781c */ /* 0x000fe2000078f070 */
[----:B------:R-:W-:-:S12]  /*e1f0*/  IMAD.MOV.U32 R2, RZ, RZ, -0x1 ;  /* 0xffffffffff027424 */ /* 0x000fd800078e00ff */
[----:B0-----:R-:W-:Y:S05]  /*e200*/  WARPSYNC.COLLECTIVE R2, `(.L_x_772) ;  /* 0x0000000002087348 */ /* 0x001fea0003c00000 */
[----:B------:R-:W-:Y:S01]  /*e210*/  VOTE.ALL P4, P4 ;  /* 0x0000000000ff7806 */ /* 0x000fe20002080000 */
[----:B0-----:R-:W-:-:S12]  /*e220*/  ENDCOLLECTIVE ;  /* 0x000000000000791b */ /* 0x001fd80003800000 */
.L_x_772:
[----:B------:R-:W-:Y:S05]  /*e230*/  BSYNC B0 ;  /* 0x0000000000007941 */ /* 0x000fea0003800000 */
.L_x_771:
[----:B------:R-:W-:Y:S01]  /*e240*/  PLOP3.LUT P0, PT, P4, PT, PT, 0x80, 0x8 ;  /* 0x000000000008781c */ /* 0x000fe2000270f070 */
[----:B------:R-:W-:-:S12]  /*e250*/  BRA `(.L_x_773) ;  /* 0xffffff6400947947 */ /* 0x000fd8000383ffff */
.L_x_622:
[----:B------:R-:W-:Y:S01]  /*e260*/  BSSY B0, `(.L_x_774) ;  /* 0x0000006000007945 */ /* 0x000fe20003800000 */
[----:B------:R-:W-:Y:S01]  /*e270*/  PLOP3.LUT P4, PT, P4, PT, PT, 0x8, 0x80 ;  /* 0x000000000080781c */ /* 0x000fe2000278e170 */
[----:B------:R-:W-:-:S12]  /*e280*/  IMAD.MOV.U32 R2, RZ, RZ, -0x1 ;  /* 0xffffffffff027424 */ /* 0x000fd800078e00ff */
[----:B--23--:R-:W-:Y:S05]  /*e290*/  WARPSYNC.COLLECTIVE R2, `(.L_x_775) ;  /* 0x0000000002087348 */ /* 0x00cfea0003c00000 */
[----:B------:R-:W-:Y:S01]  /*e2a0*/  VOTE.ANY P4, P4 ;  /* 0x0000000000ff7806 */ /* 0x000fe20002080100 */
[----:B--23--:R-:W-:-:S12]  /*e2b0*/  ENDCOLLECTIVE ;  /* 0x000000000000791b */ /* 0x00cfd80003800000 */
.L_x_775:
[----:B------:R-:W-:Y:S05]  /*e2c0*/  BSYNC B0 ;  /* 0x0000000000007941 */ /* 0x000fea0003800000 */
.L_x_774:
[----:B------:R-:W-:Y:S05]  /*e2d0*/  BRA `(.L_x_776) ;  /* 0xffffffc000b07947 */ /* 0x000fea000383ffff */
.L_x_624:
[----:B------:R-:W0:Y:S01]  /*e2e0*/  S2R R64, SR_GEMASK ;  /* 0x0000000000407919 */ /* 0x000e220000003c00 */
[----:B------:R-:W-:Y:S01]  /*e2f0*/  BSSY B0, `(.L_x_777) ;  /* 0x0000006000007945 */ /* 0x000fe20003800000 */
[----:B------:R-:W-:Y:S01]  /*e300*/  PLOP3.LUT P4, PT, P4, PT, PT, 0x8, 0x80 ;  /* 0x000000000080781c */ /* 0x000fe2000278e170 */
[----:B------:R-:W-:-:S12]  /*e310*/  IMAD.MOV.U32 R2, RZ, RZ, -0x1 ;  /* 0xffffffffff027424 */ /* 0x000fd800078e00ff */
[----:B0-23--:R-:W-:Y:S05]  /*e320*/  WARPSYNC.COLLECTIVE R2, `(.L_x_778) ;  /* 0x0000000002087348 */ /* 0x00dfea0003c00000 */
[----:B------:R-:W-:Y:S01]  /*e330*/  VOTE.ANY R2, PT, P4 ;  /* 0x0000000000027806 */ /* 0x000fe200020e0100 */
[----:B0-23--:R-:W-:Y:S06]  /*e340*/  ENDCOLLECTIVE ;  /* 0x000000000000791b */ /* 0x00dfec0003800000 */
.L_x_778:
[----:B------:R-:W-:Y:S05]  /*e350*/  BSYNC B0 ;  /* 0x0000000000007941 */ /* 0x000fea0003800000 */
.L_x_777:
        /* <DEDUP_REMOVED lines=10> */
.L_x_779:
[----:B------:R-:W-:Y:S02]  /*e400*/  IMAD.MOV.U32 R3, RZ, RZ, R59 ;  /* 0x000000ffff037224 */ /* 0x000fe400078e003b */
[----:B------:R-:W-:-:S07]  /*e410*/  IMAD.MOV.U32 R29, RZ, RZ, R6 ;  /* 0x000000ffff1d7224 */ /* 0x000fce00078e0006 */
[----:B------:R-:W-:Y:S05]  /*e420*/  WARPSYNC.COLLECTIVE R2, `(.L_x_780) ;  /* 0x0000000002087348 */ /* 0x000fea0003c00000 */
[----:B------:R0:W1:Y:S02]  /*e430*/  SHFL.DOWN P4, R6, R3, R4, R7 ;  /* 0x0800000403067389 */ /* 0x0000640000080007 */
[----:B01----:R-:W-:Y:S05]  /*e440*/  ENDCOLLECTIVE ;  /* 0x000000000000791b */ /* 0x003fea0003800000 */
.L_x_780:
[----:B------:R-:W-:Y:S02]  /*e450*/  IMAD.MOV.U32 R3, RZ, RZ, R57 ;  /* 0x000000ffff037224 */ /* 0x000fe400078e0039 */
[----:B------:R-:W-:-:S07]  /*e460*/  IMAD.MOV.U32 R28, RZ, RZ, R6 ;  /* 0x000000ffff1c7224 */ /* 0x000fce00078e0006 */
[----:B------:R-:W-:Y:S05]  /*e470*/  WARPSYNC.COLLECTIVE R2, `(.L_x_781) ;  /* 0x0000000002087348 */ /* 0x000fea0003c00000 */
[----:B------:R0:W1:Y:S02]  /*e480*/  SHFL.DOWN P4, R6, R3, R4, R7 ;  /* 0x0800000403067389 */ /* 0x0000640000080007 */
[----:B01----:R-:W-:Y:S05]  /*e490*/  ENDCOLLECTIVE ;  /* 0x000000000000791b */ /* 0x003fea0003800000 */
.L_x_781:
[----:B------:R-:W-:Y:S05]  /*e4a0*/  BRA `(.L_x_782) ;  /* 0xffffffc0007c7947 */ /* 0x000fea000383ffff */
.L_x_625:
[----:B------:R-:W-:Y:S01]  /*e4b0*/  BSSY B0, `(.L_x_783) ;  /* 0x0000006000007945 */ /* 0x000fe20003800000 */
[----:B------:R-:W-:Y:S02]  /*e4c0*/  IMAD.MOV.U32 R4, RZ, RZ, 0x1 ;  /* 0x00000001ff047424 */ /* 0x000fe400078e00ff */
[----:B------:R-:W-:-:S07]  /*e4d0*/  IMAD.MOV.U32 R2, RZ, RZ, -0x1 ;  /* 0xffffffffff027424 */ /* 0x000fce00078e00ff */
[----:B--23--:R-:W-:Y:S05]  /*e4e0*/  WARPSYNC.COLLECTIVE R2, `(.L_x_784) ;  /* 0x0000000002087348 */ /* 0x00cfea0003c00000 */
[----:B------:R0:W1:Y:S02]  /*e4f0*/  SHFL.DOWN P4, R6, R3, R4, R7 ;  /* 0x0800000403067389 */ /* 0x0000640000080007 */
[----:B0123--:R-:W-:Y:S05]  /*e500*/  ENDCOLLECTIVE ;  /* 0x000000000000791b */ /* 0x00ffea0003800000 */
.L_x_784:
[----:B------:R-:W-:Y:S05]  /*e510*/  BSYNC B0 ;  /* 0x0000000000007941 */ /* 0x000fea0003800000 */
.L_x_783:
[----:B------:R-:W-:Y:S05]  /*e520*/  BRA `(.L_x_785) ;  /* 0xffffffc000807947 */ /* 0x000fea000383ffff */
.L_x_626:
[----:B------:R-:W-:Y:S01]  /*e530*/  BSSY B0, `(.L_x_786) ;  /* 0x0000007000007945 */ /* 0x000fe20003800000 */
[----:B------:R-:W-:Y:S02]  /*e540*/  IMAD.MOV.U32 R3, RZ, RZ, R58 ;  /* 0x000000ffff037224 */ /* 0x000fe400078e003a */
[----:B------:R-:W-:Y:S02]  /*e550*/  IMAD.MOV.U32 R4, RZ, RZ, 0x2 ;  /* 0x00000002ff047424 */ /* 0x000fe400078e00ff */
[----:B------:R-:W-:-:S07]  /*e560*/  IMAD.MOV.U32 R2, RZ, RZ, -0x1 ;  /* 0xffffffffff027424 */ /* 0x000fce00078e00ff */
[----:B--23--:R-:W-:Y:S05]  /*e570*/  WARPSYNC.COLLECTIVE R2, `(.L_x_787) ;  /* 0x0000000002087348 */ /* 0x00cfea0003c00000 */
[----:B------:R0:W1:Y:S02]  /*e580*/  SHFL.DOWN P4, R6, R3, R4, R7 ;  /* 0x0800000403067389 */ /* 0x0000640000080007 */
[----:B0123--:R-:W-:Y:S05]  /*e590*/  ENDCOLLECTIVE ;  /* 0x000000000000791b */ /* 0x00ffea0003800000 */
.L_x_787:
[----:B------:R-:W-:Y:S05]  /*e5a0*/  BSYNC B0 ;  /* 0x0000000000007941 */ /* 0x000fea0003800000 */
.L_x_786:
[----:B------:R-:W-:Y:S02]  /*e5b0*/  IMAD.MOV.U32 R3, RZ, RZ, R59 ;  /* 0x000000ffff037224 */ /* 0x000fe400078e003b */
[----:B------:R-:W-:Y:S02]  /*e5c0*/  IMAD.MOV.U32 R4, RZ, RZ, 0x2 ;  /* 0x00000002ff047424 */ /* 0x000fe400078e00ff */
[----:B------:R-:W-:Y:S02]  /*e5d0*/  IMAD.MOV.U32 R2, RZ, RZ, -0x1 ;  /* 0xffffffffff027424 */ /* 0x000fe400078e00ff */
[----:B------:R-:W-:-:S07]  /*e5e0*/  IMAD.MOV.U32 R29, RZ, RZ, R6 ;  /* 0x000000ffff1d7224 */ /* 0x000fce00078e0006 */
[----:B------:R-:W-:Y:S05]  /*e5f0*/  WARPSYNC.COLLECTIVE R2, `(.L_x_788) ;  /* 0x0000000002087348 */ /* 0x000fea0003c00000 */
[----:B------:R0:W1:Y:S02]  /*e600*/  SHFL.DOWN P4, R6, R3, R4, R7 ;  /* 0x0800000403067389 */ /* 0x0000640000080007 */
[----:B01----:R-:W-:Y:S05]  /*e610*/  ENDCOLLECTIVE ;  /* 0x000000000000791b */ /* 0x003fea0003800000 */
.L_x_788:
[----:B------:R-:W-:Y:S02]  /*e620*/  IMAD.MOV.U32 R3, RZ, RZ, R57 ;  /* 0x000000ffff037224 */ /* 0x000fe400078e0039 */
[----:B------:R-:W-:-:S07]  /*e630*/  IMAD.MOV.U32 R28, RZ, RZ, R6 ;  /* 0x000000ffff1c7224 */ /* 0x000fce00078e0006 */
[----:B------:R-:W-:Y:S05]  /*e640*/  WARPSYNC.COLLECTIVE R2, `(.L_x_789) ;  /* 0x0000000002087348 */ /* 0x000fea0003c00000 */
[----:B------:R0:W1:Y:S02]  /*e650*/  SHFL.DOWN P4, R6, R3, R4, R7 ;  /* 0x0800000403067389 */ /* 0x0000640000080007 */
[----:B01----:R-:W-:Y:S05]  /*e660*/  ENDCOLLECTIVE ;  /* 0x000000000000791b */ /* 0x003fea0003800000 */
.L_x_789:
[----:B------:R-:W-:Y:S05]  /*e670*/  BRA `(.L_x_790) ;  /* 0xffffffc000487947 */ /* 0x000fea000383ffff */
.L_x_627:
[----:B------:R-:W-:Y:S01]  /*e680*/  BSSY B0, `(.L_x_791) ;  /* 0x0000006000007945 */ /* 0x000fe20003800000 */
[----:B------:R-:W-:Y:S02]  /*e690*/  IMAD.MOV.U32 R4, RZ, RZ, 0x2 ;  /* 0x00000002ff047424 */ /* 0x000fe400078e00ff */
[----:B------:R-:W-:-:S07]  /*e6a0*/  IMAD.MOV.U32 R2, RZ, RZ, -0x1 ;  /* 0xffffffffff027424 */ /* 0x000fce00078e00ff */
[----:B--23--:R-:W-:Y:S05]  /*e6b0*/  WARPSYNC.COLLECTIVE R2, `(.L_x_792) ;  /* 0x0000000002087348 */ /* 0x00cfea0003c00000 */
[----:B------:R0:W1:Y:S02]  /*e6c0*/  SHFL.DOWN P4, R6, R3, R4, R7 ;  /* 0x0800000403067389 */ /* 0x0000640000080007 */
[----:B0123--:R-:W-:Y:S05]  /*e6d0*/  ENDCOLLECTIVE ;  /* 0x000000000000791b */ /* 0x00ffea0003800000 */
.L_x_792:
[----:B------:R-:W-:Y:S05]  /*e6e0*/  BSYNC B0 ;  /* 0x0000000000007941 */ /* 0x000fea0003800000 */
.L_x_791:
[----:B------:R-:W-:Y:S05]  /*e6f0*/  BRA `(.L_x_793) ;  /* 0xffffffc0004c7947 */ /* 0x000fea000383ffff */
.L_x_628:
[----:B------:R-:W-:Y:S01]  /*e700*/  BSSY B0, `(.L_x_794) ;  /* 0x0000007000007945 */ /* 0x000fe20003800000 */
[----:B------:R-:W-:Y:S02]  /*e710*/  IMAD.MOV.U32 R3, RZ, RZ, R58 ;  /* 0x000000ffff037224 */ /* 0x000fe400078e003a */
[----:B------:R-:W-:Y:S02]  /*e720*/  IMAD.MOV.U32 R4, RZ, RZ, 0x4 ;  /* 0x00000004ff047424 */ /* 0x000fe400078e00ff */
[----:B------:R-:W-:-:S07]  /*e730*/  IMAD.MOV.U32 R2, RZ, RZ, -0x1 ;  /* 0xffffffffff027424 */ /* 0x000fce00078e00ff */
[----:B--23--:R-:W-:Y:S05]  /*e740*/  WARPSYNC.COLLECTIVE R2, `(.L_x_795) ;  /* 0x0000000002087348 */ /* 0x00cfea0003c00000 */
[----:B------:R0:W1:Y:S02]  /*e750*/  SHFL.DOWN P4, R6, R3, R4, R7 ;  /* 0x0800000403067389 */ /* 0x0000640000080007 */
[----:B0123--:R-:W-:Y:S05]  /*e760*/  ENDCOLLECTIVE ;  /* 0x000000000000791b */ /* 0x00ffea0003800000 */
.L_x_795:
[----:B------:R-:W-:Y:S05]  /*e770*/  BSYNC B0 ;  /* 0x0000000000007941 */ /* 0x000fea0003800000 */
.L_x_794:
[----:B------:R-:W-:Y:S02]  /*e780*/  IMAD.MOV.U32 R3, RZ, RZ, R59 ;  /* 0x000000ffff037224 */ /* 0x000fe400078e003b */
[----:B------:R-:W-:Y:S02]  /*e790*/  IMAD.MOV.U32 R4, RZ, RZ, 0x4 ;  /* 0x00000004ff047424 */ /* 0x000fe400078e00ff */
[----:B------:R-:W-:Y:S02]  /*e7a0*/  IMAD.MOV.U32 R2, RZ, RZ, -0x1 ;  /* 0xffffffffff027424 */ /* 0x000fe400078e00ff */
[----:B------:R-:W-:-:S07]  /*e7b0*/  IMAD.MOV.U32 R29, RZ, RZ, R6 ;  /* 0x000000ffff1d7224 */ /* 0x000fce00078e0006 */
[----:B------:R-:W-:Y:S05]  /*e7c0*/  WARPSYNC.COLLECTIVE R2, `(.L_x_796) ;  /* 0x0000000002087348 */ /* 0x000fea0003c00000 */
[----:B------:R0:W1:Y:S02]  /*e7d0*/  SHFL.DOWN P4, R6, R3, R4, R7 ;  /* 0x0800000403067389 */ /* 0x0000640000080007 */
[----:B01----:R-:W-:Y:S05]  /*e7e0*/  ENDCOLLECTIVE ;  /* 0x000000000000791b */ /* 0x003fea0003800000 */
.L_x_796:
[----:B------:R-:W-:Y:S02]  /*e7f0*/  IMAD.MOV.U32 R3, RZ, RZ, R57 ;  /* 0x000000ffff037224 */ /* 0x000fe400078e0039 */
[----:B------:R-:W-:-:S07]  /*e800*/  IMAD.MOV.U32 R28, RZ, RZ, R6 ;  /* 0x000000ffff1c7224 */ /* 0x000fce00078e0006 */
[----:B------:R-:W-:Y:S05]  /*e810*/  WARPSYNC.COLLECTIVE R2, `(.L_x_797) ;  /* 0x0000000002087348 */ /* 0x000fea0003c00000 */
[----:B------:R0:W1:Y:S02]  /*e820*/  SHFL.DOWN P4, R6, R3, R4, R7 ;  /* 0x0800000403067389 */ /* 0x0000640000080007 */
[----:B01----:R-:W-:Y:S05]  /*e830*/  ENDCOLLECTIVE ;  /* 0x000000000000791b */ /* 0x003fea0003800000 */
.L_x_797:
[----:B------:R-:W-:Y:S05]  /*e840*/  BRA `(.L_x_798) ;  /* 0xffffffc000187947 */ /* 0x000fea000383ffff */
.L_x_629:
[----:B------:R-:W-:Y:S01]  /*e850*/  BSSY B0, `(.L_x_799) ;  /* 0x0000006000007945 */ /* 0x000fe20003800000 */
[----:B------:R-:W-:Y:S02]  /*e860*/  IMAD.MOV.U32 R4, RZ, RZ, 0x4 ;  /* 0x00000004ff047424 */ /* 0x000fe400078e00ff */
[----:B------:R-:W-:-:S07]  /*e870*/  IMAD.MOV.U32 R2, RZ, RZ, -0x1 ;  /* 0xffffffffff027424 */ /* 0x000fce00078e00ff */
[----:B--23--:R-:W-:Y:S05]  /*e880*/  WARPSYNC.COLLECTIVE R2, `(.L_x_800) ;  /* 0x0000000002087348 */ /* 0x00cfea0003c00000 */
[----:B------:R0:W1:Y:S02]  /*e890*/  SHFL.DOWN P4, R6, R3, R4, R7 ;  /* 0x0800000403067389 */ /* 0x0000640000080007 */
[----:B0123--:R-:W-:Y:S05]  /*e8a0*/  ENDCOLLECTIVE ;  /* 0x000000000000791b */ /* 0x00ffea0003800000 */
.L_x_800:
[----:B------:R-:W-:Y:S05]  /*e8b0*/  BSYNC B0 ;  /* 0x0000000000007941 */ /* 0x000fea0003800000 */
.L_x_799:
[----:B------:R-:W-:Y:S05]  /*e8c0*/  BRA `(.L_x_801) ;  /* 0xffffffc0001c7947 */ /* 0x000fea000383ffff */
.L_x_630:
[----:B------:R-:W-:Y:S01]  /*e8d0*/  BSSY B0, `(.L_x_802) ;  /* 0x0000007000007945 */ /* 0x000fe20003800000 */
[----:B------:R-:W-:Y:S02]  /*e8e0*/  IMAD.MOV.U32 R3, RZ, RZ, R58 ;  /* 0x000000ffff037224 */ /* 0x000fe400078e003a */
[----:B------:R-:W-:Y:S02]  /*e8f0*/  IMAD.MOV.U32 R4, RZ, RZ, 0x8 ;  /* 0x00000008ff047424 */ /* 0x000fe400078e00ff */
[----:B------:R-:W-:-:S07]  /*e900*/  IMAD.MOV.U32 R2, RZ, RZ, -0x1 ;  /* 0xffffffffff027424 */ /* 0x000fce00078e00ff */
[----:B--23--:R-:W-:Y:S05]  /*e910*/  WARPSYNC.COLLECTIVE R2, `(.L_x_803) ;  /* 0x0000000002087348 */ /* 0x00cfea0003c00000 */
[----:B------:R0:W1:Y:S02]  /*e920*/  SHFL.DOWN P4, R6, R3, R4, R7 ;  /* 0x0800000403067389 */ /* 0x0000640000080007 */
[----:B0123--:R-:W-:Y:S05]  /*e930*/  ENDCOLLECTIVE ;  /* 0x000000000000791b */ /* 0x00ffea0003800000 */
.L_x_803:
[----:B------:R-:W-:Y:S05]  /*e940*/  BSYNC B0 ;  /* 0x0000000000007941 */ /* 0x000fea0003800000 */
.L_x_802:
[----:B------:R-:W-:Y:S02]  /*e950*/  IMAD.MOV.U32 R3, RZ, RZ, R59 ;  /* 0x000000ffff037224 */ /* 0x000fe400078e003b */
[----:B------:R-:W-:Y:S02]  /*e960*/  IMAD.MOV.U32 R4, RZ, RZ, 0x8 ;  /* 0x00000008ff047424 */ /* 0x000fe400078e00ff */
[----:B------:R-:W-:Y:S02]  /*e970*/  IMAD.MOV.U32 R2, RZ, RZ, -0x1 ;  /* 0xffffffffff027424 */ /* 0x000fe400078e00ff */
[----:B------:R-:W-:-:S07]  /*e980*/  IMAD.MOV.U32 R29, RZ, RZ, R6 ;  /* 0x000000ffff1d7224 */ /* 0x000fce00078e0006 */
[----:B------:R-:W-:Y:S05]  /*e990*/  WARPSYNC.COLLECTIVE R2, `(.L_x_804) ;  /* 0x0000000002087348 */ /* 0x000fea0003c00000 */
[----:B------:R0:W1:Y:S02]  /*e9a0*/  SHFL.DOWN P4, R6, R3, R4, R7 ;  /* 0x0800000403067389 */ /* 0x0000640000080007 */
[----:B01----:R-:W-:Y:S05]  /*e9b0*/  ENDCOLLECTIVE ;  /* 0x000000000000791b */ /* 0x003fea0003800000 */
.L_x_804:
[----:B------:R-:W-:Y:S02]  /*e9c0*/  IMAD.MOV.U32 R3, RZ, RZ, R57 ;  /* 0x000000ffff037224 */ /* 0x000fe400078e0039 */
[----:B------:R-:W-:-:S07]  /*e9d0*/  IMAD.MOV.U32 R28, RZ, RZ, R6 ;  /* 0x000000ffff1c7224 */ /* 0x000fce00078e0006 */
[----:B------:R-:W-:Y:S05]  /*e9e0*/  WARPSYNC.COLLECTIVE R2, `(.L_x_805) ;  /* 0x0000000002087348 */ /* 0x000fea0003c00000 */
[----:B------:R0:W1:Y:S02]  /*e9f0*/  SHFL.DOWN P4, R6, R3, R4, R7 ;  /* 0x0800000403067389 */ /* 0x0000640000080007 */
[----:B01----:R-:W-:Y:S05]  /*ea00*/  ENDCOLLECTIVE ;  /* 0x000000000000791b */ /* 0x003fea0003800000 */
.L_x_805:
[----:B------:R-:W-:Y:S05]  /*ea10*/  BRA `(.L_x_806) ;  /* 0xffffffbc00e87947 */ /* 0x000fea000383ffff */
.L_x_631:
[----:B------:R-:W-:Y:S01]  /*ea20*/  BSSY B0, `(.L_x_807) ;  /* 0x0000006000007945 */ /* 0x000fe20003800000 */
[----:B------:R-:W-:Y:S02]  /*ea30*/  IMAD.MOV.U32 R4, RZ, RZ, 0x8 ;  /* 0x00000008ff047424 */ /* 0x000fe400078e00ff */
[----:B------:R-:W-:-:S07]  /*ea40*/  IMAD.MOV.U32 R2, RZ, RZ, -0x1 ;  /* 0xffffffffff027424 */ /* 0x000fce00078e00ff */
[----:B--23--:R-:W-:Y:S05]  /*ea50*/  WARPSYNC.COLLECTIVE R2, `(.L_x_808) ;  /* 0x0000000002087348 */ /* 0x00cfea0003c00000 */
[----:B------:R0:W1:Y:S02]  /*ea60*/  SHFL.DOWN P4, R6, R3, R4, R7 ;  /* 0x0800000403067389 */ /* 0x0000640000080007 */
[----:B0123--:R-:W-:Y:S05]  /*ea70*/  ENDCOLLECTIVE ;  /* 0x000000000000791b */ /* 0x00ffea0003800000 */
.L_x_808:
[----:B------:R-:W-:Y:S05]  /*ea80*/  BSYNC B0 ;  /* 0x0000000000007941 */ /* 0x000fea0003800000 */
.L_x_807:
[----:B------:R-:W-:Y:S05]  /*ea90*/  BRA `(.L_x_809) ;  /* 0xffffffbc00ec7947 */ /* 0x000fea000383ffff */
.L_x_632:
[----:B------:R-:W-:Y:S01]  /*eaa0*/  BSSY B0, `(.L_x_810) ;  /* 0x0000007000007945 */ /* 0x000fe20003800000 */
[----:B------:R-:W-:Y:S02]  /*eab0*/  IMAD.MOV.U32 R3, RZ, RZ, R58 ;  /* 0x000000ffff037224 */ /* 0x000fe400078e003a */
[----:B------:R-:W-:Y:S02]  /*eac0*/  IMAD.MOV.U32 R4, RZ, RZ, 0x10 ;  /* 0x00000010ff047424 */ /* 0x000fe400078e00ff */
[----:B------:R-:W-:-:S07]  /*ead0*/  IMAD.MOV.U32 R2, RZ, RZ, -0x1 ;  /* 0xffffffffff027424 */ /* 0x000fce00078e00ff */
[----:B--23--:R-:W-:Y:S05]  /*eae0*/  WARPSYNC.COLLECTIVE R2, `(.L_x_811) ;  /* 0x0000000002087348 */ /* 0x00cfea0003c00000 */
[----:B------:R0:W1:Y:S02]  /*eaf0*/  SHFL.DOWN P4, R6, R3, R4, R7 ;  /* 0x0800000403067389 */ /* 0x0000640000080007 */
[----:B0123--:R-:W-:Y:S05]  /*eb00*/  ENDCOLLECTIVE ;  /* 0x000000000000791b */ /* 0x00ffea0003800000 */
.L_x_811:
[----:B------:R-:W-:Y:S05]  /*eb10*/  BSYNC B0 ;  /* 0x0000000000007941 */ /* 0x000fea0003800000 */
.L_x_810:
[----:B------:R-:W-:Y:S02]  /*eb20*/  IMAD.MOV.U32 R3, RZ, RZ, R59 ;  /* 0x000000ffff037224 */ /* 0x000fe400078e003b */
[----:B------:R-:W-:Y:S02]  /*eb30*/  IMAD.MOV.U32 R4, RZ, RZ, 0x10 ;  /* 0x00000010ff047424 */ /* 0x000fe400078e00ff */
[----:B------:R-:W-:Y:S02]  /*eb40*/  IMAD.MOV.U32 R2, RZ, RZ, -0x1 ;  /* 0xffffffffff027424 */ /* 0x000fe400078e00ff */
[----:B------:R-:W-:-:S07]  /*eb50*/  IMAD.MOV.U32 R65, RZ, RZ, R6 ;  /* 0x000000ffff417224 */ /* 0x000fce00078e0006 */
[----:B------:R-:W-:Y:S05]  /*eb60*/  WARPSYNC.COLLECTIVE R2, `(.L_x_812) ;  /* 0x0000000002087348 */ /* 0x000fea0003c00000 */
[----:B------:R0:W1:Y:S02]  /*eb70*/  SHFL.DOWN P4, R6, R3, R4, R7 ;  /* 0x0800000403067389 */ /* 0x0000640000080007 */
[----:B01----:R-:W-:Y:S05]  /*eb80*/  ENDCOLLECTIVE ;  /* 0x000000000000791b */ /* 0x003fea0003800000 */
.L_x_812:
[----:B------:R-:W-:Y:S02]  /*eb90*/  IMAD.MOV.U32 R3, RZ, RZ, R57 ;  /* 0x000000ffff037224 */ /* 0x000fe400078e0039 */
[----:B------:R-:W-:-:S07]  /*eba0*/  IMAD.MOV.U32 R52, RZ, RZ, R6 ;  /* 0x000000ffff347224 */ /* 0x000fce00078e0006 */
[----:B------:R-:W-:Y:S05]  /*ebb0*/  WARPSYNC.COLLECTIVE R2, `(.L_x_813) ;  /* 0x0000000002087348 */ /* 0x000fea0003c00000 */
[----:B------:R0:W1:Y:S02]  /*ebc0*/  SHFL.DOWN P4, R6, R3, R4, R7 ;  /* 0x0800000403067389 */ /* 0x0000640000080007 */
[----:B01----:R-:W-:Y:S05]  /*ebd0*/  ENDCOLLECTIVE ;  /* 0x000000000000791b */ /* 0x003fea0003800000 */
.L_x_813:
[----:B------:R-:W-:Y:S05]  /*ebe0*/  BRA `(.L_x_814) ;  /* 0xffffffbc00b87947 */ /* 0x000fea000383ffff */
.L_x_633:
[----:B------:R-:W-:Y:S01]  /*ebf0*/  BSSY B0, `(.L_x_815) ;  /* 0x0000006000007945 */ /* 0x000fe20003800000 */
[----:B------:R-:W-:Y:S02]  /*ec00*/  IMAD.MOV.U32 R4, RZ, RZ, 0x10 ;  /* 0x00000010ff047424 */ /* 0x000fe400078e00ff */
[----:B------:R-:W-:-:S07]  /*ec10*/  IMAD.MOV.U32 R2, RZ, RZ, -0x1 ;  /* 0xffffffffff027424 */ /* 0x000fce00078e00ff */
[----:B--23--:R-:W-:Y:S05]  /*ec20*/  WARPSYNC.COLLECTIVE R2, `(.L_x_816) ;  /* 0x0000000002087348 */ /* 0x00cfea0003c00000 */
[----:B------:R0:W1:Y:S02]  /*ec30*/  SHFL.DOWN P4, R6, R3, R4, R7 ;  /* 0x0800000403067389 */ /* 0x0000640000080007 */
[----:B0123--:R-:W-:Y:S05]  /*ec40*/  ENDCOLLECTIVE ;  /* 0x000000000000791b */ /* 0x00ffea0003800000 */
.L_x_816:
[----:B------:R-:W-:Y:S05]  /*ec50*/  BSYNC B0 ;  /* 0x0000000000007941 */ /* 0x000fea0003800000 */
.L_x_815:
[----:B------:R-:W-:Y:S05]  /*ec60*/  BRA `(.L_x_817) ;  /* 0xffffffbc00d47947 */ /* 0x000fea000383ffff */
.L_x_634:
[----:B------:R-:W-:Y:S01]  /*ec70*/  BSSY B0, `(.L_x_818) ;  /* 0x0000006000007945 */ /* 0x000fe20003800000 */
[----:B------:R-:W-:Y:S01]  /*ec80*/  PLOP3.LUT P4, PT, P5, PT, PT, 0x80, 0x8 ;  /* 0x000000000008781c */ /* 0x000fe20002f8f070 */
[----:B------:R-:W-:-:S12]  /*ec90*/  IMAD.MOV.U32 R2, RZ, RZ, -0x1 ;  /* 0xffffffffff027424 */ /* 0x000fd800078e00ff */
[----:B--23--:R-:W-:Y:S05]  /*eca0*/  WARPSYNC.COLLECTIVE R2, `(.L_x_819) ;  /* 0x0000000002087348 */ /* 0x00cfea0003c00000 */
[----:B------:R-:W-:Y:S01]  /*ecb0*/  VOTE.ALL P4, P4 ;  /* 0x0000000000ff7806 */ /* 0x000fe20002080000 */
[----:B--23--:R-:W-:-:S12]  /*ecc0*/  ENDCOLLECTIVE ;  /* 0x000000000000791b */ /* 0x00cfd80003800000 */
.L_x_819:
[----:B------:R-:W-:Y:S05]  /*ecd0*/  BSYNC B0 ;  /* 0x0000000000007941 */ /* 0x000fea0003800000 */
.L_x_818:
[----:B------:R-:W-:Y:S01]  /*ece0*/  PLOP3.LUT P5, PT, P4, PT, PT, 0x80, 0x8 ;  /* 0x000000000008781c */ /* 0x000fe200027af070 */
[----:B------:R-:W-:-:S12]  /*ecf0*/  BRA `(.L_x_820) ;  /* 0xffffffbc00c47947 */ /* 0x000fd8000383ffff */
.L_x_636:
[----:B------:R-:W-:Y:S01]  /*ed00*/  BSSY B0, `(.L_x_821) ;  /* 0x0000006000007945 */ /* 0x000fe20003800000 */
[----:B------:R-:W-:Y:S01]  /*ed10*/  PLOP3.LUT P4, PT, P4, PT, PT, 0x8, 0x80 ;  /* 0x000000000080781c */ /* 0x000fe2000278e170 */
[----:B------:R-:W-:-:S12]  /*ed20*/  IMAD.MOV.U32 R2, RZ, RZ, -0x1 ;  /* 0xffffffffff027424 */ /* 0x000fd800078e00ff */
[----:B--23--:R-:W-:Y:S05]  /*ed30*/  WARPSYNC.COLLECTIVE R2, `(.L_x_822) ;  /* 0x0000000002087348 */ /* 0x00cfea0003c00000 */
[----:B------:R-:W-:Y:S01]  /*ed40*/  VOTE.ANY P4, P4 ;  /* 0x0000000000ff7806 */ /* 0x000fe20002080100 */
[----:B--23--:R-:W-:-:S12]  /*ed50*/  ENDCOLLECTIVE ;  /* 0x000000000000791b */ /* 0x00cfd80003800000 */
.L_x_822:
[----:B------:R-:W-:Y:S05]  /*ed60*/  BSYNC B0 ;  /* 0x0000000000007941 */ /* 0x000fea0003800000 */
.L_x_821:
[----:B------:R-:W-:Y:S05]  /*ed70*/  BRA `(.L_x_823) ;  /* 0xffffffbc00c47947 */ /* 0x000fea000383ffff */
.L_x_638:
[----:B------:R-:W-:Y:S01]  /*ed80*/  BSSY B0, `(.L_x_824) ;  /* 0x0000006000007945 */ /* 0x000fe20003800000 */
[----:B------:R-:W-:Y:S01]  /*ed90*/  PLOP3.LUT P4, PT, P4, PT, PT, 0x8, 0x80 ;  /* 0x000000000080781c */ /* 0x000fe2000278e170 */
[----:B------:R-:W-:-:S12]  /*eda0*/  IMAD.MOV.U32 R2, RZ, RZ, -0x1 ;  /* 0xffffffffff027424 */ /* 0x000fd800078e00ff */
[----:B--23--:R-:W-:Y:S05]  /*edb0*/  WARPSYNC.COLLECTIVE R2, `(.L_x_825) ;  /* 0x0000000002087348 */ /* 0x00cfea0003c00000 */
[----:B------:R-:W-:Y:S01]  /*edc0*/  VOTE.ANY R2, PT, P4 ;  /* 0x0000000000027806 */ /* 0x000fe200020e0100 */
[----:B--23--:R-:W-:Y:S06]  /*edd0*/  ENDCOLLECTIVE ;  /* 0x000000000000791b */ /* 0x00cfec0003800000 */
.L_x_825:
[----:B------:R-:W-:Y:S05]  /*ede0*/  BSYNC B0 ;  /* 0x0000000000007941 */ /* 0x000fea0003800000 */
.L_x_824:
        /* <DEDUP_REMOVED lines=10> */
.L_x_826:
[----:B------:R-:W-:Y:S02]  /*ee90*/  IMAD.MOV.U32 R3, RZ, RZ, R52 ;  /* 0x000000ffff037224 */ /* 0x000fe400078e0034 */
[----:B------:R-:W-:-:S07]  /*eea0*/  IMAD.MOV.U32 R68, RZ, RZ, R6 ;  /* 0x000000ffff447224 */ /* 0x000fce00078e0006 */
[----:B------:R-:W-:Y:S05]  /*eeb0*/  WARPSYNC.COLLECTIVE R2, `(.L_x_827) ;  /* 0x0000000002087348 */ /* 0x000fea0003c00000 */
[----:B------:R0:W1:Y:S02]  /*eec0*/  SHFL.DOWN P4, R6, R3, R4, R7 ;  /* 0x0800000403067389 */ /* 0x0000640000080007 */
[----:B01----:R-:W-:Y:S05]  /*eed0*/  ENDCOLLECTIVE ;  /* 0x000000000000791b */ /* 0x003fea0003800000 */
.L_x_827:
[----:B------:R-:W-:Y:S02]  /*eee0*/  IMAD.MOV.U32 R3, RZ, RZ, R66 ;  /* 0x000000ffff037224 */ /* 0x000fe400078e0042 */
[----:B------:R-:W-:-:S07]  /*eef0*/  IMAD.MOV.U32 R67, RZ, RZ, R6 ;  /* 0x000000ffff437224 */ /* 0x000fce00078e0006 */
[----:B------:R-:W-:Y:S05]  /*ef00*/  WARPSYNC.COLLECTIVE R2, `(.L_x_828) ;  /* 0x0000000002087348 */ /* 0x000fea0003c00000 */
[----:B------:R0:W1:Y:S02]  /*ef10*/  SHFL.DOWN P4, R6, R3, R4, R7 ;  /* 0x0800000403067389 */ /* 0x0000640000080007 */
[----:B01----:R-:W-:Y:S05]  /*ef20*/  ENDCOLLECTIVE ;  /* 0x000000000000791b */ /* 0x003fea0003800000 */
.L_x_828:
[----:B------:R-:W-:Y:S01]  /*ef30*/  IMAD.MOV.U32 R69, RZ, RZ, R6 ;  /* 0x000000ffff457224 */ /* 0x000fe200078e0006 */
[----:B------:R-:W-:Y:S06]  /*ef40*/  BRA `(.L_x_829) ;  /* 0xffffffbc008c7947 */ /* 0x000fec000383ffff */
.L_x_639:
[----:B------:R-:W-:Y:S01]  /*ef50*/  BSSY B0, `(.L_x_830) ;  /* 0x0000006000007945 */ /* 0x000fe20003800000 */
[----:B------:R-:W-:Y:S02]  /*ef60*/  IMAD.MOV.U32 R4, RZ, RZ, 0x1 ;  /* 0x00000001ff047424 */ /* 0x000fe400078e00ff */
[----:B------:R-:W-:-:S07]  /*ef70*/  IMAD.MOV.U32 R2, RZ, RZ, -0x1 ;  /* 0xffffffffff027424 */ /* 0x000fce00078e00ff */
[----:B--23--:R-:W-:Y:S05]  /*ef80*/  WARPSYNC.COLLECTIVE R2, `(.L_x_831) ;  /* 0x0000000002087348 */ /* 0x00cfea0003c00000 */
[----:B------:R0:W1:Y:S02]  /*ef90*/  SHFL.DOWN P4, R6, R3, R4, R7 ;  /* 0x0800000403067389 */ /* 0x0000640000080007 */
[----:B0123--:R-:W-:Y:S05]  /*efa0*/  ENDCOLLECTIVE ;  /* 0x000000000000791b */ /* 0x00ffea0003800000 */
.L_x_831:
[----:B------:R-:W-:Y:S05]  /*efb0*/  BSYNC B0 ;  /* 0x0000000000007941 */ /* 0x000fea0003800000 */
.L_x_830:
[----:B------:R-:W-:Y:S05]  /*efc0*/  BRA `(.L_x_832) ;  /* 0xffffffbc008c7947 */ /* 0x000fea000383ffff */
.L_x_640:
[----:B------:R-:W-:Y:S01]  /*efd0*/  BSSY B0, `(.L_x_833) ;  /* 0x0000007000007945 */ /* 0x000fe20003800000 */
[----:B------:R-:W-:Y:S02]  /*efe0*/  IMAD.MOV.U32 R3, RZ, RZ, R53 ;  /* 0x000000ffff037224 */ /* 0x000fe400078e0035 */
[----:B------:R-:W-:Y:S02]  /*eff0*/  IMAD.MOV.U32 R4, RZ, RZ, 0x2 ;  /* 0x00000002ff047424 */ /* 0x000fe400078e00ff */
[----:B------:R-:W-:-:S07]  /*f000*/  IMAD.MOV.U32 R2, RZ, RZ, -0x1 ;  /* 0xffffffffff027424 */ /* 0x000fce00078e00ff */
[----:B--23--:R-:W-:Y:S05]  /*f010*/  WARPSYNC.COLLECTIVE R2, `(.L_x_834) ;  /* 0x0000000002087348 */ /* 0x00cfea0003c00000 */
[----:B------:R0:W1:Y:S02]  /*f020*/  SHFL.DOWN P4, R6, R3, R4, R7 ;  /* 0x0800000403067389 */ /* 0x0000640000080007 */
[----:B0123--:R-:W-:Y:S05]  /*f030*/  ENDCOLLECTIVE ;  /* 0x000000000000791b */ /* 0x00ffea0003800000 */
.L_x_834:
[----:B------:R-:W-:Y:S05]  /*f040*/  BSYNC B0 ;  /* 0x0000000000007941 */ /* 0x000fea0003800000 */
.L_x_833:
[----:B------:R-:W-:Y:S02]  /*f050*/  IMAD.MOV.U32 R3, RZ, RZ, R52 ;  /* 0x000000ffff037224 */ /* 0x000fe400078e0034 */
[----:B------:R-:W-:Y:S02]  /*f060*/  IMAD.MOV.U32 R4, RZ, RZ, 0x2 ;  /* 0x00000002ff047424 */ /* 0x000fe400078e00ff */
[----:B------:R-:W-:Y:S02]  /*f070*/  IMAD.MOV.U32 R2, RZ, RZ, -0x1 ;  /* 0xffffffffff027424 */ /* 0x000fe400078e00ff */
[----:B------:R-:W-:-:S07]  /*f080*/  IMAD.MOV.U32 R68, RZ, RZ, R6 ;  /* 0x000000ffff447224 */ /* 0x000fce00078e0006 */
[----:B------:R-:W-:Y:S05]  /*f090*/  WARPSYNC.COLLECTIVE R2, `(.L_x_835) ;  /* 0x0000000002087348 */ /* 0x000fea0003c00000 */
[----:B------:R0:W1:Y:S02]  /*f0a0*/  SHFL.DOWN P4, R6, R3, R4, R7 ;  /* 0x0800000403067389 */ /* 0x0000640000080007 */
[----:B01----:R-:W-:Y:S05]  /*f0b0*/  ENDCOLLECTIVE ;  /* 0x000000000000791b */ /* 0x003fea0003800000 */
.L_x_835:
[----:B------:R-:W-:Y:S02]  /*f0c0*/  IMAD.MOV.U32 R3, RZ, RZ, R66 ;  /* 0x000000ffff037224 */ /* 0x000fe400078e0042 */
[----:B------:R-:W-:-:S07]  /*f0d0*/  IMAD.MOV.U32 R67, RZ, RZ, R6 ;  /* 0x000000ffff437224 */ /* 0x000fce00078e0006 */
[----:B------:R-:W-:Y:S05]  /*f0e0*/  WARPSYNC.COLLECTIVE R2, `(.L_x_836) ;  /* 0x0000000002087348 */ /* 0x000fea0003c00000 */
[----:B------:R0:W1:Y:S02]  /*f0f0*/  SHFL.DOWN P4, R6, R3, R4, R7 ;  /* 0x0800000403067389 */ /* 0x0000640000080007 */
[----:B01----:R-:W-:Y:S05]  /*f100*/  ENDCOLLECTIVE ;  /* 0x000000000000791b */ /* 0x003fea0003800000 */
.L_x_836:
[----:B------:R-:W-:Y:S01]  /*f110*/  IMAD.MOV.U32 R69, RZ, RZ, R6 ;  /* 0x000000ffff457224 */ /* 0x000fe200078e0006 */
[----:B------:R-:W-:Y:S06]  /*f120*/  BRA `(.L_x_837) ;  /* 0xffffffbc00547947 */ /* 0x000fec000383ffff */
.L_x_641:
[----:B------:R-:W-:Y:S01]  /*f130*/  BSSY B0, `(.L_x_838) ;  /* 0x0000006000007945 */ /* 0x000fe20003800000 */
[----:B------:R-:W-:Y:S02]  /*f140*/  IMAD.MOV.U32 R4, RZ, RZ, 0x2 ;  /* 0x00000002ff047424 */ /* 0x000fe400078e00ff */
[----:B------:R-:W-:-:S07]  /*f150*/  IMAD.MOV.U32 R2, RZ, RZ, -0x1 ;  /* 0xffffffffff027424 */ /* 0x000fce00078e00ff */
[----:B--23--:R-:W-:Y:S05]  /*f160*/  WARPSYNC.COLLECTIVE R2, `(.L_x_839) ;  /* 0x0000000002087348 */ /* 0x00cfea0003c00000 */
[----:B------:R0:W1:Y:S02]  /*f170*/  SHFL.DOWN P4, R6, R3, R4, R7 ;  /* 0x0800000403067389 */ /* 0x0000640000080007 */
[----:B0123--:R-:W-:Y:S05]  /*f180*/  ENDCOLLECTIVE ;  /* 0x000000000000791b */ /* 0x00ffea0003800000 */
.L_x_839:
[----:B------:R-:W-:Y:S05]  /*f190*/  BSYNC B0 ;  /* 0x0000000000007941 */ /* 0x000fea0003800000 */
.L_x_838:
[----:B------:R-:W-:Y:S05]  /*f1a0*/  BRA `(.L_x_840) ;  /* 0xffffffbc00547947 */ /* 0x000fea000383ffff */
.L_x_642:
[----:B------:R-:W-:Y:S01]  /*f1b0*/  BSSY B0, `(.L_x_841) ;  /* 0x0000007000007945 */ /* 0x000fe20003800000 */
[----:B------:R-:W-:Y:S02]  /*f1c0*/  IMAD.MOV.U32 R3, RZ, RZ, R53 ;  /* 0x000000ffff037224 */ /* 0x000fe400078e0035 */
[----:B------:R-:W-:Y:S02]  /*f1d0*/  IMAD.MOV.U32 R4, RZ, RZ, 0x4 ;  /* 0x00000004ff047424 */ /* 0x000fe400078e00ff */
[----:B------:R-:W-:-:S07]  /*f1e0*/  IMAD.MOV.U32 R2, RZ, RZ, -0x1 ;  /* 0xffffffffff027424 */ /* 0x000fce00078e00ff */
[----:B--23--:R-:W-:Y:S05]  /*f1f0*/  WARPSYNC.COLLECTIVE R2, `(.L_x_842) ;  /* 0x0000000002087348 */ /* 0x00cfea0003c00000 */
[----:B------:R0:W1:Y:S02]  /*f200*/  SHFL.DOWN P4, R6, R3, R4, R7 ;  /* 0x0800000403067389 */ /* 0x0000640000080007 */
[----:B0123--:R-:W-:Y:S05]  /*f210*/  ENDCOLLECTIVE ;  /* 0x000000000000791b */ /* 0x00ffea0003800000 */
.L_x_842:
[----:B------:R-:W-:Y:S05]  /*f220*/  BSYNC B0 ;  /* 0x0000000000007941 */ /* 0x000fea0003800000 */
.L_x_841:
[----:B------:R-:W-:Y:S02]  /*f230*/  IMAD.MOV.U32 R3, RZ, RZ, R52 ;  /* 0x000000ffff037224 */ /* 0x000fe400078e0034 */
[----:B------:R-:W-:Y:S02]  /*f240*/  IMAD.MOV.U32 R4, RZ, RZ, 0x4 ;  /* 0x00000004ff047424 */ /* 0x000fe400078e00ff */
[----:B------:R-:W-:Y:S02]  /*f250*/  IMAD.MOV.U32 R2, RZ, RZ, -0x1 ;  /* 0xffffffffff027424 */ /* 0x000fe400078e00ff */
[----:B------:R-:W-:-:S07]  /*f260*/  IMAD.MOV.U32 R68, RZ, RZ, R6 ;  /* 0x000000ffff447224 */ /* 0x000fce00078e0006 */
[----:B------:R-:W-:Y:S05]  /*f270*/  WARPSYNC.COLLECTIVE R2, `(.L_x_843) ;  /* 0x0000000002087348 */ /* 0x000fea0003c00000 */
[----:B------:R0:W1:Y:S02]  /*f280*/  SHFL.DOWN P4, R6, R3, R4, R7 ;  /* 0x0800000403067389 */ /* 0x0000640000080007 */
[----:B01----:R-:W-:Y:S05]  /*f290*/  ENDCOLLECTIVE ;  /* 0x000000000000791b */ /* 0x003fea0003800000 */
.L_x_843:
[----:B------:R-:W-:Y:S02]  /*f2a0*/  IMAD.MOV.U32 R3, RZ, RZ, R66 ;  /* 0x000000ffff037224 */ /* 0x000fe400078e0042 */
[----:B------:R-:W-:-:S07]  /*f2b0*/  IMAD.MOV.U32 R67, RZ, RZ, R6 ;  /* 0x000000ffff437224 */ /* 0x000fce00078e0006 */
[----:B------:R-:W-:Y:S05]  /*f2c0*/  WARPSYNC.COLLECTIVE R2, `(.L_x_844) ;  /* 0x0000000002087348 */ /* 0x000fea0003c00000 */
[----:B------:R0:W1:Y:S02]  /*f2d0*/  SHFL.DOWN P4, R6, R3, R4, R7 ;  /* 0x0800000403067389 */ /* 0x0000640000080007 */
[----:B01----:R-:W-:Y:S05]  /*f2e0*/  ENDCOLLECTIVE ;  /* 0x000000000000791b */ /* 0x003fea0003800000 */
.L_x_844:
[----:B------:R-:W-:Y:S01]  /*f2f0*/  IMAD.MOV.U32 R69, RZ, RZ, R6 ;  /* 0x000000ffff457224 */ /* 0x000fe200078e0006 */
[----:B------:R-:W-:Y:S06]  /*f300*/  BRA `(.L_x_845) ;  /* 0xffffffbc001c7947 */ /* 0x000fec000383ffff */
.L_x_643:
[----:B------:R-:W-:Y:S01]  /*f310*/  BSSY B0, `(.L_x_846) ;  /* 0x0000006000007945 */ /* 0x000fe20003800000 */
[----:B------:R-:W-:Y:S02]  /*f320*/  IMAD.MOV.U32 R4, RZ, RZ, 0x4 ;  /* 0x00000004ff047424 */ /* 0x000fe400078e00ff */
[----:B------:R-:W-:-:S07]  /*f330*/  IMAD.MOV.U32 R2, RZ, RZ, -0x1 ;  /* 0xffffffffff027424 */ /* 0x000fce00078e00ff */
[----:B--23--:R-:W-:Y:S05]  /*f340*/  WARPSYNC.COLLECTIVE R2, `(.L_x_847) ;  /* 0x0000000002087348 */ /* 0x00cfea0003c00000 */
[----:B------:R0:W1:Y:S02]  /*f350*/  SHFL.DOWN P4, R6, R3, R4, R7 ;  /* 0x0800000403067389 */ /* 0x0000640000080007 */
[----:B0123--:R-:W-:Y:S05]  /*f360*/  ENDCOLLECTIVE ;  /* 0x000000000000791b */ /* 0x00ffea0003800000 */
.L_x_847:
[----:B------:R-:W-:Y:S05]  /*f370*/  BSYNC B0 ;  /* 0x0000000000007941 */ /* 0x000fea0003800000 */
.L_x_846:
[----:B------:R-:W-:Y:S05]  /*f380*/  BRA `(.L_x_848) ;  /* 0xffffffbc001c7947 */ /* 0x000fea000383ffff */
.L_x_644:
[----:B------:R-:W-:Y:S01]  /*f390*/  BSSY B0, `(.L_x_849) ;  /* 0x0000007000007945 */ /* 0x000fe20003800000 */
[----:B------:R-:W-:Y:S02]  /*f3a0*/  IMAD.MOV.U32 R3, RZ, RZ, R53 ;  /* 0x000000ffff037224 */ /* 0x000fe400078e0035 */
[----:B------:R-:W-:Y:S02]  /*f3b0*/  IMAD.MOV.U32 R4, RZ, RZ, 0x8 ;  /* 0x00000008ff047424 */ /* 0x000fe400078e00ff */
[----:B------:R-:W-:-:S07]  /*f3c0*/  IMAD.MOV.U32 R2, RZ, RZ, -0x1 ;  /* 0xffffffffff027424 */ /* 0x000fce00078e00ff */
[----:B--23--:R-:W-:Y:S05]  /*f3d0*/  WARPSYNC.COLLECTIVE R2, `(.L_x_850) ;  /* 0x0000000002087348 */ /* 0x00cfea0003c00000 */
[----:B------:R0:W1:Y:S02]  /*f3e0*/  SHFL.DOWN P4, R6, R3, R4, R7 ;  /* 0x0800000403067389 */ /* 0x0000640000080007 */
[----:B0123--:R-:W-:Y:S05]  /*f3f0*/  ENDCOLLECTIVE ;  /* 0x000000000000791b */ /* 0x00ffea0003800000 */
.L_x_850:
[----:B------:R-:W-:Y:S05]  /*f400*/  BSYNC B0 ;  /* 0x0000000000007941 */ /* 0x000fea0003800000 */
.L_x_849:
[----:B------:R-:W-:Y:S02]  /*f410*/  IMAD.MOV.U32 R3, RZ, RZ, R52 ;  /* 0x000000ffff037224 */ /* 0x000fe400078e0034 */
[----:B------:R-:W-:Y:S02]  /*f420*/  IMAD.MOV.U32 R4, RZ, RZ, 0x8 ;  /* 0x00000008ff047424 */ /* 0x000fe400078e00ff */
[----:B------:R-:W-:Y:S02]  /*f430*/  IMAD.MOV.U32 R2, RZ, RZ, -0x1 ;  /* 0xffffffffff027424 */ /* 0x000fe400078e00ff */
[----:B------:R-:W-:-:S07]  /*f440*/  IMAD.MOV.U32 R68, RZ, RZ, R6 ;  /* 0x000000ffff447224 */ /* 0x000fce00078e0006 */
[----:B------:R-:W-:Y:S05]  /*f450*/  WARPSYNC.COLLECTIVE R2, `(.L_x_851) ;  /* 0x0000000002087348 */ /* 0x000fea0003c00000 */
[----:B------:R0:W1:Y:S02]  /*f460*/  SHFL.DOWN P4, R6, R3, R4, R7 ;  /* 0x0800000403067389 */ /* 0x0000640000080007 */
[----:B01----:R-:W-:Y:S05]  /*f470*/  ENDCOLLECTIVE ;  /* 0x000000000000791b */ /* 0x003fea0003800000 */
.L_x_851:
[----:B------:R-:W-:Y:S02]  /*f480*/  IMAD.MOV.U32 R3, RZ, RZ, R66 ;  /* 0x000000ffff037224 */ /* 0x000fe400078e0042 */
[----:B------:R-:W-:-:S07]  /*f490*/  IMAD.MOV.U32 R67, RZ, RZ, R6 ;  /* 0x000000ffff437224 */ /* 0x000fce00078e0006 */
[----:B------:R-:W-:Y:S05]  /*f4a0*/  WARPSYNC.COLLECTIVE R2, `(.L_x_852) ;  /* 0x0000000002087348 */ /* 0x000fea0003c00000 */
[----:B------:R0:W1:Y:S02]  /*f4b0*/  SHFL.DOWN P4, R6, R3, R4, R7 ;  /* 0x0800000403067389 */ /* 0x0000640000080007 */
[----:B01----:R-:W-:Y:S05]  /*f4c0*/  ENDCOLLECTIVE ;  /* 0x000000000000791b */ /* 0x003fea0003800000 */
.L_x_852:
[----:B------:R-:W-:Y:S01]  /*f4d0*/  IMAD.MOV.U32 R69, RZ, RZ, R6 ;  /* 0x000000ffff457224 */ /* 0x000fe200078e0006 */
[----:B------:R-:W-:Y:S06]  /*f4e0*/  BRA `(.L_x_853) ;  /* 0xffffffb800e47947 */ /* 0x000fec000383ffff */
.L_x_645:
[----:B------:R-:W-:Y:S01]  /*f4f0*/  BSSY B0, `(.L_x_854) ;  /* 0x0000006000007945 */ /* 0x000fe20003800000 */
[----:B------:R-:W-:Y:S02]  /*f500*/  IMAD.MOV.U32 R4, RZ, RZ, 0x8 ;  /* 0x00000008ff047424 */ /* 0x000fe400078e00ff */
[----:B------:R-:W-:-:S07]  /*f510*/  IMAD.MOV.U32 R2, RZ, RZ, -0x1 ;  /* 0xffffffffff027424 */ /* 0x000fce00078e00ff */
[----:B--23--:R-:W-:Y:S05]  /*f520*/  WARPSYNC.COLLECTIVE R2, `(.L_x_855) ;  /* 0x0000000002087348 */ /* 0x00cfea0003c00000 */
[----:B------:R0:W1:Y:S02]  /*f530*/  SHFL.DOWN P4, R6, R3, R4, R7 ;  /* 0x0800000403067389 */ /* 0x0000640000080007 */
[----:B0123--:R-:W-:Y:S05]  /*f540*/  ENDCOLLECTIVE ;  /* 0x000000000000791b */ /* 0x00ffea0003800000 */
.L_x_855:
[----:B------:R-:W-:Y:S05]  /*f550*/  BSYNC B0 ;  /* 0x0000000000007941 */ /* 0x000fea0003800000 */
.L_x_854:
[----:B------:R-:W-:Y:S05]  /*f560*/  BRA `(.L_x_856) ;  /* 0xffffffb800e47947 */ /* 0x000fea000383ffff */
.L_x_646:
[----:B------:R-:W-:Y:S01]  /*f570*/  BSSY B0, `(.L_x_857) ;  /* 0x0000007000007945 */ /* 0x000fe20003800000 */
[----:B------:R-:W-:Y:S02]  /*f580*/  IMAD.MOV.U32 R3, RZ, RZ, R53 ;  /* 0x000000ffff037224 */ /* 0x000fe400078e0035 */
[----:B------:R-:W-:Y:S02]  /*f590*/  IMAD.MOV.U32 R4, RZ, RZ, 0x10 ;  /* 0x00000010ff047424 */ /* 0x000fe400078e00ff */
[----:B------:R-:W-:-:S07]  /*f5a0*/  IMAD.MOV.U32 R2, RZ, RZ, -0x1 ;  /* 0xffffffffff027424 */ /* 0x000fce00078e00ff */
[----:B--23--:R-:W-:Y:S05]  /*f5b0*/  WARPSYNC.COLLECTIVE R2, `(.L_x_858) ;  /* 0x0000000002087348 */ /* 0x00cfea0003c00000 */
[----:B------:R0:W1:Y:S02]  /*f5c0*/  SHFL.DOWN P4, R6, R3, R4, R7 ;  /* 0x0800000403067389 */ /* 0x0000640000080007 */
[----:B0123--:R-:W-:Y:S05]  /*f5d0*/  ENDCOLLECTIVE ;  /* 0x000000000000791b */ /* 0x00ffea0003800000 */
.L_x_858:
[----:B------:R-:W-:Y:S05]  /*f5e0*/  BSYNC B0 ;  /* 0x0000000000007941 */ /* 0x000fea0003800000 */
.L_x_857:
[----:B------:R-:W-:Y:S02]  /*f5f0*/  IMAD.MOV.U32 R3, RZ, RZ, R52 ;  /* 0x000000ffff037224 */ /* 0x000fe400078e0034 */
[----:B------:R-:W-:Y:S02]  /*f600*/  IMAD.MOV.U32 R4, RZ, RZ, 0x10 ;  /* 0x00000010ff047424 */ /* 0x000fe400078e00ff */
[----:B------:R-:W-:Y:S02]  /*f610*/  IMAD.MOV.U32 R2, RZ, RZ, -0x1 ;  /* 0xffffffffff027424 */ /* 0x000fe400078e00ff */
[----:B------:R-:W-:-:S07]  /*f620*/  IMAD.MOV.U32 R68, RZ, RZ, R6 ;  /* 0x000000ffff447224 */ /* 0x000fce00078e0006 */
[----:B------:R-:W-:Y:S05]  /*f630*/  WARPSYNC.COLLECTIVE R2, `(.L_x_859) ;  /* 0x0000000002087348 */ /* 0x000fea0003c00000 */
[----:B------:R0:W1:Y:S02]  /*f640*/  SHFL.DOWN P4, R6, R3, R4, R7 ;  /* 0x0800000403067389 */ /* 0x0000640000080007 */
[----:B01----:R-:W-:Y:S05]  /*f650*/  ENDCOLLECTIVE ;  /* 0x000000000000791b */ /* 0x003fea0003800000 */
.L_x_859:
[----:B------:R-:W-:Y:S02]  /*f660*/  IMAD.MOV.U32 R3, RZ, RZ, R66 ;  /* 0x000000ffff037224 */ /* 0x000fe400078e0042 */
[----:B------:R-:W-:-:S07]  /*f670*/  IMAD.MOV.U32 R67, RZ, RZ, R6 ;  /* 0x000000ffff437224 */ /* 0x000fce00078e0006 */
[----:B------:R-:W-:Y:S05]  /*f680*/  WARPSYNC.COLLECTIVE R2, `(.L_x_860) ;  /* 0x0000000002087348 */ /* 0x000fea0003c00000 */
[----:B------:R0:W1:Y:S02]  /*f690*/  SHFL.DOWN P4, R6, R3, R4, R7 ;  /* 0x0800000403067389 */ /* 0x0000640000080007 */
[----:B01----:R-:W-:Y:S05]  /*f6a0*/  ENDCOLLECTIVE ;  /* 0x000000000000791b */ /* 0x003fea0003800000 */
.L_x_860:
[----:B------:R-:W-:Y:S01]  /*f6b0*/  IMAD.MOV.U32 R69, RZ, RZ, R6 ;  /* 0x000000ffff457224 */ /* 0x000fe200078e0006 */
[----:B------:R-:W-:Y:S06]  /*f6c0*/  BRA `(.L_x_861) ;  /* 0xffffffb800ac7947 */ /* 0x000fec000383ffff */
.L_x_647:
[----:B------:R-:W-:Y:S01]  /*f6d0*/  BSSY B0, `(.L_x_862) ;  /* 0x0000006000007945 */ /* 0x000fe20003800000 */
[----:B------:R-:W-:Y:S02]  /*f6e0*/  IMAD.MOV.U32 R4, RZ, RZ, 0x10 ;  /* 0x00000010ff047424 */ /* 0x000fe400078e00ff */
[----:B------:R-:W-:-:S07]  /*f6f0*/  IMAD.MOV.U32 R2, RZ, RZ, -0x1 ;  /* 0xffffffffff027424 */ /* 0x000fce00078e00ff */
[----:B01234-:R-:W-:Y:S05]  /*f700*/  WARPSYNC.COLLECTIVE R2, `(.L_x_863) ;  /* 0x0000000002087348 */ /* 0x01ffea0003c00000 */
[----:B------:R0:W0:Y:S02]  /*f710*/  SHFL.DOWN P4, R6, R3, R4, R7 ;  /* 0x0800000403067389 */ /* 0x0000240000080007 */
[----:B01234-:R-:W-:Y:S05]  /*f720*/  ENDCOLLECTIVE ;  /* 0x000000000000791b */ /* 0x01ffea0003800000 */
.L_x_863:
[----:B------:R-:W-:Y:S05]  /*f730*/  BSYNC B0 ;  /* 0x0000000000007941 */ /* 0x000fea0003800000 */
.L_x_862:
[----:B------:R-:W-:Y:S05]  /*f740*/  BRA `(.L_x_864) ;  /* 0xffffffb800987947 */ /* 0x000fea000383ffff */
.L_x_648:
[----:B------:R-:W-:Y:S01]  /*f750*/  BSSY B0, `(.L_x_865) ;  /* 0x0000005000007945 */ /* 0x000fe20003800000 */
[----:B------:R-:W-:-:S07]  /*f760*/  IMAD.MOV.U32 R2, RZ, RZ, -0x1 ;  /* 0xffffffffff027424 */ /* 0x000fce00078e00ff */
[----:B--23--:R-:W-:Y:S05]  /*f770*/  WARPSYNC.COLLECTIVE R2, `(.L_x_866) ;  /* 0x0000000002087348 */ /* 0x00cfea0003c00000 */
[----:B------:R-:W-:Y:S01]  /*f780*/  VOTE.ALL P4, P4 ;  /* 0x0000000000ff7806 */ /* 0x000fe20002080000 */
[----:B--23--:R-:W-:-:S12]  /*f790*/  ENDCOLLECTIVE ;  /* 0x000000000000791b */ /* 0x00cfd80003800000 */
.L_x_866:
[----:B------:R-:W-:Y:S05]  /*f7a0*/  BSYNC B0 ;  /* 0x0000000000007941 */ /* 0x000fea0003800000 */
.L_x_865:
[----:B------:R-:W-:Y:S05]  /*f7b0*/  BRA `(.L_x_867) ;  /* 0xffffffb800c87947 */ /* 0x000fea000383ffff */
.L_x_868:
        /* <DEDUP_REMOVED lines=12> */
.L_x_1178:


//--------------------- .text._ZN6thrust24THRUST_300001_SM_1000_NS8cuda_cub4core6detail13_kernel_agentINS1_15__reduce_by_key9InitAgentIN3cub18CUB_300001_SM_100024ReduceByKeyScanTileStateIilLb1EEElPlEEJSA_lSB_EEEvDpT0_ --------------------------
	.section	.text._ZN6thrust24THRUST_300001_SM_1000_NS8cuda_cub4core6detail13_kernel_agentINS1_15__reduce_by_key9InitAgentIN3cub18CUB_300001_SM_100024ReduceByKeyScanTileStateIilLb1EEElPlEEJSA_lSB_EEEvDpT0_,"ax",@progbits
	.align	128
        .global         _ZN6thrust24THRUST_300001_SM_1000_NS8cuda_cub4core6detail13_kernel_agentINS1_15__reduce_by_key9InitAgentIN3cub18CUB_300001_SM_100024ReduceByKeyScanTileStateIilLb1EEElPlEEJSA_lSB_EEEvDpT0_
        .type           _ZN6thrust24THRUST_300001_SM_1000_NS8cuda_cub4core6detail13_kernel_agentINS1_15__reduce_by_key9InitAgentIN3cub18CUB_300001_SM_100024ReduceByKeyScanTileStateIilLb1EEElPlEEJSA_lSB_EEEvDpT0_,@function
        .size           _ZN6thrust24THRUST_300001_SM_1000_NS8cuda_cub4core6detail13_kernel_agentINS1_15__reduce_by_key9InitAgentIN3cub18CUB_300001_SM_100024ReduceByKeyScanTileStateIilLb1EEElPlEEJSA_lSB_EEEvDpT0_,(.L_x_1179 - _ZN6thrust24THRUST_300001_SM_1000_NS8cuda_cub4core6detail13_kernel_agentINS1_15__reduce_by_key9InitAgentIN3cub18CUB_300001_SM_100024ReduceByKeyScanTileStateIilLb1EEElPlEEJSA_lSB_EEEvDpT0_)
        .other          _ZN6thrust24THRUST_300001_SM_1000_NS8cuda_cub4core6detail13_kernel_agentINS1_15__reduce_by_key9InitAgentIN3cub18CUB_300001_SM_100024ReduceByKeyScanTileStateIilLb1EEElPlEEJSA_lSB_EEEvDpT0_,@"STO_CUDA_ENTRY STV_DEFAULT"
_ZN6thrust24THRUST_300001_SM_1000_NS8cuda_cub4core6detail13_kernel_agentINS1_15__reduce_by_key9InitAgentIN3cub18CUB_300001_SM_100024ReduceByKeyScanTileStateIilLb1EEElPlEEJSA_lSB_EEEvDpT0_:
.text._ZN6thrust24THRUST_300001_SM_1000_NS8cuda_cub4core6detail13_kernel_agentINS1_15__reduce_by_key9InitAgentIN3cub18CUB_300001_SM_100024ReduceByKeyScanTileStateIilLb1EEElPlEEJSA_lSB_EEEvDpT0_:
[----:B------:R-:W-:Y:S01]  /*0000*/  LDC R1, c[0x0][0x37c] ;  /* 0x0000df00ff017b82 */ /* 0x000fe20000000800 */
[----:B------:R-:W0:Y:S07]  /*0010*/  S2R R0, SR_TID.X ;  /* 0x0000000000007919 */ /* 0x000e2e0000002100 */
[----:B------:R-:W1:Y:S01]  /*0020*/  S2UR UR6, SR_CTAID.X ;  /* 0x00000000000679c3 */ /* 0x000e620000002500 */
[----:B------:R-:W2:Y:S01]  /*0030*/  LDCU UR4, c[0x0][0x388] ;  /* 0x00007100ff0477ac */ /* 0x000ea20008000800 */
[----:B------:R-:W-:-:S06]  /*0040*/  CS2R R10, SRZ ;  /* 0x00000000000a7805 */ /* 0x000fcc000001ff00 */
[----:B------:R-:W1:Y:S01]  /*0050*/  LDC R7, c[0x0][0x360] ;  /* 0x0000d800ff077b82 */ /* 0x000e620000000800 */
[C---:B0-----:R-:W-:Y:S01]  /*0060*/  ISETP.GT.U32.AND P0, PT, R0.reuse, 0x1f, PT ;  /* 0x0000001f0000780c */ /* 0x041fe20003f04070 */
[----:B-1----:R-:W-:Y:S01]  /*0070*/  IMAD R7, R7, UR6, R0 ;  /* 0x0000000607077c24 */ /* 0x002fe2000f8e0200 */
[----:B------:R-:W-:Y:S02]  /*0080*/  LOP3.LUT P2, RZ, R0, UR6, RZ, 0xfc, !PT ;  /* 0x0000000600ff7c12 */ /* 0x000fe4000f84fcff */
[----:B------:R-:W-:Y:S02]  /*0090*/  ISETP.NE.OR P0, PT, RZ, UR6, P0 ;  /* 0x00000006ff007c0c */ /* 0x000fe40008705670 */
[----:B--2---:R-:W-:Y:S01]  /*00a0*/  ISETP.GE.AND P1, PT, R7, UR4, PT ;  /* 0x0000000407007c0c */ /* 0x004fe2000bf26270 */
[----:B------:R-:W0:Y:S10]  /*00b0*/  LDCU.64 UR4, c[0x0][0x358] ;  /* 0x00006b00ff0477ac */ /* 0x000e340008000a00 */
[----:B------:R-:W1:Y:S02]  /*00c0*/  @!P0 LDC.64 R4, c[0x0][0x380] ;  /* 0x0000e000ff048b82 */ /* 0x000e640000000a00 */
[----:B------:R-:W-:-:S02]  /*00d0*/  @!P1 IMAD.MOV.U32 R8, RZ, RZ, 0x0 ;  /* 0x00000000ff089424 */ /* 0x000fc400078e00ff */
[----:B------:R-:W-:-:S04]  /*00e0*/  @!P1 IMAD.MOV.U32 R9, RZ, RZ, 0x63 ;  /* 0x00000063ff099424 */ /* 0x000fc800078e00ff */
[----:B------:R-:W2:Y:S01]  /*00f0*/  @!P1 LDC.64 R2, c[0x0][0x380] ;  /* 0x0000e000ff029b82 */ /* 0x000ea20000000a00 */
[----:B-1----:R-:W-:-:S04]  /*0100*/  @!P0 IMAD.WIDE.U32 R4, R0, 0x10, R4 ;  /* 0x0000001000048825 */ /* 0x002fc800078e0004 */
[----:B--2---:R-:W-:-:S05]  /*0110*/  @!P1 IMAD.WIDE R2, R7, 0x10, R2 ;  /* 0x0000001007029825 */ /* 0x004fca00078e0202 */
[----:B0-----:R0:W-:Y:S04]  /*0120*/  @!P1 STG.E.128 desc[UR4][R2.64+0x200], R8 ;  /* 0x0002000802009986 */ /* 0x0011e8000c101d04 */
[----:B------:R0:W-:Y:S01]  /*0130*/  @!P0 STG.E.128 desc[UR4][R4.64], RZ ;  /* 0x000000ff04008986 */ /* 0x0001e2000c101d04 */
[----:B------:R-:W-:Y:S05]  /*0140*/  @P2 EXIT ;  /* 0x000000000000294d */ /* 0x000fea0003800000 */
[----:B0-----:R-:W0:Y:S02]  /*0150*/  LDC.64 R2, c[0x0][0x390] ;  /* 0x0000e400ff027b82 */ /* 0x001e240000000a00 */
[----:B0-----:R-:W-:Y:S01]  /*0160*/  STG.E.64 desc[UR4][R2.64], RZ ;  /* 0x000000ff02007986 */ /* 0x001fe2000c101b04 */
[----:B------:R-:W-:Y:S05]  /*0170*/  EXIT ;  /* 0x000000000000794d */ /* 0x000fea0003800000 */
.L_x_869:
        /* <DEDUP_REMOVED lines=16> */
.L_x_1179:


//--------------------- .text._ZN6thrust24THRUST_300001_SM_1000_NS8cuda_cub4core6detail13_kernel_agentINS1_15__reduce_by_key16ReduceByKeyAgentIPxNS0_17constant_iteratorIiNS0_11use_defaultES9_EES7_PiN4cuda3std3__48equal_toIxEENSE_4plusIiEESB_iEEJS7_SA_S7_SB_SB_N3cub18CUB_300001_SM_100024ReduceByKeyScanTileStateIiiLb1EEESG_SI_iiEEEvDpT0_ --------------------------
	.section	.text._ZN6thrust24THRUST_300001_SM_1000_NS8cuda_cub4core6detail13_kernel_agentINS1_15__reduce_by_key16ReduceByKeyAgentIPxNS0_17constant_iteratorIiNS0_11use_defaultES9_EES7_PiN4cuda3std3__48equal_toIxEENSE_4plusIiEESB_iEEJS7_SA_S7_SB_SB_N3cub18CUB_300001_SM_100024ReduceByKeyScanTileStateIiiLb1EEESG_SI_iiEEEvDpT0_,"ax",@progbits
	.align	128
        .global         _ZN6thrust24THRUST_300001_SM_1000_NS8cuda_cub4core6detail13_kernel_agentINS1_15__reduce_by_key16ReduceByKeyAgentIPxNS0_17constant_iteratorIiNS0_11use_defaultES9_EES7_PiN4cuda3std3__48equal_toIxEENSE_4plusIiEESB_iEEJS7_SA_S7_SB_SB_N3cub18CUB_300001_SM_100024ReduceByKeyScanTileStateIiiLb1EEESG_SI_iiEEEvDpT0_
        .type           _ZN6thrust24THRUST_300001_SM_1000_NS8cuda_cub4core6detail13_kernel_agentINS1_15__reduce_by_key16ReduceByKeyAgentIPxNS0_17constant_iteratorIiNS0_11use_defaultES9_EES7_PiN4cuda3std3__48equal_toIxEENSE_4plusIiEESB_iEEJS7_SA_S7_SB_SB_N3cub18CUB_300001_SM_100024ReduceByKeyScanTileStateIiiLb1EEESG_SI_iiEEEvDpT0_,@function
        .size           _ZN6thrust24THRUST_300001_SM_1000_NS8cuda_cub4core6detail13_kernel_agentINS1_15__reduce_by_key16ReduceByKeyAgentIPxNS0_17constant_iteratorIiNS0_11use_defaultES9_EES7_PiN4cuda3std3__48equal_toIxEENSE_4plusIiEESB_iEEJS7_SA_S7_SB_SB_N3cub18CUB_300001_SM_100024ReduceByKeyScanTileStateIiiLb1EEESG_SI_iiEEEvDpT0_,(.L_x_1180 - _ZN6thrust24THRUST_300001_SM_1000_NS8cuda_cub4core6detail13_kernel_agentINS1_15__reduce_by_key16ReduceByKeyAgentIPxNS0_17constant_iteratorIiNS0_11use_defaultES9_EES7_PiN4cuda3std3__48equal_toIxEENSE_4plusIiEESB_iEEJS7_SA_S7_SB_SB_N3cub18CUB_300001_SM_100024ReduceByKeyScanTileStateIiiLb1EEESG_SI_iiEEEvDpT0_)
        .other          _ZN6thrust24THRUST_300001_SM_1000_NS8cuda_cub4core6detail13_kernel_agentINS1_15__reduce_by_key16ReduceByKeyAgentIPxNS0_17constant_iteratorIiNS0_11use_defaultES9_EES7_PiN4cuda3std3__48equal_toIxEENSE_4plusIiEESB_iEEJS7_SA_S7_SB_SB_N3cub18CUB_300001_SM_100024ReduceByKeyScanTileStateIiiLb1EEESG_SI_iiEEEvDpT0_,@"STO_CUDA_ENTRY STV_DEFAULT"
_ZN6thrust24THRUST_300001_SM_1000_NS8cuda_cub4core6detail13_kernel_agentINS1_15__reduce_by_key16ReduceByKeyAgentIPxNS0_17constant_iteratorIiNS0_11use_defaultES9_EES7_PiN4cuda3std3__48equal_toIxEENSE_4plusIiEESB_iEEJS7_SA_S7_SB_SB_N3cub18CUB_300001_SM_100024ReduceByKeyScanTileStateIiiLb1EEESG_SI_iiEEEvDpT0_:
.text._ZN6thrust24THRUST_300001_SM_1000_NS8cuda_cub4core6detail13_kernel_agentINS1_15__reduce_by_key16ReduceByKeyAgentIPxNS0_17constant_iteratorIiNS0_11use_defaultES9_EES7_PiN4cuda3std3__48equal_toIxEENSE_4plusIiEESB_iEEJS7_SA_S7_SB_SB_N3cub18CUB_300001_SM_100024ReduceByKeyScanTileStateIiiLb1EEESG_SI_iiEEEvDpT0_:
[----:B------:R-:W-:Y:S01]  /*0000*/  LDC R1, c[0x0][0x37c] ;  /* 0x0000df00ff017b82 */ /* 0x000fe20000000800 */
[----:B------:R-:W0:Y:S01]  /*0010*/  S2R R50, SR_CTAID.X ;  /* 0x0000000000327919 */ /* 0x000e220000002500 */
[----:B------:R-:W1:Y:S01]  /*0020*/  LDCU UR4, c[0x0][0x3bc] ;  /* 0x00007780ff0477ac */ /* 0x000e620008000800 */
[----:B------:R-:W2:Y:S01]  /*0030*/  LDCU.64 UR10, c[0x0][0x358] ;  /* 0x00006b00ff0a77ac */ /* 0x000ea20008000a00 */
[----:B0-----:R-:W-:-:S05]  /*0040*/  IMAD R25, R50, 0x900, RZ ;  /* 0x0000090032197824 */ /* 0x001fca00078e02ff */
[----:B-1----:R-:W-:-:S04]  /*0050*/  IADD3 R2, PT, PT, -R25, UR4, RZ ;  /* 0x0000000419027c10 */ /* 0x002fc8000fffe1ff */
[----:B------:R-:W-:-:S13]  /*0060*/  ISETP.GE.AND P0, PT, R2, 0x901, PT ;  /* 0x000009010200780c */ /* 0x000fda0003f06270 */
[----:B--2---:R-:W-:Y:S05]  /*0070*/  @!P0 BRA `(.L_x_870) ;  /* 0x00000058003c8947 */ /* 0x004fea0003800000 */
[----:B------:R-:W-:-:S13]  /*0080*/  ISETP.NE.AND P0, PT, R50, RZ, PT ;  /* 0x000000ff3200720c */ /* 0x000fda0003f05270 */
[----:B------:R-:W-:Y:S05]  /*0090*/  @P0 BRA `(.L_x_871) ;  /* 0x00000024005c0947 */ /* 0x000fea0003800000 */
[----:B------:R-:W0:Y:S01]  /*00a0*/  S2R R59, SR_TID.X ;  /* 0x00000000003b7919 */ /* 0x000e220000002100 */
[----:B------:R-:W1:Y:S01]  /*00b0*/  LDC.64 R4, c[0x0][0x380] ;  /* 0x0000e000ff047b82 */ /* 0x000e620000000a00 */
[----:B------:R-:W2:Y:S07]  /*00c0*/  S2R R3, SR_LANEID ;  /* 0x0000000000037919 */ /* 0x000eae0000000000 */
[----:B------:R-:W3:Y:S01]  /*00d0*/  S2UR UR5, SR_CgaCtaId ;  /* 0x00000000000579c3 */ /* 0x000ee20000008800 */
[----:B------:R-:W-:-:S07]  /*00e0*/  UMOV UR4, 0x400 ;  /* 0x0000040000047882 */ /* 0x000fce0000000000 */
[----:B------:R-:W4:Y:S01]  /*00f0*/  LDC R27, c[0x0][0x390] ;  /* 0x0000e400ff1b7b82 */ /* 0x000f220000000800 */
[C---:B0-----:R-:W-:Y:S02]  /*0100*/  LOP3.LUT R0, R59.reuse, 0x1f, RZ, 0xc0, !PT ;  /* 0x0000001f3b007812 */ /* 0x041fe400078ec0ff */
[----:B------:R-:W-:-:S03]  /*0110*/  LOP3.LUT R2, R59, 0x3e0, RZ, 0xc0, !PT ;  /* 0x000003e03b027812 */ /* 0x000fc600078ec0ff */
[----:B------:R-:W-:-:S04]  /*0120*/  IMAD.IADD R25, R25, 0x1, R0 ;  /* 0x0000000119197824 */ /* 0x000fc800078e0200 */
[----:B------:R-:W-:-:S04]  /*0130*/  IMAD R25, R2, 0x9, R25 ;  /* 0x0000000902197824 */ /* 0x000fc800078e0219 */
[----:B-1----:R-:W-:-:S05]  /*0140*/  IMAD.WIDE.U32 R4, R25, 0x8, R4 ;  /* 0x0000000819047825 */ /* 0x002fca00078e0004 */
[----:B------:R-:W5:Y:S04]  /*0150*/  LDG.E.64.CONSTANT R6, desc[UR10][R4.64] ;  /* 0x0000000a04067981 */ /* 0x000f68000c1e9b00 */
[----:B------:R-:W4:Y:S04]  /*0160*/  LDG.E.64.CONSTANT R8, desc[UR10][R4.64+0x100] ;  /* 0x0001000a04087981 */ /* 0x000f28000c1e9b00 */
[----:B------:R-:W4:Y:S04]  /*0170*/  LDG.E.64.CONSTANT R10, desc[UR10][R4.64+0x200] ;  /* 0x0002000a040a7981 */ /* 0x000f28000c1e9b00 */
[----:B------:R-:W4:Y:S04]  /*0180*/  LDG.E.64.CONSTANT R12, desc[UR10][R4.64+0x300] ;  /* 0x0003000a040c7981 */ /* 0x000f28000c1e9b00 */
[----:B------:R-:W4:Y:S04]  /*0190*/  LDG.E.64.CONSTANT R14, desc[UR10][R4.64+0x400] ;  /* 0x0004000a040e7981 */ /* 0x000f28000c1e9b00 */
[----:B------:R-:W4:Y:S04]  /*01a0*/  LDG.E.64.CONSTANT R16, desc[UR10][R4.64+0x500] ;  /* 0x0005000a04107981 */ /* 0x000f28000c1e9b00 */
[----:B------:R-:W4:Y:S04]  /*01b0*/  LDG.E.64.CONSTANT R18, desc[UR10][R4.64+0x600] ;  /* 0x0006000a04127981 */ /* 0x000f28000c1e9b00 */
[----:B------:R-:W4:Y:S04]  /*01c0*/  LDG.E.64.CONSTANT R20, desc[UR10][R4.64+0x700] ;  /* 0x0007000a04147981 */ /* 0x000f28000c1e9b00 */
[----:B------:R0:W4:Y:S01]  /*01d0*/  LDG.E.64.CONSTANT R22, desc[UR10][R4.64+0x800] ;  /* 0x0008000a04167981 */ /* 0x000122000c1e9b00 */
[----:B------:R-:W-:Y:S01]  /*01e0*/  SHF.R.U32.HI R0, RZ, 0x5, R59 ;  /* 0x00000005ff007819 */ /* 0x000fe2000001163b */
[----:B---3--:R-:W-:Y:S01]  /*01f0*/  ULEA UR4, UR5, UR4, 0x18 ;  /* 0x0000000405047291 */ /* 0x008fe2000f8ec0ff */
[----:B------:R-:W-:-:S03]  /*0200*/  ISETP.NE.AND P2, PT, R59, RZ, PT ;  /* 0x000000ff3b00720c */ /* 0x000fc60003f45270 */
[----:B--2---:R-:W-:-:S04]  /*0210*/  IMAD R2, R0, 0x120, R3 ;  /* 0x0000012000027824 */ /* 0x004fc800078e0203 */
[----:B0-----:R-:W-:Y:S01]  /*0220*/  IMAD R4, R3, 0x8, R2 ;  /* 0x0000000803047824 */ /* 0x001fe200078e0202 */
[----:B------:R-:W-:-:S05]  /*0230*/  LEA R25, R2, UR4, 0x3 ;  /* 0x0000000402197c11 */ /* 0x000fca000f8e18ff */
[--C-:B------:R-:W-:Y:S01]  /*0240*/  IMAD R5, R3, 0x40, R25.reuse ;  /* 0x0000004003057824 */ /* 0x100fe200078e0219 */
[----:B-----5:R0:W-:Y:S04]  /*0250*/  STS.64 [R25], R6 ;  /* 0x0000000619007388 */ /* 0x0201e80000000a00 */
[----:B----4-:R1:W-:Y:S04]  /*0260*/  STS.64 [R25+0x100], R8 ;  /* 0x0001000819007388 */ /* 0x0103e80000000a00 */
[----:B------:R-:W-:Y:S04]  /*0270*/  STS.64 [R25+0x200], R10 ;  /* 0x0002000a19007388 */ /* 0x000fe80000000a00 */
[----:B------:R-:W-:Y:S01]  /*0280*/  STS.64 [R25+0x300], R12 ;  /* 0x0003000c19007388 */ /* 0x000fe20000000a00 */
[----:B0-----:R-:W-:-:S02]  /*0290*/  IMAD R6, R2, -0x4, R25 ;  /* 0xfffffffc02067824 */ /* 0x001fc400078e0219 */
[----:B------:R-:W-:Y:S01]  /*02a0*/  IMAD R7, R4, -0x4, R5 ;  /* 0xfffffffc04077824 */ /* 0x000fe200078e0205 */
[----:B------:R-:W-:Y:S01]  /*02b0*/  STS.64 [R25+0x400], R14 ;  /* 0x0004000e19007388 */ /* 0x000fe20000000a00 */
[----:B-1----:R-:W-:-:S03]  /*02c0*/  LEA R9, R59, UR4, 0x3 ;  /* 0x000000043b097c11 */ /* 0x002fc6000f8e18ff */
        /* <DEDUP_REMOVED lines=13> */
[----:B------:R-:W4:Y:S01]  /*03a0*/  LDS.64 R46, [R5+0x38] ;  /* 0x00003800052e7984 */ /* 0x000f220000000a00 */
[----:B------:R-:W-:Y:S01]  /*03b0*/  BAR.SYNC.DEFER_BLOCKING 0x0 ;  /* 0x0000000000007b1d */ /* 0x000fe20000010000 */
[----:B0-----:R-:W-:-:S04]  /*03c0*/  ISETP.NE.U32.AND P1, PT, R32, R34, PT ;  /* 0x000000222000720c */ /* 0x001fc80003f25070 */
[----:B------:R-:W-:Y:S02]  /*03d0*/  ISETP.NE.AND.EX P3, PT, R33, R35, PT, P1 ;  /* 0x000000232100720c */ /* 0x000fe40003f65310 */
[----:B-1----:R-:W-:Y:S02]  /*03e0*/  ISETP.NE.U32.AND P6, PT, R34, R36, PT ;  /* 0x000000242200720c */ /* 0x002fe40003fc5070 */
[----:B--2---:R-:W-:Y:S02]  /*03f0*/  ISETP.NE.U32.AND P5, PT, R36, R38, PT ;  /* 0x000000262400720c */ /* 0x004fe40003fa5070 */
[----:B------:R-:W-:Y:S01]  /*0400*/  ISETP.NE.AND.EX P6, PT, R35, R37, PT, P6 ;  /* 0x000000252300720c */ /* 0x000fe20003fc5360 */
[----:B------:R-:W-:Y:S01]  /*0410*/  STS [R6], R27 ;  /* 0x0000001b06007388 */ /* 0x000fe20000000800 */
[----:B------:R-:W-:Y:S02]  /*0420*/  ISETP.NE.AND.EX P5, PT, R37, R39, PT, P5 ;  /* 0x000000272500720c */ /* 0x000fe40003fa5350 */
[----:B---3--:R-:W-:Y:S01]  /*0430*/  ISETP.NE.U32.AND P4, PT, R38, R40, PT ;  /* 0x000000282600720c */ /* 0x008fe20003f85070 */
[----:B------:R-:W-:Y:S01]  /*0440*/  STS [R6+0x80], R27 ;  /* 0x0000801b06007388 */ /* 0x000fe20000000800 */
[----:B------:R-:W-:-:S02]  /*0450*/  P2R R13, PR, RZ, 0x8 ;  /* 0x00000008ff0d7803 */ /* 0x000fc40000000000 */
[----:B------:R-:W-:Y:S01]  /*0460*/  ISETP.NE.AND.EX P4, PT, R39, R41, PT, P4 ;  /* 0x000000292700720c */ /* 0x000fe20003f85340 */
[----:B------:R-:W-:Y:S01]  /*0470*/  STS [R6+0x100], R27 ;  /* 0x0001001b06007388 */ /* 0x000fe20000000800 */
[----:B------:R-:W-:Y:S02]  /*0480*/  P2R R58, PR, RZ, 0x20 ;  /* 0x00000020ff3a7803 */ /* 0x000fe40000000000 */
[----:B------:R-:W-:Y:S01]  /*0490*/  P2R R57, PR, RZ, 0x40 ;  /* 0x00000040ff397803 */ /* 0x000fe20000000000 */
[----:B------:R-:W-:Y:S01]  /*04a0*/  STS [R6+0x180], R27 ;  /* 0x0001801b06007388 */ /* 0x000fe20000000800 */
[----:B----4-:R-:W-:-:S03]  /*04b0*/  ISETP.NE.U32.AND P1, PT, R44, R46, PT ;  /* 0x0000002e2c00720c */ /* 0x010fc60003f25070 */
[----:B------:R-:W-:Y:S01]  /*04c0*/  STS [R6+0x200], R27 ;  /* 0x0002001b06007388 */ /* 0x000fe20000000800 */
[----:B------:R-:W-:-:S03]  /*04d0*/  ISETP.NE.AND.EX P1, PT, R45, R47, PT, P1 ;  /* 0x0000002f2d00720c */ /* 0x000fc60003f25310 */
        /* <DEDUP_REMOVED lines=10> */
[----:B------:R-:W-:Y:S04]  /*0580*/  LDS R56, [R7+0x10] ;  /* 0x0000100007387984 */ /* 0x000fe80000000800 */
[----:B------:R-:W-:Y:S04]  /*0590*/  LDS R2, [R7+0x14] ;  /* 0x0000140007027984 */ /* 0x000fe80000000800 */
[----:B------:R-:W-:Y:S04]  /*05a0*/  LDS R4, [R7+0x18] ;  /* 0x0000180007047984 */ /* 0x000fe80000000800 */
[----:B------:R-:W-:Y:S04]  /*05b0*/  LDS R5, [R7+0x1c] ;  /* 0x00001c0007057984 */ /* 0x000fe80000000800 */
[----:B------:R-:W-:Y:S01]  /*05c0*/  LDS R12, [R7+0x20] ;  /* 0x00002000070c7984 */ /* 0x000fe20000000800 */
[----:B------:R-:W-:Y:S01]  /*05d0*/  BAR.SYNC.DEFER_BLOCKING 0x0 ;  /* 0x0000000000007b1d */ /* 0x000fe20000010000 */
[----:B-1----:R-:W-:-:S05]  /*05e0*/  SEL R8, R30, RZ, !P3 ;  /* 0x000000ff1e087207 */ /* 0x002fca0005800000 */
[----:B0-----:R-:W-:Y:S01]  /*05f0*/  IMAD.IADD R8, R31, 0x1, R8 ;  /* 0x000000011f087824 */ /* 0x001fe200078e0208 */
[----:B------:R-:W-:Y:S01]  /*0600*/  STS.64 [R9+0x880], R10 ;  /* 0x0008800a09007388 */ /* 0x000fe20000000a00 */
[----:B------:R-:W-:Y:S06]  /*0610*/  BAR.SYNC.DEFER_BLOCKING 0x0 ;  /* 0x0000000000007b1d */ /* 0x000fec0000010000 */
[----:B------:R0:W1:Y:S02]  /*0620*/  @P2 LDS.64 R48, [R9+0x878] ;  /* 0x0008780009302984 */ /* 0x0000640000000a00 */
[----:B0-----:R-:W-:-:S05]  /*0630*/  SEL R9, R8, RZ, !P6 ;  /* 0x000000ff08097207 */ /* 0x001fca0007000000 */
[----:B--2---:R-:W-:-:S05]  /*0640*/  IMAD.IADD R9, R50, 0x1, R9 ;  /* 0x0000000132097824 */ /* 0x004fca00078e0209 */
[----:B------:R-:W-:-:S05]  /*0650*/  SEL R14, R9, RZ, !P5 ;  /* 0x000000ff090e7207 */ /* 0x000fca0006800000 */
[----:B---3--:R-:W-:Y:S01]  /*0660*/  IMAD.IADD R14, R51, 0x1, R14 ;  /* 0x00000001330e7824 */ /* 0x008fe200078e020e */
[----:B-1----:R-:W-:-:S04]  /*0670*/  @P2 ISETP.NE.U32.AND P0, PT, R48, R32, PT ;  /* 0x000000203000220c */ /* 0x002fc80003f05070 */
[----:B------:R-:W-:-:S04]  /*0680*/  @P2 ISETP.NE.AND.EX P0, PT, R49, R33, PT, P0 ;  /* 0x000000213100220c */ /* 0x000fc80003f05300 */
[----:B------:R-:W-:Y:S02]  /*0690*/  @P2 SEL R6, RZ, 0x1, !P0 ;  /* 0x00000001ff062807 */ /* 0x000fe40004000000 */
[----:B------:R-:W-:Y:S02]  /*06a0*/  ISETP.NE.U32.AND P2, PT, R42, R44, PT ;  /* 0x0000002c2a00720c */ /* 0x000fe40003f45070 */
[----:B------:R-:W-:Y:S01]  /*06b0*/  ISETP.NE.U32.AND P0, PT, R46, R10, PT ;  /* 0x0000000a2e00720c */ /* 0x000fe20003f05070 */
[----:B------:R-:W-:Y:S01]  /*06c0*/  VIADD R7, R6, 0x1 ;  /* 0x0000000106077836 */ /* 0x000fe20000000000 */
[----:B------:R-:W-:Y:S01]  /*06d0*/  ISETP.NE.AND.EX P2, PT, R43, R45, PT, P2 ;  /* 0x0000002d2b00720c */ /* 0x000fe20003f45320 */
[----:B------:R-:W-:Y:S01]  /*06e0*/  @!P3 IMAD.MOV R7, RZ, RZ, R6 ;  /* 0x000000ffff07b224 */ /* 0x000fe200078e0206 */
[----:B------:R-:W-:Y:S02]  /*06f0*/  ISETP.NE.U32.AND P3, PT, R40, R42, PT ;  /* 0x0000002a2800720c */ /* 0x000fe40003f65070 */
[----:B------:R-:W-:Y:S01]  /*0700*/  ISETP.NE.AND.EX P0, PT, R47, R11, PT, P0 ;  /* 0x0000000b2f00720c */ /* 0x000fe20003f05300 */
[----:B------:R-:W-:Y:S01]  /*0710*/  VIADD R8, R7, 0x1 ;  /* 0x0000000107087836 */ /* 0x000fe20000000000 */
[----:B------:R-:W-:Y:S01]  /*0720*/  ISETP.NE.AND.EX P3, PT, R41, R43, PT, P3 ;  /* 0x0000002b2900720c */ /* 0x000fe20003f65330 */
[----:B------:R-:W-:Y:S01]  /*0730*/  @!P6 IMAD.MOV R8, RZ, RZ, R7 ;  /* 0x000000ffff08e224 */ /* 0x000fe200078e0207 */
[----:B------:R-:W-:-:S03]  /*0740*/  ISETP.NE.AND P6, PT, R0, 0x3, PT ;  /* 0x000000030000780c */ /* 0x000fc60003fc5270 */
[----:B------:R-:W-:Y:S02]  /*0750*/  VIADD R9, R8, 0x1 ;  /* 0x0000000108097836 */ /* 0x000fe40000000000 */
[----:B------:R-:W-:Y:S01]  /*0760*/  @!P5 IMAD.MOV R9, RZ, RZ, R8 ;  /* 0x000000ffff09d224 */ /* 0x000fe200078e0208 */
[----:B------:R-:W-:Y:S02]  /*0770*/  ISETP.NE.AND P5, PT, R13, RZ, PT ;  /* 0x000000ff0d00720c */ /* 0x000fe40003fa5270 */
[----:B------:R-:W-:Y:S01]  /*0780*/  SEL R13, R14, RZ, !P4 ;  /* 0x000000ff0e0d7207 */ /* 0x000fe20006000000 */
[----:B------:R-:W-:Y:S02]  /*0790*/  VIADD R52, R9, 0x1 ;  /* 0x0000000109347836 */ /* 0x000fe40000000000 */
[----:B------:R-:W-:Y:S02]  /*07a0*/  @!P4 IMAD.MOV R52, RZ, RZ, R9 ;  /* 0x000000ffff34c224 */ /* 0x000fe400078e0209 */
[----:B------:R-:W-:-:S02]  /*07b0*/  IMAD.IADD R13, R56, 0x1, R13 ;  /* 0x00000001380d7824 */ /* 0x000fc400078e020d */
[----:B------:R-:W-:Y:S02]  /*07c0*/  VIADD R53, R52, 0x1 ;  /* 0x0000000134357836 */ /* 0x000fe40000000000 */
[----:B------:R-:W-:Y:S01]  /*07d0*/  @!P3 IMAD.MOV R53, RZ, RZ, R52 ;  /* 0x000000ffff35b224 */ /* 0x000fe200078e0234 */
[----:B------:R-:W-:-:S03]  /*07e0*/  SEL R13, R13, RZ, !P3 ;  /* 0x000000ff0d0d7207 */ /* 0x000fc60005800000 */
[----:B------:R-:W-:Y:S02]  /*07f0*/  VIADD R54, R53, 0x1 ;  /* 0x0000000135367836 */ /* 0x000fe40000000000 */
[----:B------:R-:W-:Y:S02]  /*0800*/  IMAD.IADD R13, R2, 0x1, R13 ;  /* 0x00000001020d7824 */ /* 0x000fe400078e020d */
[----:B------:R-:W-:-:S03]  /*0810*/  @!P2 IMAD.MOV R54, RZ, RZ, R53 ;  /* 0x000000ffff36a224 */ /* 0x000fc600078e0235 */
[----:B------:R-:W-:Y:S01]  /*0820*/  SEL R13, R13, RZ, !P2 ;  /* 0x000000ff0d0d7207 */ /* 0x000fe20005000000 */
[----:B------:R-:W-:Y:S02]  /*0830*/  VIADD R55, R54, 0x1 ;  /* 0x0000000136377836 */ /* 0x000fe40000000000 */
[----:B------:R-:W-:Y:S02]  /*0840*/  @!P1 IMAD.MOV R55, RZ, RZ, R54 ;  /* 0x000000ffff379224 */ /* 0x000fe400078e0236 */
[----:B------:R-:W-:-:S05]  /*0850*/  IMAD.IADD R13, R4, 0x1, R13 ;  /* 0x00000001040d7824 */ /* 0x000fca00078e020d */
[----:B------:R-:W-:Y:S01]  /*0860*/  SEL R14, R13, RZ, !P1 ;  /* 0x000000ff0d0e7207 */ /* 0x000fe20004800000 */
[----:B------:R-:W-:Y:S02]  /*0870*/  VIADD R13, R55, 0x1 ;  /* 0x00000001370d7836 */ /* 0x000fe40000000000 */
[----:B------:R-:W-:Y:S02]  /*0880*/  @!P0 IMAD.MOV R13, RZ, RZ, R55 ;  /* 0x000000ffff0d8224 */ /* 0x000fe400078e0237 */
[----:B------:R-:W-:-:S05]  /*0890*/  IMAD.IADD R14, R5, 0x1, R14 ;  /* 0x00000001050e7824 */ /* 0x000fca00078e020e */
[----:B------:R-:W-:Y:S02]  /*08a0*/  SEL R15, R14, RZ, !P0 ;  /* 0x000000ff0e0f7207 */ /* 0x000fe40004000000 */
[----:B------:R-:W-:-:S03]  /*08b0*/  ISETP.NE.AND P0, PT, R13, RZ, PT ;  /* 0x000000ff0d00720c */ /* 0x000fc60003f05270 */
[----:B------:R-:W-:-:S05]  /*08c0*/  IMAD.IADD R12, R12, 0x1, R15 ;  /* 0x000000010c0c7824 */ /* 0x000fca00078e020f */
[----:B------:R-:W0:Y:S02]  /*08d0*/  SHFL.UP PT, R14, R12, 0x1, RZ ;  /* 0x042000000c0e7989 */ /* 0x000e2400000e00ff */
[----:B0-----:R-:W-:Y:S02]  /*08e0*/  SEL R15, R14, RZ, !P0 ;  /* 0x000000ff0e0f7207 */ /* 0x001fe40004000000 */
[----:B------:R-:W0:Y:S01]  /*08f0*/  SHFL.UP PT, R14, R13, 0x1, RZ ;  /* 0x042000000d0e7989 */ /* 0x000e2200000e00ff */
[----:B------:R-:W-:-:S04]  /*0900*/  ISETP.GE.AND P0, PT, R3, 0x1, PT ;  /* 0x000000010300780c */ /* 0x000fc80003f06270 */
[----:B------:R-:W-:-:S05]  /*0910*/  SEL R15, R15, RZ, P0 ;  /* 0x000000ff0f0f7207 */ /* 0x000fca0000000000 */
[----:B------:R-:W-:-:S05]  /*0920*/  IMAD.IADD R15, R12, 0x1, R15 ;  /* 0x000000010c0f7824 */ /* 0x000fca00078e020f */
[----:B------:R-:W1:Y:S01]  /*0930*/  SHFL.UP PT, R16, R15, 0x2, RZ ;  /* 0x044000000f107989 */ /* 0x000e6200000e00ff */
[----:B0-----:R-:W-:-:S05]  /*0940*/  SEL R14, R14, RZ, P0 ;  /* 0x000000ff0e0e7207 */ /* 0x001fca0000000000 */
[----:B------:R-:W-:-:S05]  /*0950*/  IMAD.IADD R14, R14, 0x1, R13 ;  /* 0x000000010e0e7824 */ /* 0x000fca00078e020d */
[----:B------:R-:W0:Y:S01]  /*0960*/  SHFL.UP PT, R12, R14, 0x2, RZ ;  /* 0x044000000e0c7989 */ /* 0x000e2200000e00ff */
[----:B------:R-:W-:-:S04]  /*0970*/  ISETP.NE.AND P0, PT, R14, RZ, PT ;  /* 0x000000ff0e00720c */ /* 0x000fc80003f05270 */
[----:B-1----:R-:W-:Y:S02]  /*0980*/  SEL R16, R16, RZ, !P0 ;  /* 0x000000ff10107207 */ /* 0x002fe40004000000 */
[----:B------:R-:W-:-:S04]  /*0990*/  ISETP.GE.AND P0, PT, R3, 0x2, PT ;  /* 0x000000020300780c */ /* 0x000fc80003f06270 */
[----:B------:R-:W-:-:S05]  /*09a0*/  SEL R16, R16, RZ, P0 ;  /* 0x000000ff10107207 */ /* 0x000fca0000000000 */
[----:B------:R-:W-:Y:S01]  /*09b0*/  IMAD.IADD R16, R15, 0x1, R16 ;  /* 0x000000010f107824 */ /* 0x000fe200078e0210 */
[----:B0-----:R-:W-:-:S04]  /*09c0*/  SEL R13, R12, RZ, P0 ;  /* 0x000000ff0c0d7207 */ /* 0x001fc80000000000 */
[----:B------:R-:W0:Y:S01]  /*09d0*/  SHFL.UP PT, R12, R16, 0x4, RZ ;  /* 0x04800000100c7989 */ /* 0x000e2200000e00ff */
[----:B------:R-:W-:-:S05]  /*09e0*/  IMAD.IADD R13, R14, 0x1, R13 ;  /* 0x000000010e0d7824 */ /* 0x000fca00078e020d */
[----:B------:R-:W-:-:S04]  /*09f0*/  ISETP.NE.AND P0, PT, R13, RZ, PT ;  /* 0x000000ff0d00720c */ /* 0x000fc80003f05270 */
        /* <DEDUP_REMOVED lines=8> */
[----:B------:R-:W-:-:S04]  /*0a80*/  ISETP.NE.AND P0, PT, R12, RZ, PT ;  /* 0x000000ff0c00720c */ /* 0x000fc80003f05270 */
[----:B-1----:R-:W-:Y:S02]  /*0a90*/  SEL R16, R14, RZ, !P0 ;  /* 0x000000ff0e107207 */ /* 0x002fe40004000000 */
[----:B------:R-:W0:Y:S01]  /*0aa0*/  SHFL.UP PT, R14, R12, 0x8, RZ ;  /* 0x050000000c0e7989 */ /* 0x000e2200000e00ff */
[----:B------:R-:W-:-:S04]  /*0ab0*/  ISETP.GE.AND P0, PT, R3, 0x8, PT ;  /* 0x000000080300780c */ /* 0x000fc80003f06270 */
[----:B------:R-:W-:-:S05]  /*0ac0*/  SEL R16, R16, RZ, P0 ;  /* 0x000000ff10107207 */ /* 0x000fca0000000000 */
[----:B------:R-:W-:Y:S01]  /*0ad0*/  IMAD.IADD R16, R15, 0x1, R16 ;  /* 0x000000010f107824 */ /* 0x000fe200078e0210 */
[----:B0-----:R-:W-:-:S04]  /*0ae0*/  SEL R13, R14, RZ, P0 ;  /* 0x000000ff0e0d7207 */ /* 0x001fc80000000000 */
[----:B------:R-:W0:Y:S01]  /*0af0*/  SHFL.UP PT, R14, R16, 0x10, RZ ;  /* 0x06000000100e7989 */ /* 0x000e2200000e00ff */
[----:B------:R-:W-:-:S05]  /*0b00*/  IMAD.IADD R17, R12, 0x1, R13 ;  /* 0x000000010c117824 */ /* 0x000fca00078e020d */
[----:B------:R-:W1:Y:S01]  /*0b10*/  SHFL.UP PT, R13, R17, 0x10, RZ ;  /* 0x06000000110d7989 */ /* 0x000e6200000e00ff */
[----:B------:R-:W-:-:S04]  /*0b20*/  ISETP.NE.AND P0, PT, R17, RZ, PT ;  /* 0x000000ff1100720c */ /* 0x000fc80003f05270 */
[----:B0-----:R-:W-:Y:S02]  /*0b30*/  SEL R14, R14, RZ, !P0 ;  /* 0x000000ff0e0e7207 */ /* 0x001fe40004000000 */
[----:B------:R-:W-:-:S04]  /*0b40*/  ISETP.GE.AND P0, PT, R3, 0x10, PT ;  /* 0x000000100300780c */ /* 0x000fc80003f06270 */
[----:B------:R-:W-:Y:S02]  /*0b50*/  SEL R29, R14, RZ, P0 ;  /* 0x000000ff0e1d7207 */ /* 0x000fe40000000000 */
[----:B-1----:R-:W-:Y:S02]  /*0b60*/  SEL R28, R13, RZ, P0 ;  /* 0x000000ff0d1c7207 */ /* 0x002fe40000000000 */
[----:B------:R-:W-:Y:S01]  /*0b70*/  ISETP.NE.AND P0, PT, R3, 0x1f, PT ;  /* 0x0000001f0300780c */ /* 0x000fe20003f05270 */
[----:B------:R-:W-:Y:S02]  /*0b80*/  IMAD.IADD R29, R16, 0x1, R29 ;  /* 0x00000001101d7824 */ /* 0x000fe400078e021d */
[----:B------:R-:W-:-:S10]  /*0b90*/  IMAD.IADD R28, R17, 0x1, R28 ;  /* 0x00000001111c7824 */ /* 0x000fd400078e021c */
[----:B------:R-:W-:-:S05]  /*0ba0*/  @!P0 LEA R20, R0, UR4, 0x3 ;  /* 0x0000000400148c11 */ /* 0x000fca000f8e18ff */
[----:B------:R-:W-:Y:S01]  /*0bb0*/  @!P0 STS.64 [R20], R28 ;  /* 0x0000001c14008388 */ /* 0x000fe20000000a00 */
[----:B------:R-:W-:Y:S06]  /*0bc0*/  BAR.SYNC.DEFER_BLOCKING 0x0 ;  /* 0x0000000000007b1d */ /* 0x000fec0000010000 */
[----:B------:R-:W0:Y:S04]  /*0bd0*/  LDS.128 R12, [UR4] ;  /* 0x00000004ff0c7984 */ /* 0x000e280008000c00 */
[----:B------:R-:W1:Y:S01]  /*0be0*/  LDS.128 R16, [UR4+0x10] ;  /* 0x00001004ff107984 */ /* 0x000e620008000c00 */
[----:B0-----:R-:W-:-:S04]  /*0bf0*/  ISETP.NE.AND P0, PT, R14, RZ, PT ;  /* 0x000000ff0e00720c */ /* 0x001fc80003f05270 */
[----:B------:R-:W-:Y:S02]  /*0c00*/  SEL R22, R13, RZ, !P0 ;  /* 0x000000ff0d167207 */ /* 0x000fe40004000000 */
[----:B-1----:R-:W-:-:S03]  /*0c10*/  ISETP.NE.AND P0, PT, R16, RZ, PT ;  /* 0x000000ff1000720c */ /* 0x002fc60003f05270 */
[----:B------:R-:W-:Y:S02]  /*0c20*/  IMAD.IADD R24, R15, 0x1, R22 ;  /* 0x000000010f187824 */ /* 0x000fe400078e0216 */
[----:B------:R-:W0:Y:S03]  /*0c30*/  LDS.128 R20, [UR4+0x20] ;  /* 0x00002004ff147984 */ /* 0x000e260008000c00 */
[----:B------:R-:W-:Y:S02]  /*0c40*/  SEL R60, R24, RZ, !P0 ;  /* 0x000000ff183c7207 */ /* 0x000fe40004000000 */
[----:B------:R-:W-:-:S03]  /*0c50*/  ISETP.NE.AND P0, PT, R18, RZ, PT ;  /* 0x000000ff1200720c */ /* 0x000fc60003f05270 */
[----:B------:R-:W-:Y:S02]  /*0c60*/  IMAD.IADD R60, R17, 0x1, R60 ;  /* 0x00000001113c7824 */ /* 0x000fe400078e023c */
[----:B------:R-:W-:-:S03]  /*0c70*/  IMAD.IADD R17, R12, 0x1, R14 ;  /* 0x000000010c117824 */ /* 0x000fc600078e020e */
[----:B------:R-:W-:-:S05]  /*0c80*/  SEL R26, R60, RZ, !P0 ;  /* 0x000000ff3c1a7207 */ /* 0x000fca0004000000 */
[----:B------:R-:W-:Y:S01]  /*0c90*/  IMAD.IADD R15, R19, 0x1, R26 ;  /* 0x00000001130f7824 */ /* 0x000fe200078e021a */
[----:B0-----:R-:W-:-:S04]  /*0ca0*/  ISETP.NE.AND P0, PT, R20, RZ, PT ;  /* 0x000000ff1400720c */ /* 0x001fc80003f05270 */
[----:B------:R-:W-:Y:S02]  /*0cb0*/  SEL R26, R15, RZ, !P0 ;  /* 0x000000ff0f1a7207 */ /* 0x000fe40004000000 */
[----:B------:R-:W-:-:S03]  /*0cc0*/  ISETP.NE.AND P0, PT, R0, 0x2, PT ;  /* 0x000000020000780c */ /* 0x000fc60003f05270 */
[----:B------:R-:W-:Y:S01]  /*0cd0*/  IMAD.IADD R21, R21, 0x1, R26 ;  /* 0x0000000115157824 */ /* 0x000fe200078e021a */
[----:B------:R-:W-:Y:S02]  /*0ce0*/  SEL R25, R24, R13, !P0 ;  /* 0x0000000d18197207 */ /* 0x000fe40004000000 */
[----:B------:R-:W-:Y:S02]  /*0cf0*/  SEL R19, R17, R12, !P0 ;  /* 0x0000000c11137207 */ /* 0x000fe40004000000 */
[----:B------:R-:W-:Y:S02]  /*0d00*/  SEL R60, R60, R25, !P6 ;  /* 0x000000193c3c7207 */ /* 0x000fe40007000000 */
[----:B------:R-:W0:Y:S01]  /*0d10*/  LDS.128 R24, [UR4+0x30] ;  /* 0x00003004ff187984 */ /* 0x000e220008000c00 */
[----:B------:R-:W-:-:S04]  /*0d20*/  ISETP.NE.AND P0, PT, R22, RZ, PT ;  /* 0x000000ff1600720c */ /* 0x000fc80003f05270 */
[----:B------:R-:W-:-:S05]  /*0d30*/  SEL R13, R21, RZ, !P0 ;  /* 0x000000ff150d7207 */ /* 0x000fca0004000000 */
[----:B------:R-:W-:Y:S02]  /*0d40*/  IMAD.IADD R61, R23, 0x1, R13 ;  /* 0x00000001173d7824 */ /* 0x000fe400078e020d */
[----:B------:R-:W1:Y:S04]  /*0d50*/  SHFL.UP PT, R13, R28, 0x1, RZ ;  /* 0x042000001c0d7989 */ /* 0x000e6800000e00ff */
[----:B------:R2:W3:Y:S01]  /*0d60*/  SHFL.UP PT, R28, R29, 0x1, RZ ;  /* 0x042000001d1c7989 */ /* 0x0004e200000e00ff */
[----:B0-----:R-:W-:-:S04]  /*0d70*/  ISETP.NE.AND P0, PT, R24, RZ, PT ;  /* 0x000000ff1800720c */ /* 0x001fc80003f05270 */
[----:B------:R-:W-:Y:S02]  /*0d80*/  SEL R23, R61, RZ, !P0 ;  /* 0x000000ff3d177207 */ /* 0x000fe40004000000 */
[----:B------:R-:W-:-:S03]  /*0d90*/  ISETP.NE.AND P0, PT, R0, 0x4, PT ;  /* 0x000000040000780c */ /* 0x000fc60003f05270 */
[----:B------:R-:W-:Y:S01]  /*0da0*/  IMAD.IADD R25, R25, 0x1, R23 ;  /* 0x0000000119197824 */ /* 0x000fe200078e0217 */
[----:B------:R-:W-:Y:S01]  /*0db0*/  SEL R60, R15, R60, !P0 ;  /* 0x0000003c0f3c7207 */ /* 0x000fe20004000000 */
[----:B------:R-:W-:Y:S01]  /*0dc0*/  IMAD.IADD R23, R17, 0x1, R16 ;  /* 0x0000000111177824 */ /* 0x000fe200078e0210 */
[----:B------:R-:W-:-:S04]  /*0dd0*/  ISETP.NE.AND P0, PT, R0, 0x5, PT ;  /* 0x000000050000780c */ /* 0x000fc80003f05270 */
[----:B------:R-:W-:Y:S02]  /*0de0*/  SEL R60, R21, R60, !P0 ;  /* 0x0000003c153c7207 */ /* 0x000fe40004000000 */
[----:B------:R-:W-:Y:S02]  /*0df0*/  ISETP.NE.AND P0, PT, R0, 0x6, PT ;  /* 0x000000060000780c */ /* 0x000fe40003f05270 */
[----:B------:R-:W-:Y:S01]  /*0e00*/  SEL R19, R23, R19, !P6 ;  /* 0x0000001317137207 */ /* 0x000fe20007000000 */
[----:B------:R-:W-:Y:S01]  /*0e10*/  IMAD.IADD R23, R18, 0x1, R23 ;  /* 0x0000000112177824 */ /* 0x000fe200078e0217 */
[----:B------:R-:W-:Y:S02]  /*0e20*/  SEL R60, R61, R60, !P0 ;  /* 0x0000003c3d3c7207 */ /* 0x000fe40004000000 */
[----:B------:R-:W-:Y:S01]  /*0e30*/  ISETP.NE.AND P0, PT, R0, 0x7, PT ;  /* 0x000000070000780c */ /* 0x000fe20003f05270 */
[----:B--2---:R-:W-:Y:S01]  /*0e40*/  IMAD.IADD R29, R23, 0x1, R20 ;  /* 0x00000001171d7824 */ /* 0x004fe200078e0214 */
[----:B------:R-:W-:-:S02]  /*0e50*/  ISETP.NE.AND P6, PT, R57, RZ, PT ;  /* 0x000000ff3900720c */ /* 0x000fc40003fc5270 */
[----:B------:R-:W-:Y:S02]  /*0e60*/  SEL R60, R25, R60, !P0 ;  /* 0x0000003c193c7207 */ /* 0x000fe40004000000 */
[----:B------:R-:W-:-:S04]  /*0e70*/  ISETP.GE.U32.AND P0, PT, R59, 0x20, PT ;  /* 0x000000203b00780c */ /* 0x000fc80003f06070 */
[----:B------:R-:W-:Y:S02]  /*0e80*/  SEL R15, R60, RZ, P0 ;  /* 0x000000ff3c0f7207 */ /* 0x000fe40000000000 */
[----:B-1----:R-:W-:-:S04]  /*0e90*/  ISETP.NE.AND P0, PT, R13, RZ, PT ;  /* 0x000000ff0d00720c */ /* 0x002fc80003f05270 */
[----:B------:R-:W-:Y:S02]  /*0ea0*/  SEL R21, R15, RZ, !P0 ;  /* 0x000000ff0f157207 */ /* 0x000fe40004000000 */
[----:B------:R-:W-:-:S13]  /*0eb0*/  ISETP.NE.AND P0, PT, R3, RZ, PT ;  /* 0x000000ff0300720c */ /* 0x000fda0003f05270 */
[----:B---3--:R-:W-:Y:S01]  /*0ec0*/  @P0 IMAD.IADD R15, R28, 0x1, R21 ;  /* 0x000000011c0f0824 */ /* 0x008fe200078e0215 */
[----:B------:R-:W-:-:S04]  /*0ed0*/  ISETP.NE.AND P0, PT, R6, RZ, PT ;  /* 0x000000ff0600720c */ /* 0x000fc80003f05270 */
[----:B------:R-:W-:-:S05]  /*0ee0*/  SEL R21, R15, RZ, !P0 ;  /* 0x000000ff0f157207 */ /* 0x000fca0004000000 */
[----:B------:R-:W-:-:S05]  /*0ef0*/  IMAD.IADD R21, R30, 0x1, R21 ;  /* 0x000000011e157824 */ /* 0x000fca00078e0215 */
[----:B------:R-:W-:Y:S02]  /*0f00*/  SEL R28, R21, RZ, !P5 ;  /* 0x000000ff151c7207 */ /* 0x000fe40006800000 */
[----:B------:R-:W-:-:S03]  /*0f10*/  ISETP.NE.AND P5, PT, R58, RZ, PT ;  /* 0x000000ff3a00720c */ /* 0x000fc60003fa5270 */
[----:B------:R-:W-:-:S05]  /*0f20*/  IMAD.IADD R17, R31, 0x1, R28 ;  /* 0x000000011f117824 */ /* 0x000fca00078e021c */
[----:B------:R-:W-:Y:S02]  /*0f30*/  SEL R31, R17, RZ, !P6 ;  /* 0x000000ff111f7207 */ /* 0x000fe40007000000 */
[----:B------:R-:W-:-:S04]  /*0f40*/  ISETP.NE.AND P6, PT, R0, 0x4, PT ;  /* 0x000000040000780c */ /* 0x000fc80003fc5270 */
[----:B------:R-:W-:Y:S01]  /*0f50*/  SEL R28, R23, R19, !P6 ;  /* 0x00000013171c7207 */ /* 0x000fe20007000000 */
[----:B------:R-:W-:Y:S01]  /*0f60*/  IMAD.IADD R19, R50, 0x1, R31 ;  /* 0x0000000132137824 */ /* 0x000fe200078e021f */
[----:B------:R-:W-:-:S04]  /*0f70*/  ISETP.NE.AND P6, PT, R0, 0x5, PT ;  /* 0x000000050000780c */ /* 0x000fc80003fc5270 */
[----:B------:R-:W-:Y:S02]  /*0f80*/  SEL R30, R19, RZ, !P5 ;  /* 0x000000ff131e7207 */ /* 0x000fe40006800000 */
[----:B------:R-:W-:Y:S01]  /*0f90*/  SEL R28, R29, R28, !P6 ;  /* 0x0000001c1d1c7207 */ /* 0x000fe20007000000 */
[----:B------:R-:W-:Y:S01]  /*0fa0*/  IMAD.IADD R29, R22, 0x1, R29 ;  /* 0x00000001161d7824 */ /* 0x000fe200078e021d */
[----:B------:R-:W-:Y:S01]  /*0fb0*/  ISETP.NE.AND P6, PT, R0, 0x6, PT ;  /* 0x000000060000780c */ /* 0x000fe20003fc5270 */
[----:B------:R-:W-:Y:S01]  /*0fc0*/  IMAD.IADD R23, R51, 0x1, R30 ;  /* 0x0000000133177824 */ /* 0x000fe200078e021e */
[----:B------:R-:W-:Y:S02]  /*0fd0*/  ISETP.NE.AND P5, PT, R3, RZ, PT ;  /* 0x000000ff0300720c */ /* 0x000fe40003fa5270 */
[----:B------:R-:W-:Y:S02]  /*0fe0*/  SEL R57, R29, R28, !P6 ;  /* 0x0000001c1d397207 */ /* 0x000fe40007000000 */
[----:B------:R-:W-:-:S02]  /*0ff0*/  SEL R31, R23, RZ, !P4 ;  /* 0x000000ff171f7207 */ /* 0x000fc40006000000 */
[----:B------:R-:W-:Y:S02]  /*1000*/  ISETP.NE.AND P4, PT, R0, 0x7, PT ;  /* 0x000000070000780c */ /* 0x000fe40003f85270 */
[----:B------:R-:W-:Y:S01]  /*1010*/  ISETP.GE.U32.AND P6, PT, R59, 0x20, PT ;  /* 0x000000203b00780c */ /* 0x000fe20003fc6070 */
[----:B------:R-:W-:Y:S01]  /*1020*/  IMAD.IADD R56, R56, 0x1, R31 ;  /* 0x0000000138387824 */ /* 0x000fe200078e021f */
[----:B------:R-:W-:-:S04]  /*1030*/  SEL R13, R13, RZ, P5 ;  /* 0x000000ff0d0d7207 */ /* 0x000fc80002800000 */
[----:B------:R-:W-:Y:S02]  /*1040*/  SEL R61, R56, RZ, !P3 ;  /* 0x000000ff383d7207 */ /* 0x000fe40005800000 */
[----:B------:R-:W-:-:S03]  /*1050*/  ISETP.NE.AND P3, PT, R26, RZ, PT ;  /* 0x000000ff1a00720c */ /* 0x000fc60003f65270 */
[----:B------:R-:W-:Y:S01]  /*1060*/  IMAD.IADD R2, R2, 0x1, R61 ;  /* 0x0000000102027824 */ /* 0x000fe200078e023d */
[----:B------:R-:W-:Y:S01]  /*1070*/  SEL R28, R25, RZ, !P3 ;  /* 0x000000ff191c7207 */ /* 0x000fe20005800000 */
[----:B------:R-:W-:Y:S01]  /*1080*/  IMAD.IADD R25, R29, 0x1, R24 ;  /* 0x000000011d197824 */ /* 0x000fe200078e0218 */
[----:B------:R-:W-:-:S03]  /*1090*/  ISETP.NE.AND P3, PT, R59, RZ, PT ;  /* 0x000000ff3b00720c */ /* 0x000fc60003f65270 */
[----:B------:R-:W-:Y:S01]  /*10a0*/  IMAD.IADD R29, R27, 0x1, R28 ;  /* 0x000000011b1d7824 */ /* 0x000fe200078e021c */
[----:B------:R-:W-:Y:S01]  /*10b0*/  SEL R27, R2, RZ, !P2 ;  /* 0x000000ff021b7207 */ /* 0x000fe20005000000 */
[----:B------:R-:W-:Y:S01]  /*10c0*/  IMAD.IADD R28, R26, 0x1, R25 ;  /* 0x000000011a1c7824 */ /* 0x000fe200078e0219 */
[----:B------:R-:W-:-:S03]  /*10d0*/  SEL R57, R25, R57, !P4 ;  /* 0x0000003919397207 */ /* 0x000fc60006000000 */
[----:B------:R-:W-:Y:S01]  /*10e0*/  IMAD.IADD R4, R4, 0x1, R27 ;  /* 0x0000000104047824 */ /* 0x000fe200078e021b */
[----:B------:R-:W-:-:S03]  /*10f0*/  SEL R0, R57, RZ, P6 ;  /* 0x000000ff39007207 */ /* 0x000fc60003000000 */
[----:B------:R-:W0:Y:S01]  /*1100*/  @!P3 LDC.64 R50, c[0x0][0x3b0] ;  /* 0x0000ec00ff32bb82 */ /* 0x000e220000000a00 */
[----:B------:R-:W-:Y:S01]  /*1110*/  @!P3 IMAD.MOV.U32 R30, RZ, RZ, 0x65 ;  /* 0x00000065ff1eb424 */ /* 0x000fe200078e00ff */
[----:B------:R-:W-:Y:S01]  /*1120*/  SEL R58, R4, RZ, !P1 ;  /* 0x000000ff043a7207 */ /* 0x000fe20004800000 */
[----:B------:R-:W-:Y:S01]  /*1130*/  @!P3 IMAD.MOV.U32 R31, RZ, RZ, 0x0 ;  /* 0x00000000ff1fb424 */ /* 0x000fe200078e00ff */
[----:B------:R-:W-:Y:S01]  /*1140*/  ISETP.GE.AND P1, PT, R28, 0x101, PT ;  /* 0x000001011c00780c */ /* 0x000fe20003f26270 */
[----:B------:R-:W-:Y:S02]  /*1150*/  IMAD.IADD R0, R0, 0x1, R13 ;  /* 0x0000000100007824 */ /* 0x000fe400078e020d */
[----:B------:R-:W-:Y:S02]  /*1160*/  IMAD.IADD R5, R5, 0x1, R58 ;  /* 0x0000000105057824 */ /* 0x000fe400078e023a */
[----:B------:R-:W-:Y:S02]  /*1170*/  IMAD.IADD R6, R0, 0x1, R6 ;  /* 0x0000000100067824 */ /* 0x000fe400078e0206 */
[----:B------:R-:W-:-:S02]  /*1180*/  IMAD.IADD R7, R7, 0x1, R0 ;  /* 0x0000000107077824 */ /* 0x000fc400078e0200 */
[--C-:B------:R-:W-:Y:S02]  /*1190*/  IMAD.IADD R8, R8, 0x1, R0.reuse ;  /* 0x0000000108087824 */ /* 0x100fe400078e0200 */
[--C-:B------:R-:W-:Y:S02]  /*11a0*/  IMAD.IADD R9, R9, 0x1, R0.reuse ;  /* 0x0000000109097824 */ /* 0x100fe400078e0200 */
[--C-:B------:R-:W-:Y:S02]  /*11b0*/  IMAD.IADD R52, R52, 0x1, R0.reuse ;  /* 0x0000000134347824 */ /* 0x100fe400078e0200 */
[--C-:B------:R-:W-:Y:S02]  /*11c0*/  IMAD.IADD R53, R53, 0x1, R0.reuse ;  /* 0x0000000135357824 */ /* 0x100fe400078e0200 */
[--C-:B------:R-:W-:Y:S02]  /*11d0*/  IMAD.IADD R54, R54, 0x1, R0.reuse ;  /* 0x0000000136367824 */ /* 0x100fe400078e0200 */
[----:B------:R-:W-:Y:S01]  /*11e0*/  IMAD.IADD R55, R55, 0x1, R0 ;  /* 0x0000000137377824 */ /* 0x000fe200078e0200 */
[----:B0-----:R0:W-:Y:S01]  /*11f0*/  @!P3 ST.E.128.STRONG.GPU desc[UR10][R50.64+0x200], R28 ;  /* 0x0002001c3200b985 */ /* 0x0011e2000c10fd0a */
[----:B------:R-:W-:Y:S05]  /*1200*/  @!P1 BRA `(.L_x_872) ;  /* 0x0000000c00e09947 */ /* 0x000fea0003800000 */
[----:B------:R-:W-:Y:S01]  /*1210*/  BAR.SYNC.DEFER_BLOCKING 0x0 ;  /* 0x0000000000007b1d */ /* 0x000fe20000010000 */
[----:B------:R-:W-:Y:S02]  /*1220*/  ISETP.NE.U32.AND P2, PT, R32, R34, PT ;  /* 0x000000222000720c */ /* 0x000fe40003f45070 */
[----:B------:R-:W-:Y:S02]  /*1230*/  @P0 LEA R0, R0, UR4, 0x4 ;  /* 0x0000000400000c11 */ /* 0x000fe4000f8e20ff */
[----:B------:R-:W-:Y:S02]  /*1240*/  ISETP.NE.AND.EX P2, PT, R33, R35, PT, P2 ;  /* 0x000000232100720c */ /* 0x000fe40003f45320 */
[----:B------:R-:W-:Y:S02]  /*1250*/  ISETP.NE.U32.AND P1, PT, R34, R36, PT ;  /* 0x000000242200720c */ /* 0x000fe40003f25070 */
[----:B------:R-:W-:Y:S02]  /*1260*/  ISETP.NE.U32.AND P4, PT, R36, R38, PT ;  /* 0x000000262400720c */ /* 0x000fe40003f85070 */
[----:B------:R-:W-:-:S02]  /*1270*/  ISETP.NE.U32.AND P5, PT, R40, R42, PT ;  /* 0x0000002a2800720c */ /* 0x000fc40003fa5070 */
[----:B------:R-:W-:Y:S02]  /*1280*/  ISETP.NE.U32.AND P3, PT, R38, R40, PT ;  /* 0x000000282600720c */ /* 0x000fe40003f65070 */
[----:B------:R-:W-:Y:S02]  /*1290*/  ISETP.NE.AND.EX P1, PT, R35, R37, PT, P1 ;  /* 0x000000252300720c */ /* 0x000fe40003f25310 */
[----:B------:R-:W-:Y:S02]  /*12a0*/  ISETP.NE.AND.EX P4, PT, R37, R39, PT, P4 ;  /* 0x000000272500720c */ /* 0x000fe40003f85340 */
[----:B------:R-:W-:Y:S02]  /*12b0*/  @P2 LEA R6, R6, UR4, 0x4 ;  /* 0x0000000406062c11 */ /* 0x000fe4000f8e20ff */
[----:B------:R-:W-:Y:S02]  /*12c0*/  ISETP.NE.U32.AND P6, PT, R44, R46, PT ;  /* 0x0000002e2c00720c */ /* 0x000fe40003fc5070 */
[----:B------:R-:W-:Y:S01]  /*12d0*/  ISETP.NE.AND.EX P3, PT, R39, R41, PT, P3 ;  /* 0x000000292700720c */ /* 0x000fe20003f65330 */
[----:B------:R1:W-:Y:S01]  /*12e0*/  @P0 STS.64 [R0], R48 ;  /* 0x0000003000000388 */ /* 0x0003e20000000a00 */
[----:B------:R-:W-:-:S03]  /*12f0*/  ISETP.NE.AND.EX P6, PT, R45, R47, PT, P6 ;  /* 0x0000002f2d00720c */ /* 0x000fc60003fc5360 */
[----:B------:R1:W-:Y:S01]  /*1300*/  @P0 STS [R0+0x8], R15 ;  /* 0x0000080f00000388 */ /* 0x0003e20000000800 */
[----:B------:R-:W-:Y:S02]  /*1310*/  ISETP.NE.U32.AND P0, PT, R42, R44, PT ;  /* 0x0000002c2a00720c */ /* 0x000fe40003f05070 */
[----:B------:R-:W-:Y:S01]  /*1320*/  @P1 LEA R7, R7, UR4, 0x4 ;  /* 0x0000000407071c11 */ /* 0x000fe2000f8e20ff */
[----:B------:R1:W-:Y:S01]  /*1330*/  @P2 STS.64 [R6], R32 ;  /* 0x0000002006002388 */ /* 0x0003e20000000a00 */
[----:B------:R-:W-:Y:S02]  /*1340*/  ISETP.NE.AND.EX P0, PT, R43, R45, PT, P0 ;  /* 0x0000002d2b00720c */ /* 0x000fe40003f05300 */
[----:B------:R-:W-:Y:S01]  /*1350*/  @P4 LEA R8, R8, UR4, 0x4 ;  /* 0x0000000408084c11 */ /* 0x000fe2000f8e20ff */
[----:B------:R1:W-:Y:S01]  /*1360*/  @P2 STS [R6+0x8], R21 ;  /* 0x0000081506002388 */ /* 0x0003e20000000800 */
[----:B------:R-:W-:Y:S02]  /*1370*/  ISETP.NE.AND.EX P2, PT, R41, R43, PT, P5 ;  /* 0x0000002b2900720c */ /* 0x000fe40003f45350 */
[----:B------:R-:W-:Y:S01]  /*1380*/  ISETP.NE.U32.AND P5, PT, R46, R10, PT ;  /* 0x0000000a2e00720c */ /* 0x000fe20003fa5070 */
[----:B------:R1:W-:Y:S01]  /*1390*/  @P1 STS.64 [R7], R34 ;  /* 0x0000002207001388 */ /* 0x0003e20000000a00 */
[----:B------:R-:W-:-:S02]  /*13a0*/  @P3 LEA R9, R9, UR4, 0x4 ;  /* 0x0000000409093c11 */ /* 0x000fc4000f8e20ff */
[----:B------:R-:W-:Y:S01]  /*13b0*/  ISETP.NE.AND.EX P5, PT, R47, R11, PT, P5 ;  /* 0x0000000b2f00720c */ /* 0x000fe20003fa5350 */
[----:B------:R1:W-:Y:S01]  /*13c0*/  @P1 STS [R7+0x8], R17 ;  /* 0x0000081107001388 */ /* 0x0003e20000000800 */
[----:B------:R-:W-:Y:S02]  /*13d0*/  @P6 LEA R11, R54, UR4, 0x4 ;  /* 0x00000004360b6c11 */ /* 0x000fe4000f8e20ff */
[----:B------:R-:W-:Y:S01]  /*13e0*/  @P0 LEA R53, R53, UR4, 0x4 ;  /* 0x0000000435350c11 */ /* 0x000fe2000f8e20ff */
[----:B------:R1:W-:Y:S01]  /*13f0*/  @P4 STS.64 [R8], R36 ;  /* 0x0000002408004388 */ /* 0x0003e20000000a00 */
[----:B------:R-:W-:Y:S02]  /*1400*/  ISETP.GE.U32.AND P1, PT, R59, R28, PT ;  /* 0x0000001c3b00720c */ /* 0x000fe40003f26070 */
[----:B------:R-:W-:Y:S01]  /*1410*/  @P2 LEA R3, R52, UR4, 0x4 ;  /* 0x0000000434032c11 */ /* 0x000fe2000f8e20ff */
[----:B------:R1:W-:Y:S04]  /*1420*/  @P4 STS [R8+0x8], R19 ;  /* 0x0000081308004388 */ /* 0x0003e80000000800 */
[----:B------:R-:W-:Y:S01]  /*1430*/  @P5 LEA R55, R55, UR4, 0x4 ;  /* 0x0000000437375c11 */ /* 0x000fe2000f8e20ff */
        /* <DEDUP_REMOVED lines=11> */
[----:B------:R-:W-:Y:S05]  /*14f0*/  @P1 EXIT ;  /* 0x000000000000194d */ /* 0x000fea0003800000 */
[----:B-1----:R-:W-:Y:S01]  /*1500*/  IADD3 R3, PT, PT, R18, R14, R16 ;  /* 0x0000000e12037210 */ /* 0x002fe20007ffe010 */
[----:B------:R-:W-:Y:S01]  /*1510*/  BSSY.RECONVERGENT B0, `(.L_x_873) ;  /* 0x0000025000007945 */ /* 0x000fe20003800200 */
[----:B------:R-:W-:Y:S02]  /*1520*/  LOP3.LUT R0, RZ, R59, RZ, 0x33, !PT ;  /* 0x0000003bff007212 */ /* 0x000fe400078e33ff */
[----:B------:R-:W-:-:S04]  /*1530*/  IADD3 R3, PT, PT, R22, R3, R20 ;  /* 0x0000000316037210 */ /* 0x000fc80007ffe014 */
[----:B------:R-:W-:-:S04]  /*1540*/  IADD3 R3, PT, PT, R26, R3, R24 ;  /* 0x000000031a037210 */ /* 0x000fc80007ffe018 */
[----:B------:R-:W-:-:S04]  /*1550*/  IADD3 R0, PT, PT, R0, R3, R12 ;  /* 0x0000000300007210 */ /* 0x000fc80007ffe00c */
[C---:B------:R-:W-:Y:S02]  /*1560*/  LOP3.LUT R2, R0.reuse, 0x300, RZ, 0xc0, !PT ;  /* 0x0000030000027812 */ /* 0x040fe400078ec0ff */
[----:B------:R-:W-:Y:S02]  /*1570*/  ISETP.GE.U32.AND P1, PT, R0, 0x300, PT ;  /* 0x000003000000780c */ /* 0x000fe40003f26070 */
[----:B------:R-:W-:-:S13]  /*1580*/  ISETP.NE.AND P0, PT, R2, 0x300, PT ;  /* 0x000003000200780c */ /* 0x000fda0003f05270 */
[----:B------:R-:W-:Y:S05]  /*1590*/  @!P0 BRA `(.L_x_874) ;  /* 0x0000000000708947 */ /* 0x000fea0003800000 */
[----:B------:R-:W1:Y:S01]  /*15a0*/  LDC.64 R2, c[0x0][0x3a0] ;  /* 0x0000e800ff027b82 */ /* 0x000e620000000a00 */
[----:B------:R-:W-:-:S05]  /*15b0*/  LEA.HI R0, R0, 0x1, RZ, 0x18 ;  /* 0x0000000100007811 */ /* 0x000fca00078fc0ff */
[C---:B------:R-:W-:Y:S01]  /*15c0*/  IMAD.SHL.U32 R6, R0.reuse, 0x100, RZ ;  /* 0x0000010000067824 */ /* 0x040fe200078e00ff */
[----:B------:R-:W-:Y:S01]  /*15d0*/  LOP3.LUT R0, R0, 0x3, RZ, 0xc0, !PT ;  /* 0x0000000300007812 */ /* 0x000fe200078ec0ff */
[----:B------:R-:W2:Y:S03]  /*15e0*/  LDC.64 R4, c[0x0][0x398] ;  /* 0x0000e600ff047b82 */ /* 0x000ea60000000a00 */
[----:B------:R-:W-:Y:S01]  /*15f0*/  LOP3.LUT R6, R6, 0x300, RZ, 0xc0, !PT ;  /* 0x0000030006067812 */ /* 0x000fe200078ec0ff */
[----:B------:R-:W-:Y:S02]  /*1600*/  IMAD.MOV R0, RZ, RZ, -R0 ;  /* 0x000000ffff007224 */ /* 0x000fe400078e0a00 */
[----:B-1----:R-:W-:-:S04]  /*1610*/  IMAD.WIDE.U32 R2, R59, 0x4, R2 ;  /* 0x000000043b027825 */ /* 0x002fc800078e0002 */
[----:B------:R-:W-:Y:S01]  /*1620*/  IMAD.MOV.U32 R10, RZ, RZ, R2 ;  /* 0x000000ffff0a7224 */ /* 0x000fe200078e0002 */
[C---:B------:R-:W-:Y:S01]  /*1630*/  LEA R2, R59.reuse, UR4, 0x4 ;  /* 0x000000043b027c11 */ /* 0x040fe2000f8e20ff */
[----:B------:R-:W-:Y:S02]  /*1640*/  IMAD.MOV.U32 R11, RZ, RZ, R3 ;  /* 0x000000ffff0b7224 */ /* 0x000fe400078e0003 */
[----:B--2---:R-:W-:-:S04]  /*1650*/  IMAD.WIDE.U32 R4, R59, 0x8, R4 ;  /* 0x000000083b047825 */ /* 0x004fc800078e0004 */
[----:B------:R-:W-:Y:S02]  /*1660*/  IMAD.IADD R59, R59, 0x1, R6 ;  /* 0x000000013b3b7824 */ /* 0x000fe400078e0206 */
[----:B------:R-:W-:-:S07]  /*1670*/  VIADD R8, R2, 0x8 ;  /* 0x0000000802087836 */ /* 0x000fce0000000000 */
.L_x_875:
[----:B------:R-:W1:Y:S01]  /*1680*/  LDS.64 R2, [R8+-0x8] ;  /* 0xfffff80008027984 */ /* 0x000e620000000a00 */
[----:B------:R-:W-:Y:S01]  /*1690*/  IMAD.MOV.U32 R6, RZ, RZ, R10 ;  /* 0x000000ffff067224 */ /* 0x000fe200078e000a */
[----:B------:R-:W-:Y:S01]  /*16a0*/  IADD3 R10, P2, PT, R10, 0x400, RZ ;  /* 0x000004000a0a7810 */ /* 0x000fe20007f5e0ff */
[--C-:B------:R-:W-:Y:S01]  /*16b0*/  IMAD.MOV.U32 R7, RZ, RZ, R11.reuse ;  /* 0x000000ffff077224 */ /* 0x100fe200078e000b */
[----:B------:R2:W3:Y:S01]  /*16c0*/  LDS R9, [R8] ;  /* 0x0000000008097984 */ /* 0x0004e20000000800 */
[----:B------:R-:W-:Y:S02]  /*16d0*/  VIADD R0, R0, 0x1 ;  /* 0x0000000100007836 */ /* 0x000fe40000000000 */
[----:B------:R-:W-:-:S03]  /*16e0*/  IMAD.X R11, RZ, RZ, R11, P2 ;  /* 0x000000ffff0b7224 */ /* 0x000fc600010e060b */
[----:B------:R-:W-:Y:S01]  /*16f0*/  ISETP.NE.AND P0, PT, R0, RZ, PT ;  /* 0x000000ff0000720c */ /* 0x000fe20003f05270 */
[----:B--2---:R-:W-:Y:S01]  /*1700*/  VIADD R8, R8, 0x1000 ;  /* 0x0000100008087836 */ /* 0x004fe20000000000 */
[----:B-1----:R1:W-:Y:S04]  /*1710*/  STG.E.64 desc[UR10][R4.64], R2 ;  /* 0x0000000204007986 */ /* 0x0023e8000c101b0a */
[----:B---3--:R2:W-:Y:S01]  /*1720*/  STG.E desc[UR10][R6.64], R9 ;  /* 0x0000000906007986 */ /* 0x0085e2000c10190a */
[----:B-1----:R-:W-:-:S05]  /*1730*/  IADD3 R4, P3, PT, R4, 0x800, RZ ;  /* 0x0000080004047810 */ /* 0x002fca0007f7e0ff */
[----:B------:R-:W-:Y:S01]  /*1740*/  IMAD.X R5, RZ, RZ, R5, P3 ;  /* 0x000000ffff057224 */ /* 0x000fe200018e0605 */
[----:B--2---:R-:W-:Y:S07]  /*1750*/  @P0 BRA `(.L_x_875) ;  /* 0xfffffffc00c80947 */ /* 0x004fee000383ffff */
.L_x_874:
[----:B------:R-:W-:Y:S05]  /*1760*/  BSYNC.RECONVERGENT B0 ;  /* 0x0000000000007941 */ /* 0x000fea0003800200 */
.L_x_873:
[----:B------:R-:W-:Y:S05]  /*1770*/  @!P1 EXIT ;  /* 0x000000000000994d */ /* 0x000fea0003800000 */
[----:B------:R-:W1:Y:S01]  /*1780*/  LDC.64 R2, c[0x0][0x398] ;  /* 0x0000e600ff027b82 */ /* 0x000e620000000a00 */
[----:B------:R-:W-:Y:S01]  /*1790*/  IMAD.IADD R0, R28, 0x1, -R59 ;  /* 0x000000011c007824 */ /* 0x000fe200078e0a3b */
[----:B------:R-:W-:Y:S04]  /*17a0*/  BSSY.RECONVERGENT B0, `(.L_x_876) ;  /* 0x000005b000007945 */ /* 0x000fe80003800200 */
[----:B------:R-:W-:Y:S02]  /*17b0*/  ISETP.GT.AND P1, PT, R0, 0xc00, PT ;  /* 0x00000c000000780c */ /* 0x000fe40003f24270 */
[----:B------:R-:W2:Y:S01]  /*17c0*/  LDC.64 R4, c[0x0][0x3a0] ;  /* 0x0000e800ff047b82 */ /* 0x000ea20000000a00 */
[----:B------:R-:W-:-:S05]  /*17d0*/  LEA R0, R59, UR4, 0x4 ;  /* 0x000000043b007c11 */ /* 0x000fca000f8e20ff */
[----:B------:R-:W-:Y:S02]  /*17e0*/  VIADD R0, R0, 0x2000 ;  /* 0x0000200000007836 */ /* 0x000fe40000000000 */
[----:B-1----:R-:W-:-:S04]  /*17f0*/  IMAD.WIDE.U32 R2, R59, 0x8, R2 ;  /* 0x000000083b027825 */ /* 0x002fc800078e0002 */
[----:B--2---:R-:W-:Y:S01]  /*1800*/  IMAD.WIDE.U32 R6, R59, 0x4, R4 ;  /* 0x000000043b067825 */ /* 0x004fe200078e0004 */
[----:B------:R-:W-:Y:S02]  /*1810*/  IADD3 R4, P0, PT, R2, 0x1000, RZ ;  /* 0x0000100002047810 */ /* 0x000fe40007f1e0ff */
[----:B------:R-:W-:-:S03]  /*1820*/  IADD3 R2, P2, PT, R6, 0x800, RZ ;  /* 0x0000080006027810 */ /* 0x000fc60007f5e0ff */
[----:B------:R-:W-:Y:S01]  /*1830*/  IMAD.X R5, RZ, RZ, R3, P0 ;  /* 0x000000ffff057224 */ /* 0x000fe200000e0603 */
[----:B------:R-:W-:Y:S01]  /*1840*/  PLOP3.LUT P0, PT, PT, PT, PT, 0x80, 0x8 ;  /* 0x000000000008781c */ /* 0x000fe20003f0f070 */
[----:B------:R-:W-:Y:S01]  /*1850*/  IMAD.X R3, RZ, RZ, R7, P2 ;  /* 0x000000ffff037224 */ /* 0x000fe200010e0607 */
[----:B------:R-:W-:Y:S11]  /*1860*/  @!P1 BRA `(.L_x_877) ;  /* 0x0000000400389947 */ /* 0x000ff60003800000 */
[----:B------:R-:W-:Y:S01]  /*1870*/  PLOP3.LUT P0, PT, PT, PT, PT, 0x8, 0x80 ;  /* 0x000000000080781c */ /* 0x000fe20003f0e170 */
[----:B0-----:R-:W-:-:S12]  /*1880*/  VIADD R50, R28, 0xfffff400 ;  /* 0xfffff4001c327836 */ /* 0x001fd80000000000 */
.L_x_878:
[----:B------:R-:W0:Y:S01]  /*1890*/  LDS.64 R6, [R0+-0x2000] ;  /* 0xffe0000000067984 */ /* 0x000e220000000a00 */
[----:B------:R-:W-:-:S03]  /*18a0*/  VIADD R59, R59, 0x1000 ;  /* 0x000010003b3b7836 */ /* 0x000fc60000000000 */
[----:B------:R-:W1:Y:S02]  /*18b0*/  LDS R29, [R0+-0x1ff8] ;  /* 0xffe00800001d7984 */ /* 0x000e640000000800 */
[----:B------:R-:W-:Y:S02]  /*18c0*/  ISETP.GE.AND P1, PT, R59, R50, PT ;  /* 0x000000323b00720c */ /* 0x000fe40003f26270 */
[----:B------:R-:W2:Y:S04]  /*18d0*/  LDS.64 R8, [R0+-0x1000] ;  /* 0xfff0000000087984 */ /* 0x000ea80000000a00 */
[----:B------:R-:W3:Y:S04]  /*18e0*/  LDS R41, [R0+-0xff8] ;  /* 0xfff0080000297984 */ /* 0x000ee80000000800 */
[----:B------:R-:W4:Y:S04]  /*18f0*/  LDS.64 R10, [R0] ;  /* 0x00000000000a7984 */ /* 0x000f280000000a00 */
[----:B------:R-:W5:Y:S04]  /*1900*/  LDS R43, [R0+0x8] ;  /* 0x00000800002b7984 */ /* 0x000f680000000800 */
[----:B------:R-:W5:Y:S04]  /*1910*/  LDS.64 R12, [R0+0x1000] ;  /* 0x00100000000c7984 */ /* 0x000f680000000a00 */
        /* <DEDUP_REMOVED lines=24> */
[----:B------:R2:W5:Y:S04]  /*1aa0*/  LDS R48, [R0+0xd008] ;  /* 0x00d0080000307984 */ /* 0x0005680000000800 */
[----:B0-----:R0:W-:Y:S04]  /*1ab0*/  STG.E.64 desc[UR10][R4.64+-0x1000], R6 ;  /* 0xfff0000604007986 */ /* 0x0011e8000c101b0a */
[----:B-1----:R-:W-:Y:S01]  /*1ac0*/  STG.E desc[UR10][R2.64+-0x800], R29 ;  /* 0xfff8001d02007986 */ /* 0x002fe2000c10190a */
[----:B--2---:R-:W-:-:S03]  /*1ad0*/  VIADD R0, R0, 0x10000 ;  /* 0x0001000000007836 */ /* 0x004fc60000000000 */
[----:B------:R1:W-:Y:S04]  /*1ae0*/  STG.E.64 desc[UR10][R4.64+-0x800], R8 ;  /* 0xfff8000804007986 */ /* 0x0003e8000c101b0a */
[----:B---3--:R-:W-:Y:S01]  /*1af0*/  STG.E desc[UR10][R2.64+-0x400], R41 ;  /* 0xfffc002902007986 */ /* 0x008fe2000c10190a */
[----:B0-----:R-:W-:-:S03]  /*1b00*/  IADD3 R6, P3, PT, R2, 0x4000, RZ ;  /* 0x0000400002067810 */ /* 0x001fc60007f7e0ff */
[----:B----4-:R-:W-:Y:S02]  /*1b10*/  STG.E.64 desc[UR10][R4.64], R10 ;  /* 0x0000000a04007986 */ /* 0x010fe4000c101b0a */
[----:B------:R-:W-:Y:S02]  /*1b20*/  IMAD.X R7, RZ, RZ, R3, P3 ;  /* 0x000000ffff077224 */ /* 0x000fe400018e0603 */
[----:B-----5:R-:W-:Y:S01]  /*1b30*/  STG.E desc[UR10][R2.64], R43 ;  /* 0x0000002b02007986 */ /* 0x020fe2000c10190a */
[----:B-1----:R-:W-:-:S03]  /*1b40*/  IADD3 R8, P2, PT, R4, 0x8000, RZ ;  /* 0x0000800004087810 */ /* 0x002fc60007f5e0ff */
[----:B------:R-:W-:Y:S02]  /*1b50*/  STG.E.64 desc[UR10][R4.64+0x800], R12 ;  /* 0x0008000c04007986 */ /* 0x000fe4000c101b0a */
[----:B------:R-:W-:Y:S02]  /*1b60*/  IMAD.X R9, RZ, RZ, R5, P2 ;  /* 0x000000ffff097224 */ /* 0x000fe400010e0605 */
[----:B------:R-:W-:Y:S04]  /*1b70*/  STG.E desc[UR10][R2.64+0x400], R45 ;  /* 0x0004002d02007986 */ /* 0x000fe8000c10190a */
[----:B------:R-:W-:Y:S04]  /*1b80*/  STG.E.64 desc[UR10][R4.64+0x1000], R14 ;  /* 0x0010000e04007986 */ /* 0x000fe8000c101b0a */
        /* <DEDUP_REMOVED lines=21> */
[----:B------:R0:W-:Y:S04]  /*1ce0*/  STG.E.64 desc[UR10][R4.64+0x6800], R38 ;  /* 0x0068002604007986 */ /* 0x0001e8000c101b0a */
[----:B------:R1:W-:Y:S01]  /*1cf0*/  STG.E desc[UR10][R2.64+0x3400], R48 ;  /* 0x0034003002007986 */ /* 0x0003e2000c10190a */
[----:B0-----:R-:W-:-:S02]  /*1d00*/  IMAD.MOV.U32 R4, RZ, RZ, R8 ;  /* 0x000000ffff047224 */ /* 0x001fc400078e0008 */
[----:B------:R-:W-:Y:S02]  /*1d10*/  IMAD.MOV.U32 R5, RZ, RZ, R9 ;  /* 0x000000ffff057224 */ /* 0x000fe400078e0009 */
[----:B-1----:R-:W-:Y:S02]  /*1d20*/  IMAD.MOV.U32 R2, RZ, RZ, R6 ;  /* 0x000000ffff027224 */ /* 0x002fe400078e0006 */
[----:B------:R-:W-:Y:S01]  /*1d30*/  IMAD.MOV.U32 R3, RZ, RZ, R7 ;  /* 0x000000ffff037224 */ /* 0x000fe200078e0007 */
[----:B------:R-:W-:Y:S06]  /*1d40*/  @!P1 BRA `(.L_x_878) ;  /* 0xfffffff800d09947 */ /* 0x000fec000383ffff */
.L_x_877:
[----:B------:R-:W-:Y:S05]  /*1d50*/  BSYNC.RECONVERGENT B0 ;  /* 0x0000000000007941 */ /* 0x000fea0003800200 */
.L_x_876:
[----:B------:R-:W-:Y:S01]  /*1d60*/  IMAD.IADD R6, R28, 0x1, -R59 ;  /* 0x000000011c067824 */ /* 0x000fe200078e0a3b */
[----:B------:R-:W-:Y:S04]  /*1d70*/  BSSY.RECONVERGENT B0, `(.L_x_879) ;  /* 0x000002e000007945 */ /* 0x000fe80003800200 */
[----:B------:R-:W-:-:S13]  /*1d80*/  ISETP.GT.AND P1, PT, R6, 0x400, PT ;  /* 0x000004000600780c */ /* 0x000fda0003f24270 */
[----:B------:R-:W-:Y:S05]  /*1d90*/  @!P1 BRA `(.L_x_880) ;  /* 0x0000000000ac9947 */ /* 0x000fea0003800000 */
[----:B------:R-:W1:Y:S01]  /*1da0*/  LDS.64 R6, [R0+-0x2000] ;  /* 0xffe0000000067984 */ /* 0x000e620000000a00 */
[----:B------:R-:W-:Y:S01]  /*1db0*/  PLOP3.LUT P0, PT, PT, PT, PT, 0x8, 0x80 ;  /* 0x000000000080781c */ /* 0x000fe20003f0e170 */
[----:B------:R-:W-:Y:S02]  /*1dc0*/  VIADD R59, R59, 0x800 ;  /* 0x000008003b3b7836 */ /* 0x000fe40000000000 */
[----:B------:R-:W2:Y:S04]  /*1dd0*/  LDS R23, [R0+-0x1ff8] ;  /* 0xffe0080000177984 */ /* 0x000ea80000000800 */
[----:B------:R-:W3:Y:S04]  /*1de0*/  LDS.64 R8, [R0+-0x1000] ;  /* 0xfff0000000087984 */ /* 0x000ee80000000a00 */
[----:B------:R-:W4:Y:S04]  /*1df0*/  LDS R25, [R0+-0xff8] ;  /* 0xfff0080000197984 */ /* 0x000f280000000800 */
[----:B------:R-:W5:Y:S04]  /*1e00*/  LDS.64 R10, [R0] ;  /* 0x00000000000a7984 */ /* 0x000f680000000a00 */
[----:B------:R-:W5:Y:S04]  /*1e10*/  LDS R27, [R0+0x8] ;  /* 0x00000800001b7984 */ /* 0x000f680000000800 */
[----:B------:R-:W5:Y:S04]  /*1e20*/  LDS.64 R12, [R0+0x1000] ;  /* 0x00100000000c7984 */ /* 0x000f680000000a00 */
[----:B0-----:R-:W0:Y:S04]  /*1e30*/  LDS R29, [R0+0x1008] ;  /* 0x00100800001d7984 */ /* 0x001e280000000800 */
[----:B------:R-:W0:Y:S04]  /*1e40*/  LDS.64 R14, [R0+0x2000] ;  /* 0x00200000000e7984 */ /* 0x000e280000000a00 */
[----:B------:R-:W0:Y:S04]  /*1e50*/  LDS R31, [R0+0x2008] ;  /* 0x00200800001f7984 */ /* 0x000e280000000800 */
[----:B------:R-:W0:Y:S04]  /*1e60*/  LDS.64 R16, [R0+0x3000] ;  /* 0x0030000000107984 */ /* 0x000e280000000a00 */
[----:B------:R-:W0:Y:S04]  /*1e70*/  LDS R33, [R0+0x3008] ;  /* 0x0030080000217984 */ /* 0x000e280000000800 */
[----:B------:R-:W0:Y:S04]  /*1e80*/  LDS.64 R18, [R0+0x4000] ;  /* 0x0040000000127984 */ /* 0x000e280000000a00 */
[----:B------:R-:W0:Y:S04]  /*1e90*/  LDS R35, [R0+0x4008] ;  /* 0x0040080000237984 */ /* 0x000e280000000800 */
[----:B------:R-:W0:Y:S04]  /*1ea0*/  LDS.64 R20, [R0+0x5000] ;  /* 0x0050000000147984 */ /* 0x000e280000000a00 */
[----:B------:R3:W0:Y:S04]  /*1eb0*/  LDS R37, [R0+0x5008] ;  /* 0x0050080000257984 */ /* 0x0006280000000800 */
[----:B-1----:R1:W-:Y:S04]  /*1ec0*/  STG.E.64 desc[UR10][R4.64+-0x1000], R6 ;  /* 0xfff0000604007986 */ /* 0x0023e8000c101b0a */
[----:B--2---:R-:W-:Y:S01]  /*1ed0*/  STG.E desc[UR10][R2.64+-0x800], R23 ;  /* 0xfff8001702007986 */ /* 0x004fe2000c10190a */
[----:B---3--:R-:W-:-:S03]  /*1ee0*/  VIADD R0, R0, 0x8000 ;  /* 0x0000800000007836 */ /* 0x008fc60000000000 */
[----:B------:R2:W-:Y:S04]  /*1ef0*/  STG.E.64 desc[UR10][R4.64+-0x800], R8 ;  /* 0xfff8000804007986 */ /* 0x0005e8000c101b0a */
[----:B----4-:R-:W-:Y:S01]  /*1f00*/  STG.E desc[UR10][R2.64+-0x400], R25 ;  /* 0xfffc001902007986 */ /* 0x010fe2000c10190a */
[----:B-1----:R-:W-:-:S03]  /*1f10*/  IADD3 R6, P2, PT, R2, 0x2000, RZ ;  /* 0x0000200002067810 */ /* 0x002fc60007f5e0ff */
[----:B-----5:R-:W-:Y:S02]  /*1f20*/  STG.E.64 desc[UR10][R4.64], R10 ;  /* 0x0000000a04007986 */ /* 0x020fe4000c101b0a */
[----:B------:R-:W-:Y:S02]  /*1f30*/  IMAD.X R7, RZ, RZ, R3, P2 ;  /* 0x000000ffff077224 */ /* 0x000fe400010e0603 */
[----:B------:R-:W-:Y:S01]  /*1f40*/  STG.E desc[UR10][R2.64], R27 ;  /* 0x0000001b02007986 */ /* 0x000fe2000c10190a */
[----:B--2---:R-:W-:-:S03]  /*1f50*/  IADD3 R8, P1, PT, R4, 0x4000, RZ ;  /* 0x0000400004087810 */ /* 0x004fc60007f3e0ff */
[----:B------:R-:W-:Y:S02]  /*1f60*/  STG.E.64 desc[UR10][R4.64+0x800], R12 ;  /* 0x0008000c04007986 */ /* 0x000fe4000c101b0a */
[----:B------:R-:W-:Y:S02]  /*1f70*/  IMAD.X R9, RZ, RZ, R5, P1 ;  /* 0x000000ffff097224 */ /* 0x000fe400008e0605 */
[----:B0-----:R-:W-:Y:S04]  /*1f80*/  STG.E desc[UR10][R2.64+0x400], R29 ;  /* 0x0004001d02007986 */ /* 0x001fe8000c10190a */
        /* <DEDUP_REMOVED lines=11> */
[----:B------:R-:W-:-:S07]  /*2040*/  IMAD.MOV.U32 R3, RZ, RZ, R7 ;  /* 0x000000ffff037224 */ /* 0x000fce00078e0007 */
.L_x_880:
[----:B------:R-:W-:Y:S05]  /*2050*/  BSYNC.RECONVERGENT B0 ;  /* 0x0000000000007941 */ /* 0x000fea0003800200 */
.L_x_879:
[----:B------:R-:W-:-:S13]  /*2060*/  ISETP.LT.OR P0, PT, R59, R28, P0 ;  /* 0x0000001c3b00720c */ /* 0x000fda0000701670 */
[----:B------:R-:W-:Y:S05]  /*2070*/  @!P0 EXIT ;  /* 0x000000000000894d */ /* 0x000fea0003800000 */
[----:B------:R-:W1:Y:S04]  /*2080*/  LDS.64 R6, [R0+-0x2000] ;  /* 0xffe0000000067984 */ /* 0x000e680000000a00 */
[----:B------:R-:W2:Y:S04]  /*2090*/  LDS R15, [R0+-0x1ff8] ;  /* 0xffe00800000f7984 */ /* 0x000ea80000000800 */
[----:B------:R-:W3:Y:S04]  /*20a0*/  LDS.64 R8, [R0+-0x1000] ;  /* 0xfff0000000087984 */ /* 0x000ee80000000a00 */
[----:B------:R-:W4:Y:S04]  /*20b0*/  LDS R17, [R0+-0xff8] ;  /* 0xfff0080000117984 */ /* 0x000f280000000800 */
[----:B------:R-:W5:Y:S04]  /*20c0*/  LDS.64 R10, [R0] ;  /* 0x00000000000a7984 */ /* 0x000f680000000a00 */
[----:B------:R-:W0:Y:S04]  /*20d0*/  LDS R19, [R0+0x8] ;  /* 0x0000080000137984 */ /* 0x000e280000000800 */
[----:B------:R-:W0:Y:S04]  /*20e0*/  LDS.64 R12, [R0+0x1000] ;  /* 0x00100000000c7984 */ /* 0x000e280000000a00 */
[----:B------:R-:W0:Y:S04]  /*20f0*/  LDS R21, [R0+0x1008] ;  /* 0x0010080000157984 */ /* 0x000e280000000800 */
[----:B-1----:R-:W-:Y:S04]  /*2100*/  STG.E.64 desc[UR10][R4.64+-0x1000], R6 ;  /* 0xfff0000604007986 */ /* 0x002fe8000c101b0a */
[----:B--2---:R-:W-:Y:S04]  /*2110*/  STG.E desc[UR10][R2.64+-0x800], R15 ;  /* 0xfff8000f02007986 */ /* 0x004fe8000c10190a */
[----:B---3--:R-:W-:Y:S04]  /*2120*/  STG.E.64 desc[UR10][R4.64+-0x800], R8 ;  /* 0xfff8000804007986 */ /* 0x008fe8000c101b0a */
[----:B----4-:R-:W-:Y:S04]  /*2130*/  STG.E desc[UR10][R2.64+-0x400], R17 ;  /* 0xfffc001102007986 */ /* 0x010fe8000c10190a */
[----:B-----5:R-:W-:Y:S04]  /*2140*/  STG.E.64 desc[UR10][R4.64], R10 ;  /* 0x0000000a04007986 */ /* 0x020fe8000c101b0a */
[----:B0-----:R-:W-:Y:S04]  /*2150*/  STG.E desc[UR10][R2.64], R19 ;  /* 0x0000001302007986 */ /* 0x001fe8000c10190a */
[----:B------:R-:W-:Y:S04]  /*2160*/  STG.E.64 desc[UR10][R4.64+0x800], R12 ;  /* 0x0008000c04007986 */ /* 0x000fe8000c101b0a */
[----:B------:R-:W-:Y:S01]  /*2170*/  STG.E desc[UR10][R2.64+0x400], R21 ;  /* 0x0004001502007986 */ /* 0x000fe2000c10190a */
[----:B------:R-:W-:Y:S05]  /*2180*/  EXIT ;  /* 0x000000000000794d */ /* 0x000fea0003800000 */
.L_x_872:
[----:B------:R-:W-:Y:S01]  /*2190*/  ISETP.NE.U32.AND P2, PT, R32, R34, PT ;  /* 0x000000222000720c */ /* 0x000fe20003f45070 */
[----:B------:R-:W1:Y:S01]  /*21a0*/  @P0 LDC.64 R24, c[0x0][0x398] ;  /* 0x0000e600ff180b82 */ /* 0x000e620000000a00 */
[----:B------:R-:W-:Y:S02]  /*21b0*/  ISETP.NE.U32.AND P1, PT, R34, R36, PT ;  /* 0x000000242200720c */ /* 0x000fe40003f25070 */
[----:B------:R-:W-:Y:S02]  /*21c0*/  ISETP.NE.AND.EX P2, PT, R33, R35, PT, P2 ;  /* 0x000000232100720c */ /* 0x000fe40003f45320 */
[----:B------:R-:W-:Y:S02]  /*21d0*/  ISETP.NE.U32.AND P3, PT, R36, R38, PT ;  /* 0x000000262400720c */ /* 0x000fe40003f65070 */
[----:B------:R-:W-:Y:S01]  /*21e0*/  ISETP.NE.AND.EX P1, PT, R35, R37, PT, P1 ;  /* 0x000000252300720c */ /* 0x000fe20003f25310 */
[----:B------:R-:W2:Y:S01]  /*21f0*/  @P0 LDC.64 R12, c[0x0][0x3a0] ;  /* 0x0000e800ff0c0b82 */ /* 0x000ea20000000a00 */
[----:B------:R-:W-:-:S02]  /*2200*/  ISETP.NE.U32.AND P4, PT, R38, R40, PT ;  /* 0x000000282600720c */ /* 0x000fc40003f85070 */
[----:B------:R-:W-:Y:S02]  /*2210*/  ISETP.NE.U32.AND P5, PT, R40, R42, PT ;  /* 0x0000002a2800720c */ /* 0x000fe40003fa5070 */
[----:B------:R-:W-:Y:S02]  /*2220*/  ISETP.NE.AND.EX P3, PT, R37, R39, PT, P3 ;  /* 0x000000272500720c */ /* 0x000fe40003f65330 */
[----:B------:R-:W-:Y:S01]  /*2230*/  ISETP.NE.AND.EX P4, PT, R39, R41, PT, P4 ;  /* 0x000000292700720c */ /* 0x000fe20003f85340 */
[----:B------:R-:W3:Y:S01]  /*2240*/  @P2 LDC.64 R58, c[0x0][0x398] ;  /* 0x0000e600ff3a2b82 */ /* 0x000ee20000000a00 */
[----:B------:R-:W-:Y:S02]  /*2250*/  ISETP.NE.AND.EX P5, PT, R41, R43, PT, P5 ;  /* 0x0000002b2900720c */ /* 0x000fe40003fa5350 */
[----:B------:R-:W-:-:S04]  /*2260*/  ISETP.NE.U32.AND P6, PT, R44, R46, PT ;  /* 0x0000002e2c00720c */ /* 0x000fc80003fc5070 */
[----:B------:R-:W-:Y:S01]  /*2270*/  ISETP.NE.AND.EX P6, PT, R45, R47, PT, P6 ;  /* 0x0000002f2d00720c */ /* 0x000fe20003fc5360 */
[----:B0-----:R-:W0:Y:S01]  /*2280*/  @P2 LDC.64 R50, c[0x0][0x3a0] ;  /* 0x0000e800ff322b82 */ /* 0x001e220000000a00 */
[----:B-1----:R-:W-:-:S05]  /*2290*/  @P0 IMAD.WIDE R26, R0, 0x8, R24 ;  /* 0x00000008001a0825 */ /* 0x002fca00078e0218 */
[----:B------:R1:W-:Y:S01]  /*22a0*/  @P0 STG.E.64 desc[UR10][R26.64], R48 ;  /* 0x000000301a000986 */ /* 0x0003e2000c101b0a */
[----:B--2---:R-:W-:Y:S01]  /*22b0*/  @P0 IMAD.WIDE R28, R0, 0x4, R12 ;  /* 0x00000004001c0825 */ /* 0x004fe200078e020c */
[----:B------:R-:W2:Y:S04]  /*22c0*/  @P1 LDC.64 R24, c[0x0][0x3a0] ;  /* 0x0000e800ff181b82 */ /* 0x000ea80000000a00 */
[----:B------:R4:W-:Y:S01]  /*22d0*/  @P0 STG.E desc[UR10][R28.64], R15 ;  /* 0x0000000f1c000986 */ /* 0x0009e2000c10190a */
[----:B------:R-:W-:Y:S01]  /*22e0*/  ISETP.NE.U32.AND P0, PT, R42, R44, PT ;  /* 0x0000002c2a00720c */ /* 0x000fe20003f05070 */
[----:B---3--:R-:W-:Y:S02]  /*22f0*/  @P2 IMAD.WIDE R58, R6, 0x8, R58 ;  /* 0x00000008063a2825 */ /* 0x008fe400078e023a */
[----:B------:R-:W3:Y:S01]  /*2300*/  @P1 LDC.64 R12, c[0x0][0x398] ;  /* 0x0000e600ff0c1b82 */ /* 0x000ee20000000a00 */
[----:B------:R-:W-:-:S02]  /*2310*/  ISETP.NE.AND.EX P0, PT, R43, R45, PT, P0 ;  /* 0x0000002d2b00720c */ /* 0x000fc40003f05300 */
[----:B------:R5:W-:Y:S01]  /*2320*/  @P2 STG.E.64 desc[UR10][R58.64], R32 ;  /* 0x000000203a002986 */ /* 0x000be2000c101b0a */
[----:B0-----:R-:W-:-:S04]  /*2330*/  @P2 IMAD.WIDE R50, R6, 0x4, R50 ;  /* 0x0000000406322825 */ /* 0x001fc800078e0232 */
[----:B-1----:R-:W0:Y:S01]  /*2340*/  @P3 LDC.64 R26, c[0x0][0x398] ;  /* 0x0000e600ff1a3b82 */ /* 0x002e220000000a00 */
[----:B------:R1:W-:Y:S01]  /*2350*/  @P2 STG.E desc[UR10][R50.64], R21 ;  /* 0x0000001532002986 */ /* 0x0003e2000c10190a */
[----:B------:R-:W-:-:S06]  /*2360*/  ISETP.NE.U32.AND P2, PT, R46, R10, PT ;  /* 0x0000000a2e00720c */ /* 0x000fcc0003f45070 */
[----:B----4-:R-:W4:Y:S01]  /*2370*/  @P3 LDC.64 R14, c[0x0][0x3a0] ;  /* 0x0000e800ff0e3b82 */ /* 0x010f220000000a00 */
[----:B--2---:R-:W-:Y:S01]  /*2380*/  @P1 IMAD.WIDE R24, R7, 0x4, R24 ;  /* 0x0000000407181825 */ /* 0x004fe200078e0218 */
[----:B------:R-:W-:-:S06]  /*2390*/  ISETP.NE.AND.EX P2, PT, R47, R11, PT, P2 ;  /* 0x0000000b2f00720c */ /* 0x000fcc0003f45320 */
[----:B------:R-:W2:Y:S01]  /*23a0*/  @P4 LDC.64 R28, c[0x0][0x398] ;  /* 0x0000e600ff1c4b82 */ /* 0x000ea20000000a00 */
[----:B---3--:R-:W-:-:S05]  /*23b0*/  @P1 IMAD.WIDE R12, R7, 0x8, R12 ;  /* 0x00000008070c1825 */ /* 0x008fca00078e020c */
[----:B------:R3:W-:Y:S02]  /*23c0*/  @P1 STG.E.64 desc[UR10][R12.64], R34 ;  /* 0x000000220c001986 */ /* 0x0007e4000c101b0a */
[----:B------:R-:W3:Y:S01]  /*23d0*/  @P4 LDC.64 R30, c[0x0][0x3a0] ;  /* 0x0000e800ff1e4b82 */ /* 0x000ee20000000a00 */
[C---:B0-----:R-:W-:Y:S01]  /*23e0*/  @P3 IMAD.WIDE R26, R8.reuse, 0x8, R26 ;  /* 0x00000008081a3825 */ /* 0x041fe200078e021a */
[----:B------:R0:W-:Y:S04]  /*23f0*/  @P1 STG.E desc[UR10][R24.64], R17 ;  /* 0x0000001118001986 */ /* 0x0001e8000c10190a */
[----:B------:R0:W-:Y:S02]  /*2400*/  @P3 STG.E.64 desc[UR10][R26.64], R36 ;  /* 0x000000241a003986 */ /* 0x0001e4000c101b0a */
[----:B------:R-:W0:Y:S01]  /*2410*/  @P5 LDC.64 R48, c[0x0][0x398] ;  /* 0x0000e600ff305b82 */ /* 0x000e220000000a00 */
[----:B----4-:R-:W-:-:S05]  /*2420*/  @P3 IMAD.WIDE R14, R8, 0x4, R14 ;  /* 0x00000004080e3825 */ /* 0x010fca00078e020e */
[----:B------:R4:W-:Y:S02]  /*2430*/  @P3 STG.E desc[UR10][R14.64], R19 ;  /* 0x000000130e003986 */ /* 0x0009e4000c10190a */
[----:B-----5:R-:W5:Y:S01]  /*2440*/  @P5 LDC.64 R32, c[0x0][0x3a0] ;  /* 0x0000e800ff205b82 */ /* 0x020f620000000a00 */
[----:B--2---:R-:W-:-:S05]  /*2450*/  @P4 IMAD.WIDE R28, R9, 0x8, R28 ;  /* 0x00000008091c4825 */ /* 0x004fca00078e021c */
[----:B------:R4:W-:Y:S02]  /*2460*/  @P4 STG.E.64 desc[UR10][R28.64], R38 ;  /* 0x000000261c004986 */ /* 0x0009e4000c101b0a */
[----:B-1----:R-:W1:Y:S01]  /*2470*/  @P0 LDC.64 R20, c[0x0][0x398] ;  /* 0x0000e600ff140b82 */ /* 0x002e620000000a00 */
[----:B---3--:R-:W-:-:S05]  /*2480*/  @P4 IMAD.WIDE R30, R9, 0x4, R30 ;  /* 0x00000004091e4825 */ /* 0x008fca00078e021e */
[----:B------:R4:W-:Y:S02]  /*2490*/  @P4 STG.E desc[UR10][R30.64], R23 ;  /* 0x000000171e004986 */ /* 0x0009e4000c10190a */
[----:B------:R-:W2:Y:S01]  /*24a0*/  @P0 LDC.64 R60, c[0x0][0x3a0] ;  /* 0x0000e800ff3c0b82 */ /* 0x000ea20000000a00 */
[----:B0-----:R-:W-:-:S05]  /*24b0*/  @P5 IMAD.WIDE R48, R52, 0x8, R48 ;  /* 0x0000000834305825 */ /* 0x001fca00078e0230 */
[----:B------:R4:W-:Y:S02]  /*24c0*/  @P5 STG.E.64 desc[UR10][R48.64], R40 ;  /* 0x0000002830005986 */ /* 0x0009e4000c101b0a */
[----:B------:R-:W0:Y:S01]  /*24d0*/  @P6 LDC.64 R58, c[0x0][0x398] ;  /* 0x0000e600ff3a6b82 */ /* 0x000e220000000a00 */
[----:B-----5:R-:W-:-:S05]  /*24e0*/  @P5 IMAD.WIDE R32, R52, 0x4, R32 ;  /* 0x0000000434205825 */ /* 0x020fca00078e0220 */
[----:B------:R4:W-:Y:S02]  /*24f0*/  @P5 STG.E desc[UR10][R32.64], R56 ;  /* 0x0000003820005986 */ /* 0x0009e4000c10190a */
[----:B------:R-:W3:Y:S01]  /*2500*/  @P6 LDC.64 R50, c[0x0][0x3a0] ;  /* 0x0000e800ff326b82 */ /* 0x000ee20000000a00 */
[----:B-1----:R-:W-:-:S05]  /*2510*/  @P0 IMAD.WIDE R20, R53, 0x8, R20 ;  /* 0x0000000835140825 */ /* 0x002fca00078e0214 */
[----:B------:R4:W-:Y:S01]  /*2520*/  @P0 STG.E.64 desc[UR10][R20.64], R42 ;  /* 0x0000002a14000986 */ /* 0x0009e2000c101b0a */
[----:B--2---:R-:W-:-:S05]  /*2530*/  @P0 IMAD.WIDE R60, R53, 0x4, R60 ;  /* 0x00000004353c0825 */ /* 0x004fca00078e023c */
[----:B------:R4:W-:Y:S01]  /*2540*/  @P0 STG.E desc[UR10][R60.64], R2 ;  /* 0x000000023c000986 */ /* 0x0009e2000c10190a */
[----:B0-----:R-:W-:-:S05]  /*2550*/  @P6 IMAD.WIDE R58, R54, 0x8, R58 ;  /* 0x00000008363a6825 */ /* 0x001fca00078e023a */
[----:B------:R4:W-:Y:S01]  /*2560*/  @P6 STG.E.64 desc[UR10][R58.64], R44 ;  /* 0x0000002c3a006986 */ /* 0x0009e2000c101b0a */
[----:B---3--:R-:W-:-:S05]  /*2570*/  @P6 IMAD.WIDE R50, R54, 0x4, R50 ;  /* 0x0000000436326825 */ /* 0x008fca00078e0232 */
[----:B------:R4:W-:Y:S01]  /*2580*/  @P6 STG.E desc[UR10][R50.64], R4 ;  /* 0x0000000432006986 */ /* 0x0009e2000c10190a */
[----:B------:R-:W-:Y:S05]  /*2590*/  @!P2 EXIT ;  /* 0x000000000000a94d */ /* 0x000fea0003800000 */
[----:B----4-:R-:W0:Y:S08]  /*25a0*/  LDC.64 R2, c[0x0][0x398] ;  /* 0x0000e600ff027b82 */ /* 0x010e300000000a00 */
[----:B------:R-:W1:Y:S01]  /*25b0*/  LDC.64 R6, c[0x0][0x3a0] ;  /* 0x0000e800ff067b82 */ /* 0x000e620000000a00 */
[----:B0-----:R-:W-:-:S05]  /*25c0*/  IMAD.WIDE R2, R55, 0x8, R2 ;  /* 0x0000000837027825 */ /* 0x001fca00078e0202 */
[----:B------:R-:W-:Y:S01]  /*25d0*/  STG.E.64 desc[UR10][R2.64], R46 ;  /* 0x0000002e02007986 */ /* 0x000fe2000c101b0a */
[----:B-1----:R-:W-:-:S05]  /*25e0*/  IMAD.WIDE R6, R55, 0x4, R6 ;  /* 0x0000000437067825 */ /* 0x002fca00078e0206 */
[----:B------:R-:W-:Y:S01]  /*25f0*/  STG.E desc[UR10][R6.64], R5 ;  /* 0x0000000506007986 */ /* 0x000fe2000c10190a */
[----:B------:R-:W-:Y:S05]  /*2600*/  EXIT ;  /* 0x000000000000794d */ /* 0x000fea0003800000 */
.L_x_871:
[----:B------:R-:W0:Y:S01]  /*2610*/  S2R R0, SR_TID.X ;  /* 0x0000000000007919 */ /* 0x000e220000002100 */
[----:B------:R-:W1:Y:S01]  /*2620*/  LDC.64 R2, c[0x0][0x380] ;  /* 0x0000e000ff027b82 */ /* 0x000e620000000a00 */
[C---:B0-----:R-:W-:Y:S02]  /*2630*/  LOP3.LUT R4, R0.reuse, 0x1f, RZ, 0xc0, !PT ;  /* 0x0000001f00047812 */ /* 0x041fe400078ec0ff */
[----:B------:R-:W-:-:S03]  /*2640*/  LOP3.LUT R5, R0, 0x3e0, RZ, 0xc0, !PT ;  /* 0x000003e000057812 */ /* 0x000fc600078ec0ff */
[----:B------:R-:W-:-:S04]  /*2650*/  IMAD.IADD R4, R25, 0x1, R4 ;  /* 0x0000000119047824 */ /* 0x000fc800078e0204 */
[----:B------:R-:W-:-:S04]  /*2660*/  IMAD R5, R5, 0x9, R4 ;  /* 0x0000000905057824 */ /* 0x000fc800078e0204 */
[----:B-1----:R-:W-:-:S05]  /*2670*/  IMAD.WIDE.U32 R4, R5, 0x8, R2 ;  /* 0x0000000805047825 */ /* 0x002fca00078e0002 */
        /* <DEDUP_REMOVED lines=11> */
[----:B------:R-:W-:Y:S01]  /*2730*/  @!P0 IMAD.WIDE.U32 R2, R25, 0x8, R2 ;  /* 0x0000000819028825 */ /* 0x000fe200078e0002 */
[----:B------:R-:W0:Y:S01]  /*2740*/  S2R R43, SR_LANEID ;  /* 0x00000000002b7919 */ /* 0x000e220000000000 */
[----:B------:R-:W1:Y:S03]  /*2750*/  S2UR UR5, SR_CgaCtaId ;  /* 0x00000000000579c3 */ /* 0x000e660000008800 */
[----:B------:R0:W5:Y:S01]  /*2760*/  @!P0 LDG.E.64.CONSTANT R34, desc[UR10][R2.64+-0x8] ;  /* 0xfffff80a02228981 */ /* 0x000162000c1e9b00 */
[----:B------:R-:W-:Y:S01]  /*2770*/  SHF.R.U32.HI R58, RZ, 0x5, R0 ;  /* 0x00000005ff3a7819 */ /* 0x000fe20000011600 */
[----:B------:R-:W-:Y:S01]  /*2780*/  UMOV UR4, 0x400 ;  /* 0x0000040000047882 */ /* 0x000fe20000000000 */
[----:B------:R-:W-:Y:S01]  /*2790*/  ISETP.NE.AND P0, PT, R0, RZ, PT ;  /* 0x000000ff0000720c */ /* 0x000fe20003f05270 */
[----:B------:R-:W-:Y:S01]  /*27a0*/  IMAD.MOV.U32 R36, RZ, RZ, 0x2 ;  /* 0x00000002ff247424 */ /* 0x000fe200078e00ff */
[----:B------:R-:W5:Y:S01]  /*27b0*/  LDC R25, c[0x0][0x390] ;  /* 0x0000e400ff197b82 */ /* 0x000f620000000800 */
[C---:B------:R-:W-:Y:S01]  /*27c0*/  ISETP.NE.AND P5, PT, R58.reuse, 0x5, PT ;  /* 0x000000053a00780c */ /* 0x040fe20003fa5270 */
[----:B-1----:R-:W-:Y:S01]  /*27d0*/  ULEA UR4, UR5, UR4, 0x18 ;  /* 0x0000000405047291 */ /* 0x002fe2000f8ec0ff */
[----:B0-----:R-:W-:-:S04]  /*27e0*/  IMAD R24, R58, 0x120, R43 ;  /* 0x000001203a187824 */ /* 0x001fc800078e022b */
[----:B------:R-:W-:Y:S01]  /*27f0*/  IMAD R3, R43, 0x8, R24 ;  /* 0x000000082b037824 */ /* 0x000fe200078e0218 */
[----:B------:R-:W-:-:S05]  /*2800*/  LEA R5, R24, UR4, 0x3 ;  /* 0x0000000418057c11 */ /* 0x000fca000f8e18ff */
[--C-:B------:R-:W-:Y:S02]  /*2810*/  IMAD R2, R43, 0x40, R5.reuse ;  /* 0x000000402b027824 */ /* 0x100fe400078e0205 */
[----:B------:R-:W-:Y:S01]  /*2820*/  IMAD R24, R24, -0x4, R5 ;  /* 0xfffffffc18187824 */ /* 0x000fe200078e0205 */
[----:B--2---:R-:W-:Y:S04]  /*2830*/  STS.64 [R5], R6 ;  /* 0x0000000605007388 */ /* 0x004fe80000000a00 */
[----:B---3--:R-:W-:Y:S04]  /*2840*/  STS.64 [R5+0x100], R8 ;  /* 0x0001000805007388 */ /* 0x008fe80000000a00 */
[----:B----4-:R-:W-:Y:S04]  /*2850*/  STS.64 [R5+0x200], R10 ;  /* 0x0002000a05007388 */ /* 0x010fe80000000a00 */
[----:B-----5:R0:W-:Y:S04]  /*2860*/  STS.64 [R5+0x300], R12 ;  /* 0x0003000c05007388 */ /* 0x0201e80000000a00 */
[----:B------:R1:W-:Y:S04]  /*2870*/  STS.64 [R5+0x400], R14 ;  /* 0x0004000e05007388 */ /* 0x0003e80000000a00 */
[----:B------:R-:W-:Y:S04]  /*2880*/  STS.64 [R5+0x500], R16 ;  /* 0x0005001005007388 */ /* 0x000fe80000000a00 */
[----:B------:R-:W-:Y:S01]  /*2890*/  STS.64 [R5+0x600], R18 ;  /* 0x0006001205007388 */ /* 0x000fe20000000a00 */
[----:B0-----:R-:W-:-:S03]  /*28a0*/  IMAD R13, R3, -0x4, R2 ;  /* 0xfffffffc030d7824 */ /* 0x001fc600078e0202 */
[----:B------:R-:W-:Y:S01]  /*28b0*/  STS.64 [R5+0x700], R20 ;  /* 0x0007001405007388 */ /* 0x000fe20000000a00 */
[----:B-1----:R-:W-:-:S03]  /*28c0*/  LEA R15, R0, UR4, 0x3 ;  /* 0x00000004000f7c11 */ /* 0x002fc6000f8e18ff */
[----:B------:R-:W-:Y:S01]  /*28d0*/  STS.64 [R5+0x800], R22 ;  /* 0x0008001605007388 */ /* 0x000fe20000000a00 */
[----:B------:R-:W-:-:S03]  /*28e0*/  NOP ;  /* 0x0000000000007918 */ /* 0x000fc60000000000 */
[----:B------:R-:W-:Y:S04]  /*28f0*/  LDS.64 R32, [R2+0x40] ;  /* 0x0000400002207984 */ /* 0x000fe80000000a00 */
[----:B------:R-:W-:Y:S04]  /*2900*/  LDS.64 R56, [R2] ;  /* 0x0000000002387984 */ /* 0x000fe80000000a00 */
[----:B------:R-:W0:Y:S04]  /*2910*/  LDS.64 R54, [R2+0x8] ;  /* 0x0000080002367984 */ /* 0x000e280000000a00 */
[----:B------:R-:W1:Y:S04]  /*2920*/  LDS.64 R52, [R2+0x10] ;  /* 0x0000100002347984 */ /* 0x000e680000000a00 */
[----:B------:R-:W2:Y:S04]  /*2930*/  LDS.64 R48, [R2+0x18] ;  /* 0x0000180002307984 */ /* 0x000ea80000000a00 */
[----:B------:R-:W-:Y:S04]  /*2940*/  LDS.64 R46, [R2+0x20] ;  /* 0x00002000022e7984 */ /* 0x000fe80000000a00 */
[----:B------:R-:W-:Y:S04]  /*2950*/  LDS.64 R30, [R2+0x28] ;  /* 0x00002800021e7984 */ /* 0x000fe80000000a00 */
[----:B------:R-:W-:Y:S04]  /*2960*/  LDS.64 R28, [R2+0x30] ;  /* 0x00003000021c7984 */ /* 0x000fe80000000a00 */
[----:B------:R-:W-:Y:S01]  /*2970*/  LDS.64 R10, [R2+0x38] ;  /* 0x00003800020a7984 */ /* 0x000fe20000000a00 */
[----:B------:R-:W-:Y:S01]  /*2980*/  BAR.SYNC.DEFER_BLOCKING 0x0 ;  /* 0x0000000000007b1d */ /* 0x000fe20000010000 */
[----:B0-----:R-:W-:-:S04]  /*2990*/  ISETP.NE.U32.AND P2, PT, R56, R54, PT ;  /* 0x000000363800720c */ /* 0x001fc80003f45070 */
[----:B------:R-:W-:Y:S02]  /*29a0*/  ISETP.NE.AND.EX P2, PT, R57, R55, PT, P2 ;  /* 0x000000373900720c */ /* 0x000fe40003f45320 */
[----:B-1----:R-:W-:Y:S02]  /*29b0*/  ISETP.NE.U32.AND P1, PT, R54, R52, PT ;  /* 0x000000343600720c */ /* 0x002fe40003f25070 */
[----:B--2---:R-:W-:Y:S02]  /*29c0*/  ISETP.NE.U32.AND P3, PT, R52, R48, PT ;  /* 0x000000303400720c */ /* 0x004fe40003f65070 */
[----:B------:R-:W-:Y:S01]  /*29d0*/  ISETP.NE.AND.EX P1, PT, R55, R53, PT, P1 ;  /* 0x000000353700720c */ /* 0x000fe20003f25310 */
[----:B------:R-:W-:Y:S01]  /*29e0*/  STS [R24], R25 ;  /* 0x0000001918007388 */ /* 0x000fe20000000800 */
[----:B------:R-:W-:-:S03]  /*29f0*/  ISETP.NE.AND.EX P3, PT, R53, R49, PT, P3 ;  /* 0x000000313500720c */ /* 0x000fc60003f65330 */
        /* <DEDUP_REMOVED lines=13> */
[----:B------:R-:W-:Y:S04]  /*2ad0*/  LDS R6, [R13+0x10] ;  /* 0x000010000d067984 */ /* 0x000fe80000000800 */
[----:B------:R-:W-:Y:S04]  /*2ae0*/  LDS R7, [R13+0x14] ;  /* 0x000014000d077984 */ /* 0x000fe80000000800 */
[----:B------:R-:W-:Y:S04]  /*2af0*/  LDS R8, [R13+0x18] ;  /* 0x000018000d087984 */ /* 0x000fe80000000800 */
[----:B------:R-:W-:Y:S04]  /*2b00*/  LDS R9, [R13+0x1c] ;  /* 0x00001c000d097984 */ /* 0x000fe80000000800 */
[----:B------:R4:W-:Y:S01]  /*2b10*/  LDS R12, [R13+0x20] ;  /* 0x000020000d0c7984 */ /* 0x0009e20000000800 */
[----:B------:R-:W-:Y:S01]  /*2b20*/  BAR.SYNC.DEFER_BLOCKING 0x0 ;  /* 0x0000000000007b1d */ /* 0x000fe20000010000 */
[----:B0-----:R-:W-:-:S05]  /*2b30*/  SEL R14, R2, RZ, !P2 ;  /* 0x000000ff020e7207 */ /* 0x001fca0005000000 */
[----:B-1----:R-:W-:-:S05]  /*2b40*/  IMAD.IADD R14, R3, 0x1, R14 ;  /* 0x00000001030e7824 */ /* 0x002fca00078e020e */
[----:B----4-:R-:W-:-:S05]  /*2b50*/  SEL R13, R14, RZ, !P1 ;  /* 0x000000ff0e0d7207 */ /* 0x010fca0004800000 */
[----:B--2---:R-:W-:Y:S01]  /*2b60*/  IMAD.IADD R13, R4, 0x1, R13 ;  /* 0x00000001040d7824 */ /* 0x004fe200078e020d */
[----:B------:R-:W-:Y:S04]  /*2b70*/  STS.64 [R15+0x880], R32 ;  /* 0x000880200f007388 */ /* 0x000fe80000000a00 */
[----:B------:R-:W-:Y:S01]  /*2b80*/  SEL R14, R13, RZ, !P3 ;  /* 0x000000ff0d0e7207 */ /* 0x000fe20005800000 */
[----:B------:R-:W-:Y:S04]  /*2b90*/  BAR.SYNC.DEFER_BLOCKING 0x0 ;  /* 0x0000000000007b1d */ /* 0x000fe80000010000 */
[----:B---3--:R-:W-:-:S02]  /*2ba0*/  IMAD.IADD R14, R5, 0x1, R14 ;  /* 0x00000001050e7824 */ /* 0x008fc400078e020e */
[----:B------:R-:W0:Y:S01]  /*2bb0*/  @P0 LDS.64 R34, [R15+0x878] ;  /* 0x000878000f220984 */ /* 0x000e220000000a00 */
[----:B------:R-:W-:-:S04]  /*2bc0*/  ISETP.NE.U32.AND P0, PT, R48, R46, PT ;  /* 0x0000002e3000720c */ /* 0x000fc80003f05070 */
[----:B------:R-:W-:Y:S02]  /*2bd0*/  ISETP.NE.AND.EX P0, PT, R49, R47, PT, P0 ;  /* 0x0000002f3100720c */ /* 0x000fe40003f05300 */
[----:B0-----:R-:W-:-:S04]  /*2be0*/  ISETP.NE.U32.AND P4, PT, R34, R56, PT ;  /* 0x000000382200720c */ /* 0x001fc80003f85070 */
[----:B------:R-:W-:-:S04]  /*2bf0*/  ISETP.NE.AND.EX P4, PT, R35, R57, PT, P4 ;  /* 0x000000392300720c */ /* 0x000fc80003f85340 */
[----:B------:R-:W-:-:S09]  /*2c00*/  SEL R13, RZ, 0x1, !P4 ;  /* 0x00000001ff0d7807 */ /* 0x000fd20006000000 */
[----:B------:R-:W-:Y:S01]  /*2c10*/  @!P4 IMAD.MOV R36, RZ, RZ, 0x1 ;  /* 0x00000001ff24c424 */ /* 0x000fe200078e02ff */
[----:B------:R-:W-:Y:S01]  /*2c20*/  ISETP.NE.U32.AND P4, PT, R46, R30, PT ;  /* 0x0000001e2e00720c */ /* 0x000fe20003f85070 */
[----:B------:R-:W-:Y:S01]  /*2c30*/  @!P2 IMAD.MOV R36, RZ, RZ, R13 ;  /* 0x000000ffff24a224 */ /* 0x000fe200078e020d */
[----:B------:R-:W-:Y:S02]  /*2c40*/  SEL R13, R14, RZ, !P0 ;  /* 0x000000ff0e0d7207 */ /* 0x000fe40004000000 */
[----:B------:R-:W-:Y:S01]  /*2c50*/  ISETP.NE.AND.EX P2, PT, R47, R31, PT, P4 ;  /* 0x0000001f2f00720c */ /* 0x000fe20003f45340 */
[----:B------:R-:W-:Y:S01]  /*2c60*/  VIADD R37, R36, 0x1 ;  /* 0x0000000124257836 */ /* 0x000fe20000000000 */
[----:B------:R-:W-:Y:S01]  /*2c70*/  ISETP.NE.U32.AND P4, PT, R30, R28, PT ;  /* 0x0000001c1e00720c */ /* 0x000fe20003f85070 */
[----:B------:R-:W-:Y:S02]  /*2c80*/  IMAD.IADD R13, R6, 0x1, R13 ;  /* 0x00000001060d7824 */ /* 0x000fe400078e020d */
[----:B------:R-:W-:Y:S01]  /*2c90*/  @!P1 IMAD.MOV R37, RZ, RZ, R36 ;  /* 0x000000ffff259224 */ /* 0x000fe200078e0224 */
[----:B------:R-:W-:-:S02]  /*2ca0*/  ISETP.NE.AND.EX P1, PT, R31, R29, PT, P4 ;  /* 0x0000001d1f00720c */ /* 0x000fc40003f25340 */
[----:B------:R-:W-:Y:S01]  /*2cb0*/  SEL R14, R13, RZ, !P2 ;  /* 0x000000ff0d0e7207 */ /* 0x000fe20005000000 */
[----:B------:R-:W-:Y:S01]  /*2cc0*/  VIADD R38, R37, 0x1 ;  /* 0x0000000125267836 */ /* 0x000fe20000000000 */
[----:B------:R-:W-:Y:S01]  /*2cd0*/  ISETP.NE.U32.AND P4, PT, R28, R10, PT ;  /* 0x0000000a1c00720c */ /* 0x000fe20003f85070 */
[----:B------:R-:W-:Y:S02]  /*2ce0*/  @!P3 IMAD.MOV R38, RZ, RZ, R37 ;  /* 0x000000ffff26b224 */ /* 0x000fe400078e0225 */
[----:B------:R-:W-:Y:S01]  /*2cf0*/  IMAD.IADD R14, R7, 0x1, R14 ;  /* 0x00000001070e7824 */ /* 0x000fe200078e020e */
[----:B------:R-:W-:Y:S01]  /*2d00*/  ISETP.NE.AND.EX P3, PT, R29, R11, PT, P4 ;  /* 0x0000000b1d00720c */ /* 0x000fe20003f65340 */
[----:B------:R-:W-:Y:S01]  /*2d10*/  VIADD R39, R38, 0x1 ;  /* 0x0000000126277836 */ /* 0x000fe20000000000 */
[----:B------:R-:W-:Y:S01]  /*2d20*/  ISETP.NE.U32.AND P4, PT, R10, R32, PT ;  /* 0x000000200a00720c */ /* 0x000fe20003f85070 */
[----:B------:R-:W-:Y:S01]  /*2d30*/  @!P0 IMAD.MOV R39, RZ, RZ, R38 ;  /* 0x000000ffff278224 */ /* 0x000fe200078e0226 */
[----:B------:R-:W-:-:S02]  /*2d40*/  SEL R13, R14, RZ, !P1 ;  /* 0x000000ff0e0d7207 */ /* 0x000fc40004800000 */
[----:B------:R-:W-:Y:S01]  /*2d50*/  ISETP.NE.AND.EX P0, PT, R11, R33, PT, P4 ;  /* 0x000000210b00720c */ /* 0x000fe20003f05340 */
[----:B------:R-:W-:Y:S02]  /*2d60*/  VIADD R40, R39, 0x1 ;  /* 0x0000000127287836 */ /* 0x000fe40000000000 */
[----:B------:R-:W-:Y:S02]  /*2d70*/  IMAD.IADD R13, R8, 0x1, R13 ;  /* 0x00000001080d7824 */ /* 0x000fe400078e020d */
[----:B------:R-:W-:Y:S01]  /*2d80*/  @!P2 IMAD.MOV R40, RZ, RZ, R39 ;  /* 0x000000ffff28a224 */ /* 0x000fe200078e0227 */
[----:B------:R-:W-:Y:S02]  /*2d90*/  ISETP.NE.AND P2, PT, R43, 0x1f, PT ;  /* 0x0000001f2b00780c */ /* 0x000fe40003f45270 */
[----:B------:R-:W-:Y:S01]  /*2da0*/  SEL R14, R13, RZ, !P3 ;  /* 0x000000ff0d0e7207 */ /* 0x000fe20005800000 */
[----:B------:R-:W-:Y:S02]  /*2db0*/  VIADD R41, R40, 0x1 ;  /* 0x0000000128297836 */ /* 0x000fe40000000000 */
[----:B------:R-:W-:Y:S01]  /*2dc0*/  @!P1 IMAD.MOV R41, RZ, RZ, R40 ;  /* 0x000000ffff299224 */ /* 0x000fe200078e0228 */
[----:B------:R-:W-:Y:S01]  /*2dd0*/  ISETP.GE.AND P1, PT, R43, 0x1, PT ;  /* 0x000000012b00780c */ /* 0x000fe20003f26270 */
[----:B------:R-:W-:-:S02]  /*2de0*/  IMAD.IADD R14, R9, 0x1, R14 ;  /* 0x00000001090e7824 */ /* 0x000fc400078e020e */
[----:B------:R-:W-:Y:S02]  /*2df0*/  VIADD R42, R41, 0x1 ;  /* 0x00000001292a7836 */ /* 0x000fe40000000000 */
[----:B------:R-:W-:Y:S01]  /*2e00*/  @!P3 IMAD.MOV R42, RZ, RZ, R41 ;  /* 0x000000ffff2ab224 */ /* 0x000fe200078e0229 */
[----:B------:R-:W-:Y:S02]  /*2e10*/  SEL R13, R14, RZ, !P0 ;  /* 0x000000ff0e0d7207 */ /* 0x000fe40004000000 */
[C---:B------:R-:W-:Y:S02]  /*2e20*/  @!P2 LEA R25, R58.reuse, UR4, 0x3 ;  /* 0x000000043a19ac11 */ /* 0x040fe4000f8e18ff */
[----:B------:R-:W-:Y:S01]  /*2e30*/  ISETP.NE.AND P3, PT, R58, 0x6, PT ;  /* 0x000000063a00780c */ /* 0x000fe20003f65270 */
[----:B------:R-:W-:Y:S02]  /*2e40*/  IMAD.IADD R13, R12, 0x1, R13 ;  /* 0x000000010c0d7824 */ /* 0x000fe400078e020d */
[----:B------:R-:W-:-:S02]  /*2e50*/  VIADD R12, R42, 0x1 ;  /* 0x000000012a0c7836 */ /* 0x000fc40000000000 */
[----:B------:R-:W-:Y:S01]  /*2e60*/  @!P0 IMAD.MOV R12, RZ, RZ, R42 ;  /* 0x000000ffff0c8224 */ /* 0x000fe200078e022a */
[----:B------:R-:W0:Y:S04]  /*2e70*/  SHFL.UP PT, R15, R13, 0x1, RZ ;  /* 0x042000000d0f7989 */ /* 0x000e2800000e00ff */
[----:B------:R-:W1:Y:S01]  /*2e80*/  SHFL.UP PT, R14, R12, 0x1, RZ ;  /* 0x042000000c0e7989 */ /* 0x000e6200000e00ff */
[----:B------:R-:W-:-:S04]  /*2e90*/  ISETP.NE.AND P0, PT, R12, RZ, PT ;  /* 0x000000ff0c00720c */ /* 0x000fc80003f05270 */
[----:B0-----:R-:W-:-:S04]  /*2ea0*/  SEL R15, R15, RZ, !P0 ;  /* 0x000000ff0f0f7207 */ /* 0x001fc80004000000 */
[----:B------:R-:W-:-:S05]  /*2eb0*/  SEL R16, R15, RZ, P1 ;  /* 0x000000ff0f107207 */ /* 0x000fca0000800000 */
[----:B------:R-:W-:Y:S01]  /*2ec0*/  IMAD.IADD R16, R13, 0x1, R16 ;  /* 0x000000010d107824 */ /* 0x000fe200078e0210 */
[----:B-1----:R-:W-:Y:S02]  /*2ed0*/  SEL R13, R14, RZ, P1 ;  /* 0x000000ff0e0d7207 */ /* 0x002fe40000800000 */
[----:B------:R-:W-:Y:S02]  /*2ee0*/  ISETP.GE.AND P1, PT, R43, 0x2, PT ;  /* 0x000000022b00780c */ /* 0x000fe40003f26270 */
[----:B------:R-:W0:Y:S01]  /*2ef0*/  SHFL.UP PT, R15, R16, 0x2, RZ ;  /* 0x04400000100f7989 */ /* 0x000e2200000e00ff */
[----:B------:R-:W-:-:S05]  /*2f00*/  IMAD.IADD R13, R13, 0x1, R12 ;  /* 0x000000010d0d7824 */ /* 0x000fca00078e020c */
[----:B------:R-:W1:Y:S01]  /*2f10*/  SHFL.UP PT, R14, R13, 0x2, RZ ;  /* 0x044000000d0e7989 */ /* 0x000e6200000e00ff */
[----:B------:R-:W-:-:S04]  /*2f20*/  ISETP.NE.AND P0, PT, R13, RZ, PT ;  /* 0x000000ff0d00720c */ /* 0x000fc80003f05270 */
[----:B0-----:R-:W-:-:S04]  /*2f30*/  SEL R15, R15, RZ, !P0 ;  /* 0x000000ff0f0f7207 */ /* 0x001fc80004000000 */
[----:B------:R-:W-:Y:S02]  /*2f40*/  SEL R15, R15, RZ, P1 ;  /* 0x000000ff0f0f7207 */ /* 0x000fe40000800000 */
[----:B-1----:R-:W-:Y:S02]  /*2f50*/  SEL R14, R14, RZ, P1 ;  /* 0x000000ff0e0e7207 */ /* 0x002fe40000800000 */
[----:B------:R-:W-:Y:S01]  /*2f60*/  ISETP.GE.AND P1, PT, R43, 0x4, PT ;  /* 0x000000042b00780c */ /* 0x000fe20003f26270 */
[----:B------:R-:W-:Y:S02]  /*2f70*/  IMAD.IADD R15, R16, 0x1, R15 ;  /* 0x00000001100f7824 */ /* 0x000fe400078e020f */
[----:B------:R-:W-:-:S03]  /*2f80*/  IMAD.IADD R14, R13, 0x1, R14 ;  /* 0x000000010d0e7824 */ /* 0x000fc600078e020e */
[----:B------:R-:W0:Y:S02]  /*2f90*/  SHFL.UP PT, R17, R15, 0x4, RZ ;  /* 0x048000000f117989 */ /* 0x000e2400000e00ff */
[----:B------:R-:W-:Y:S02]  /*2fa0*/  ISETP.NE.AND P0, PT, R14, RZ, PT ;  /* 0x000000ff0e00720c */ /* 0x000fe40003f05270 */
[----:B------:R-:W1:Y:S02]  /*2fb0*/  SHFL.UP PT, R12, R14, 0x4, RZ ;  /* 0x048000000e0c7989 */ /* 0x000e6400000e00ff */
        /* <DEDUP_REMOVED lines=18> */
[----:B0-----:R-:W-:Y:S02]  /*30e0*/  SEL R15, R15, RZ, !P0 ;  /* 0x000000ff0f0f7207 */ /* 0x001fe40004000000 */
[----:B-1----:R-:W-:Y:S02]  /*30f0*/  SEL R13, R14, RZ, P1 ;  /* 0x000000ff0e0d7207 */ /* 0x002fe40000800000 */
[----:B------:R-:W-:-:S02]  /*3100*/  SEL R14, R15, RZ, P1 ;  /* 0x000000ff0f0e7207 */ /* 0x000fc40000800000 */
[----:B------:R-:W-:Y:S01]  /*3110*/  ISETP.NE.AND P1, PT, R58, 0x2, PT ;  /* 0x000000023a00780c */ /* 0x000fe20003f25270 */
[----:B------:R-:W-:Y:S02]  /*3120*/  IMAD.IADD R44, R12, 0x1, R13 ;  /* 0x000000010c2c7824 */ /* 0x000fe400078e020d */
[----:B------:R-:W-:-:S05]  /*3130*/  IMAD.IADD R45, R17, 0x1, R14 ;  /* 0x00000001112d7824 */ /* 0x000fca00078e020e */
[----:B------:R-:W-:Y:S01]  /*3140*/  @!P2 STS.64 [R25], R44 ;  /* 0x0000002c1900a388 */ /* 0x000fe20000000a00 */
[----:B------:R-:W-:Y:S01]  /*3150*/  BAR.SYNC.DEFER_BLOCKING 0x0 ;  /* 0x0000000000007b1d */ /* 0x000fe20000010000 */
[----:B------:R-:W-:-:S05]  /*3160*/  ISETP.NE.AND P2, PT, R58, 0x4, PT ;  /* 0x000000043a00780c */ /* 0x000fca0003f45270 */
[----:B------:R-:W-:Y:S04]  /*3170*/  SHFL.UP PT, R45, R45, 0x1, RZ ;  /* 0x042000002d2d7989 */ /* 0x000fe800000e00ff */
[----:B------:R-:W0:Y:S04]  /*3180*/  LDS.128 R12, [UR4] ;  /* 0x00000004ff0c7984 */ /* 0x000e280008000c00 */
[----:B------:R-:W1:Y:S04]  /*3190*/  LDS.128 R16, [UR4+0x10] ;  /* 0x00001004ff107984 */ /* 0x000e680008000c00 */
[----:B------:R-:W2:Y:S01]  /*31a0*/  LDS.128 R20, [UR4+0x20] ;  /* 0x00002004ff147984 */ /* 0x000ea20008000c00 */
[----:B0-----:R-:W-:-:S04]  /*31b0*/  ISETP.NE.AND P0, PT, R14, RZ, PT ;  /* 0x000000ff0e00720c */ /* 0x001fc80003f05270 */
[----:B------:R-:W-:Y:S02]  /*31c0*/  SEL R24, R13, RZ, !P0 ;  /* 0x000000ff0d187207 */ /* 0x000fe40004000000 */
[----:B-1----:R-:W-:-:S03]  /*31d0*/  ISETP.NE.AND P0, PT, R16, RZ, PT ;  /* 0x000000ff1000720c */ /* 0x002fc60003f05270 */
[----:B------:R-:W-:Y:S02]  /*31e0*/  IMAD.IADD R24, R15, 0x1, R24 ;  /* 0x000000010f187824 */ /* 0x000fe400078e0218 */
[----:B------:R-:W-:-:S03]  /*31f0*/  IMAD.IADD R15, R12, 0x1, R14 ;  /* 0x000000010c0f7824 */ /* 0x000fc600078e020e */
[C---:B------:R-:W-:Y:S02]  /*3200*/  SEL R13, R24.reuse, R13, !P1 ;  /* 0x0000000d180d7207 */ /* 0x040fe40004800000 */
[----:B------:R-:W-:Y:S02]  /*3210*/  SEL R60, R24, RZ, !P0 ;  /* 0x000000ff183c7207 */ /* 0x000fe40004000000 */
[----:B------:R-:W0:Y:S01]  /*3220*/  LDS.128 R24, [UR4+0x30] ;  /* 0x00003004ff187984 */ /* 0x000e220008000c00 */
[----:B------:R-:W-:Y:S02]  /*3230*/  ISETP.NE.AND P0, PT, R18, RZ, PT ;  /* 0x000000ff1200720c */ /* 0x000fe40003f05270 */
[----:B------:R-:W-:Y:S01]  /*3240*/  IMAD.IADD R60, R17, 0x1, R60 ;  /* 0x00000001113c7824 */ /* 0x000fe200078e023c */
[C---:B------:R-:W-:Y:S01]  /*3250*/  SEL R12, R15.reuse, R12, !P1 ;  /* 0x0000000c0f0c7207 */ /* 0x040fe20004800000 */
[----:B------:R-:W-:Y:S01]  /*3260*/  IMAD.IADD R15, R15, 0x1, R16 ;  /* 0x000000010f0f7824 */ /* 0x000fe200078e0210 */
[----:B------:R-:W-:-:S02]  /*3270*/  ISETP.NE.AND P1, PT, R58, 0x3, PT ;  /* 0x000000033a00780c */ /* 0x000fc40003f25270 */
[----:B------:R-:W-:Y:S02]  /*3280*/  SEL R14, R60, RZ, !P0 ;  /* 0x000000ff3c0e7207 */ /* 0x000fe40004000000 */
[----:B--2---:R-:W-:Y:S02]  /*3290*/  ISETP.NE.AND P0, PT, R20, RZ, PT ;  /* 0x000000ff1400720c */ /* 0x004fe40003f05270 */
[----:B------:R-:W-:Y:S01]  /*32a0*/  SEL R60, R60, R13, !P1 ;  /* 0x0000000d3c3c7207 */ /* 0x000fe20004800000 */
[----:B------:R-:W-:Y:S01]  /*32b0*/  IMAD.IADD R19, R19, 0x1, R14 ;  /* 0x0000000113137824 */ /* 0x000fe200078e020e */
[----:B------:R-:W-:Y:S01]  /*32c0*/  SEL R12, R15, R12, !P1 ;  /* 0x0000000c0f0c7207 */ /* 0x000fe20004800000 */
[----:B------:R-:W-:Y:S01]  /*32d0*/  IMAD.IADD R15, R18, 0x1, R15 ;  /* 0x00000001120f7824 */ /* 0x000fe200078e020f */
[----:B------:R-:W-:Y:S02]  /*32e0*/  ISETP.NE.AND P1, PT, R58, 0x7, PT ;  /* 0x000000073a00780c */ /* 0x000fe40003f25270 */
[----:B------:R-:W-:-:S02]  /*32f0*/  SEL R14, R19, RZ, !P0 ;  /* 0x000000ff130e7207 */ /* 0x000fc40004000000 */
[----:B------:R-:W-:Y:S02]  /*3300*/  ISETP.NE.AND P0, PT, R22, RZ, PT ;  /* 0x000000ff1600720c */ /* 0x000fe40003f05270 */
[----:B------:R-:W-:Y:S01]  /*3310*/  SEL R60, R19, R60, !P2 ;  /* 0x0000003c133c7207 */ /* 0x000fe20005000000 */
[----:B------:R-:W-:Y:S01]  /*3320*/  IMAD.IADD R13, R21, 0x1, R14 ;  /* 0x00000001150d7824 */ /* 0x000fe200078e020e */
[C---:B------:R-:W-:Y:S01]  /*3330*/  SEL R12, R15.reuse, R12, !P2 ;  /* 0x0000000c0f0c7207 */ /* 0x040fe20005000000 */
[----:B------:R-:W1:Y:S01]  /*3340*/  SHFL.UP PT, R21, R44, 0x1, RZ ;  /* 0x042000002c157989 */ /* 0x000e6200000e00ff */
[----:B------:R-:W-:Y:S02]  /*3350*/  IMAD.IADD R15, R15, 0x1, R20 ;  /* 0x000000010f0f7824 */ /* 0x000fe400078e0214 */
[----:B------:R-:W-:Y:S02]  /*3360*/  SEL R14, R13, RZ, !P0 ;  /* 0x000000ff0d0e7207 */ /* 0x000fe40004000000 */
[----:B------:R-:W-:-:S02]  /*3370*/  ISETP.GE.U32.AND P0, PT, R0, 0x20, PT ;  /* 0x000000200000780c */ /* 0x000fc40003f06070 */
[----:B------:R-:W-:Y:S01]  /*3380*/  SEL R60, R13, R60, !P5 ;  /* 0x0000003c0d3c7207 */ /* 0x000fe20006800000 */
[----:B------:R-:W-:Y:S01]  /*3390*/  IMAD.IADD R23, R23, 0x1, R14 ;  /* 0x0000000117177824 */ /* 0x000fe200078e020e */
[----:B------:R-:W-:Y:S02]  /*33a0*/  ISETP.NE.AND P2, PT, R43, RZ, P0 ;  /* 0x000000ff2b00720c */ /* 0x000fe40000745270 */
[----:B------:R-:W-:Y:S01]  /*33b0*/  SEL R12, R15, R12, !P5 ;  /* 0x0000000c0f0c7207 */ /* 0x000fe20006800000 */
[----:B------:R-:W-:Y:S01]  /*33c0*/  IMAD.IADD R15, R22, 0x1, R15 ;  /* 0x00000001160f7824 */ /* 0x000fe200078e020f */
[----:B------:R-:W-:Y:S02]  /*33d0*/  SEL R60, R23, R60, !P3 ;  /* 0x0000003c173c7207 */ /* 0x000fe40005800000 */
[----:B0-----:R-:W-:Y:S02]  /*33e0*/  ISETP.NE.AND P4, PT, R24, RZ, PT ;  /* 0x000000ff1800720c */ /* 0x001fe40003f85270 */
[C---:B------:R-:W-:Y:S01]  /*33f0*/  SEL R12, R15.reuse, R12, !P3 ;  /* 0x0000000c0f0c7207 */ /* 0x040fe20005800000 */
[----:B------:R-:W-:Y:S01]  /*3400*/  IMAD.IADD R15, R15, 0x1, R24 ;  /* 0x000000010f0f7824 */ /* 0x000fe200078e0218 */
[----:B------:R-:W-:-:S02]  /*3410*/  SEL R14, R23, RZ, !P4 ;  /* 0x000000ff170e7207 */ /* 0x000fc40006000000 */
[----:B------:R-:W-:Y:S01]  /*3420*/  @P0 ISETP.NE.AND P5, PT, R43, RZ, PT ;  /* 0x000000ff2b00020c */ /* 0x000fe20003fa5270 */
[C---:B------:R-:W-:Y:S01]  /*3430*/  IMAD.IADD R19, R26.reuse, 0x1, R15 ;  /* 0x000000011a137824 */ /* 0x040fe200078e020f */
[----:B------:R-:W-:Y:S01]  /*3440*/  ISETP.NE.AND P3, PT, R26, RZ, PT ;  /* 0x000000ff1a00720c */ /* 0x000fe20003f65270 */
[----:B------:R-:W-:Y:S01]  /*3450*/  IMAD.IADD R25, R25, 0x1, R14 ;  /* 0x0000000119197824 */ /* 0x000fe200078e020e */
[C---:B-1----:R-:W-:Y:S02]  /*3460*/  @P0 ISETP.NE.AND P4, PT, R21.reuse, RZ, PT ;  /* 0x000000ff1500020c */ /* 0x042fe40003f85270 */
[----:B------:R-:W-:Y:S02]  /*3470*/  @P0 SEL R13, R21, RZ, P5 ;  /* 0x000000ff150d0207 */ /* 0x000fe40002800000 */
[----:B------:R-:W-:Y:S02]  /*3480*/  SEL R60, R25, R60, !P1 ;  /* 0x0000003c193c7207 */ /* 0x000fe40004800000 */
[----:B------:R-:W-:-:S02]  /*3490*/  SEL R12, R15, R12, !P1 ;  /* 0x0000000c0f0c7207 */ /* 0x000fc40004800000 */
[----:B------:R-:W-:Y:S02]  /*34a0*/  @P0 SEL R14, R60, RZ, !P4 ;  /* 0x000000ff3c0e0207 */ /* 0x000fe40006000000 */
[----:B------:R-:W-:Y:S01]  /*34b0*/  SEL R20, R25, RZ, !P3 ;  /* 0x000000ff19147207 */ /* 0x000fe20005800000 */
[----:B------:R-:W-:Y:S02]  /*34c0*/  @P0 IMAD.IADD R21, R12, 0x1, R13 ;  /* 0x000000010c150824 */ /* 0x000fe400078e020d */
[----:B------:R-:W-:Y:S02]  /*34d0*/  @P2 IMAD.IADD R60, R45, 0x1, R14 ;  /* 0x000000012d3c2824 */ /* 0x000fe400078e020e */
[----:B------:R-:W-:Y:S02]  /*34e0*/  IMAD.IADD R20, R27, 0x1, R20 ;  /* 0x000000011b147824 */ /* 0x000fe400078e0214 */
[----:B------:R-:W-:Y:S01]  /*34f0*/  @P0 IMAD.MOV.U32 R45, RZ, RZ, R60 ;  /* 0x000000ffff2d0224 */ /* 0x000fe200078e003c */
[----:B------:R-:W-:Y:S06]  /*3500*/  @P0 BRA `(.L_x_881) ;  /* 0x0000000c00000947 */ /* 0x000fec0003800000 */
[----:B------:R-:W0:Y:S01]  /*3510*/  LDC.64 R60, c[0x0][0x3b0] ;  /* 0x0000ec00ff3c7b82 */ /* 0x000e220000000a00 */
[----:B------:R-:W-:Y:S01]  /*3520*/  ISETP.NE.AND P0, PT, R0, RZ, PT ;  /* 0x000000ff0000720c */ /* 0x000fe20003f05270 */
[----:B------:R-:W1:Y:S01]  /*3530*/  LDCU UR5, c[0x0][0x370] ;  /* 0x00006e00ff0577ac */ /* 0x000e620008000800 */
[----:B------:R-:W-:-:S11]  /*3540*/  LOP3.LUT R25, RZ, R0, RZ, 0x33, !PT ;  /* 0x00000000ff197212 */ /* 0x000fd600078e33ff */
[----:B------:R-:W-:Y:S01]  /*3550*/  @!P0 IMAD.MOV.U32 R14, RZ, RZ, 0x64 ;  /* 0x00000064ff0e8424 */ /* 0x000fe200078e00ff */
[----:B------:R2:W-:Y:S01]  /*3560*/  @!P0 STS [UR4+0x74], R19 ;  /* 0x00007413ff008988 */ /* 0x0005e20008000804 */
[----:B------:R-:W-:Y:S02]  /*3570*/  @!P0 IMAD.MOV.U32 R15, RZ, RZ, 0x0 ;  /* 0x00000000ff0f8424 */ /* 0x000fe400078e00ff */
[----:B------:R-:W-:Y:S01]  /*3580*/  @!P0 IMAD.MOV.U32 R12, RZ, RZ, R19 ;  /* 0x000000ffff0c8224 */ /* 0x000fe200078e0013 */
[----:B------:R2:W-:Y:S01]  /*3590*/  @!P0 STS [UR4+0x78], R20 ;  /* 0x00007814ff008988 */ /* 0x0005e20008000804 */
[----:B------:R-:W-:Y:S01]  /*35a0*/  @!P0 IMAD.MOV.U32 R13, RZ, RZ, R20 ;  /* 0x000000ffff0d8224 */ /* 0x000fe200078e0014 */
[----:B-1----:R-:W-:Y:S01]  /*35b0*/  UISETP.GT.U32.AND UP0, UPT, UR5, 0x1f3, UPT ;  /* 0x000001f30500788c */ /* 0x002fe2000bf04070 */
[----:B0-----:R-:W-:-:S05]  /*35c0*/  IMAD.WIDE.U32 R60, R50, 0x10, R60 ;  /* 0x00000010323c7825 */ /* 0x001fca00078e003c */
[----:B------:R2:W-:Y:S03]  /*35d0*/  @!P0 ST.E.128.STRONG.GPU desc[UR10][R60.64+0x200], R12 ;  /* 0x0002000c3c008985 */ /* 0x0005e6000c10fd0a */
[----:B------:R-:W-:Y:S05]  /*35e0*/  BRA.U UP0, `(.L_x_882) ;  /* 0x0000000100087547 */ /* 0x000fea000b800000 */
[----:B------:R0:W-:Y:S06]  /*35f0*/  MEMBAR.SC.CTA ;  /* 0x0000000000007992 */ /* 0x0001ec0000000000 */
[----:B0-----:R-:W-:Y:S05]  /*3600*/  BRA `(.L_x_883) ;  /* 0x0000000000087947 */ /* 0x001fea0003800000 */
.L_x_882:
[----:B------:R-:W-:Y:S05]  /*3610*/  NANOSLEEP 0x1c2 ;  /* 0x000001c20000795d */ /* 0x000fea0003800000 */
[----:B------:R-:W-:Y:S01]  /*3620*/  NOP ;  /* 0x0000000000007918 */ /* 0x000fe20000000000 */
.L_x_883:
[----:B------:R-:W-:-:S07]  /*3630*/  IMAD.WIDE R16, R25, 0x10, R60 ;  /* 0x0000001019107825 */ /* 0x000fce00078e023c */
.L_x_885:
[----:B--2---:R-:W2:Y:S01]  /*3640*/  LD.E.128.STRONG.GPU R12, desc[UR10][R16.64+0x200] ;  /* 0x0002000a100c7980 */ /* 0x004ea2000c10fd00 */
[----:B------:R-:W-:Y:S05]  /*3650*/  YIELD ;  /* 0x0000000000007946 */ /* 0x000fea0003800000 */
[----:B------:R-:W-:Y:S01]  /*3660*/  UMOV UR5, 0xffffffff ;  /* 0xffffffff00057882 */ /* 0x000fe20000000000 */
[----:B--2---:R-:W-:-:S04]  /*3670*/  ISETP.NE.U32.AND P1, PT, R14, 0x63, PT ;  /* 0x000000630e00780c */ /* 0x004fc80003f25070 */
[----:B------:R-:W-:Y:S01]  /*3680*/  ISETP.NE.AND.EX P1, PT, R15, RZ, PT, P1 ;  /* 0x000000ff0f00720c */ /* 0x000fe20003f25310 */
[----:B------:R-:W-:-:S12]  /*3690*/  BRA.DIV UR5, `(.L_x_884) ;  /* 0x00000086052c7947 */ /* 0x000fd8000b800000 */
[----:B------:R-:W-:-:S13]  /*36a0*/  VOTE.ANY P1, !P1 ;  /* 0x0000000000ff7806 */ /* 0x000fda0004820100 */
.L_x_943:
[----:B------:R-:W-:Y:S05]  /*36b0*/  @P1 BRA `(.L_x_885) ;  /* 0xfffffffc00e01947 */ /* 0x000fea000383ffff */
[----:B------:R-:W-:Y:S01]  /*36c0*/  UMOV UR5, 0xffffffff ;  /* 0xffffffff00057882 */ /* 0x000fe20000000000 */
[----:B------:R-:W-:-:S04]  /*36d0*/  ISETP.NE.U32.AND P5, PT, R14, 0x65, PT ;  /* 0x000000650e00780c */ /* 0x000fc80003fa5070 */
[----:B------:R-:W-:Y:S01]  /*36e0*/  ISETP.NE.AND.EX P5, PT, R15, RZ, PT, P5 ;  /* 0x000000ff0f00720c */ /* 0x000fe20003fa5350 */
[----:B------:R-:W-:-:S12]  /*36f0*/  BRA.DIV UR5, `(.L_x_886) ;  /* 0x0000008605387947 */ /* 0x000fd8000b800000 */
[----:B------:R-:W0:Y:S01]  /*3700*/  S2R R17, SR_GEMASK ;  /* 0x0000000000117919 */ /* 0x000e220000003c00 */
[----:B------:R-:W-:Y:S01]  /*3710*/  VOTE.ANY R24, PT, !P5 ;  /* 0x0000000000187806 */ /* 0x000fe200068e0100 */
[----:B------:R-:W-:Y:S01]  /*3720*/  IMAD.IADD R50, R25, 0x1, R50 ;  /* 0x0000000119327824 */ /* 0x000fe200078e0232 */
[----:B------:R-:W-:Y:S01]  /*3730*/  ISETP.NE.AND P2, PT, R12, RZ, PT ;  /* 0x000000ff0c00720c */ /* 0x000fe20003f45270 */
[----:B------:R-:W-:Y:S01]  /*3740*/  VIADD R25, R43, 0x10 ;  /* 0x000000102b197836 */ /* 0x000fe20000000000 */
[----:B------:R-:W-:-:S04]  /*3750*/  ISETP.NE.U32.AND P3, PT, R14, 0x65, PT ;  /* 0x000000650e00780c */ /* 0x000fc80003f65070 */
[----:B------:R-:W-:-:S13]  /*3760*/  ISETP.NE.AND.EX P3, PT, R15, RZ, PT, P3 ;  /* 0x000000ff0f00720c */ /* 0x000fda0003f65330 */
[----:B------:R-:W-:Y:S02]  /*3770*/  VOTE.ALL P3, P3 ;  /* 0x0000000000ff7806 */ /* 0x000fe40001860000 */
[----:B0-----:R-:W-:-:S05]  /*3780*/  LOP3.LUT R24, R24, 0x80000000, R17, 0xec, !PT ;  /* 0x8000000018187812 */ /* 0x001fca00078eec11 */
[----:B------:R-:W-:-:S05]  /*3790*/  VIADD R23, R24, 0xffffffff ;  /* 0xffffffff18177836 */ /* 0x000fca0000000000 */
[----:B------:R-:W-:Y:S01]  /*37a0*/  LOP3.LUT R23, R24, R23, RZ, 0xc, !PT ;  /* 0x0000001718177212 */ /* 0x000fe200078e0cff */
[----:B------:R-:W-:-:S03]  /*37b0*/  VIADD R24, R43, 0x2 ;  /* 0x000000022b187836 */ /* 0x000fc60000000000 */
[----:B------:R-:W0:Y:S02]  /*37c0*/  POPC R27, R23 ;  /* 0x00000017001b7309 */ /* 0x000e240000000000 */
[----:B0-----:R-:W0:Y:S01]  /*37d0*/  SHFL.DOWN PT, R44, R13, 0x1, R27 ;  /* 0x082000000d2c7989 */ /* 0x001e2200000e001b */
[----:B------:R-:W-:-:S03]  /*37e0*/  ISETP.GE.AND P1, PT, R43, R27, PT ;  /* 0x0000001b2b00720c */ /* 0x000fc60003f26270 */
[----:B------:R-:W1:Y:S01]  /*37f0*/  SHFL.DOWN PT, R18, R12, 0x1, R27 ;  /* 0x082000000c127989 */ /* 0x000e6200000e001b */
[----:B0-----:R-:W-:-:S04]  /*3800*/  SEL R44, R44, RZ, !P2 ;  /* 0x000000ff2c2c7207 */ /* 0x001fc80005000000 */
[----:B------:R-:W-:-:S05]  /*3810*/  SEL R51, R44, RZ, !P1 ;  /* 0x000000ff2c337207 */ /* 0x000fca0004800000 */
[----:B------:R-:W-:Y:S01]  /*3820*/  IMAD.IADD R16, R13, 0x1, R51 ;  /* 0x000000010d107824 */ /* 0x000fe200078e0233 */
[----:B-1----:R-:W-:Y:S02]  /*3830*/  SEL R51, R18, RZ, !P1 ;  /* 0x000000ff12337207 */ /* 0x002fe40004800000 */
[----:B------:R-:W-:Y:S02]  /*3840*/  ISETP.GT.AND P1, PT, R24, R27, PT ;  /* 0x0000001b1800720c */ /* 0x000fe40003f24270 */
[----:B------:R-:W0:Y:S01]  /*3850*/  SHFL.DOWN PT, R44, R16, 0x2, R27 ;  /* 0x08400000102c7989 */ /* 0x000e2200000e001b */
[----:B------:R-:W-:-:S05]  /*3860*/  IMAD.IADD R18, R12, 0x1, R51 ;  /* 0x000000010c127824 */ /* 0x000fca00078e0233 */
[----:B------:R-:W1:Y:S01]  /*3870*/  SHFL.DOWN PT, R22, R18, 0x2, R27 ;  /* 0x0840000012167989 */ /* 0x000e6200000e001b */
[----:B------:R-:W-:-:S04]  /*3880*/  ISETP.NE.AND P2, PT, R18, RZ, PT ;  /* 0x000000ff1200720c */ /* 0x000fc80003f45270 */
[----:B0-----:R-:W-:-:S04]  /*3890*/  SEL R44, R44, RZ, !P2 ;  /* 0x000000ff2c2c7207 */ /* 0x001fc80005000000 */
[----:B------:R-:W-:-:S05]  /*38a0*/  SEL R13, R44, RZ, !P1 ;  /* 0x000000ff2c0d7207 */ /* 0x000fca0004800000 */
[----:B------:R-:W-:Y:S01]  /*38b0*/  IMAD.IADD R12, R16, 0x1, R13 ;  /* 0x00000001100c7824 */ /* 0x000fe200078e020d */
[----:B-1----:R-:W-:Y:S01]  /*38c0*/  SEL R13, R22, RZ, !P1 ;  /* 0x000000ff160d7207 */ /* 0x002fe20004800000 */
[----:B------:R-:W-:-:S03]  /*38d0*/  VIADD R22, R43, 0x4 ;  /* 0x000000042b167836 */ /* 0x000fc60000000000 */
[----:B------:R-:W0:Y:S01]  /*38e0*/  SHFL.DOWN PT, R44, R12, 0x4, R27 ;  /* 0x088000000c2c7989 */ /* 0x000e2200000e001b */
[----:B------:R-:W-:Y:S01]  /*38f0*/  IMAD.IADD R13, R18, 0x1, R13 ;  /* 0x00000001120d7824 */ /* 0x000fe200078e020d */
[----:B------:R-:W-:-:S04]  /*3900*/  ISETP.GT.AND P1, PT, R22, R27, PT ;  /* 0x0000001b1600720c */ /* 0x000fc80003f24270 */
[----:B------:R-:W1:Y:S01]  /*3910*/  SHFL.DOWN PT, R16, R13, 0x4, R27 ;  /* 0x088000000d107989 */ /* 0x000e6200000e001b */
[----:B------:R-:W-:-:S04]  /*3920*/  ISETP.NE.AND P2, PT, R13, RZ, PT ;  /* 0x000000ff0d00720c */ /* 0x000fc80003f45270 */
[----:B0-----:R-:W-:-:S04]  /*3930*/  SEL R44, R44, RZ, !P2 ;  /* 0x000000ff2c2c7207 */ /* 0x001fc80005000000 */
[----:B------:R-:W-:Y:S02]  /*3940*/  SEL R23, R44, RZ, !P1 ;  /* 0x000000ff2c177207 */ /* 0x000fe40004800000 */
[----:B-1----:R-:W-:-:S03]  /*3950*/  SEL R16, R16, RZ, !P1 ;  /* 0x000000ff10107207 */ /* 0x002fc60004800000 */
[----:B------:R-:W-:Y:S02]  /*3960*/  IMAD.IADD R26, R12, 0x1, R23 ;  /* 0x000000010c1a7824 */ /* 0x000fe400078e0217 */
[----:B------:R-:W-:Y:S02]  /*3970*/  IMAD.IADD R58, R13, 0x1, R16 ;  /* 0x000000010d3a7824 */ /* 0x000fe400078e0210 */
[----:B------:R-:W-:Y:S01]  /*3980*/  VIADD R23, R43, 0x8 ;  /* 0x000000082b177836 */ /* 0x000fe20000000000 */
[----:B------:R-:W0:Y:S02]  /*3990*/  SHFL.DOWN PT, R44, R26, 0x8, R27 ;  /* 0x090000001a2c7989 */ /* 0x000e2400000e001b */
[----:B------:R-:W-:Y:S02]  /*39a0*/  ISETP.NE.AND P2, PT, R58, RZ, PT ;  /* 0x000000ff3a00720c */ /* 0x000fe40003f45270 */
[----:B------:R-:W1:Y:S01]  /*39b0*/  SHFL.DOWN PT, R12, R58, 0x8, R27 ;  /* 0x090000003a0c7989 */ /* 0x000e6200000e001b */
[----:B------:R-:W-:-:S02]  /*39c0*/  ISETP.GT.AND P1, PT, R23, R27, PT ;  /* 0x0000001b1700720c */ /* 0x000fc40003f24270 */
[----:B0-----:R-:W-:-:S04]  /*39d0*/  SEL R44, R44, RZ, !P2 ;  /* 0x000000ff2c2c7207 */ /* 0x001fc80005000000 */
[----:B------:R-:W-:-:S05]  /*39e0*/  SEL R13, R44, RZ, !P1 ;  /* 0x000000ff2c0d7207 */ /* 0x000fca0004800000 */
[----:B------:R-:W-:Y:S01]  /*39f0*/  IMAD.IADD R18, R26, 0x1, R13 ;  /* 0x000000011a127824 */ /* 0x000fe200078e020d */
[----:B-1----:R-:W-:Y:S02]  /*3a00*/  SEL R13, R12, RZ, !P1 ;  /* 0x000000ff0c0d7207 */ /* 0x002fe40004800000 */
[----:B------:R-:W-:Y:S02]  /*3a10*/  ISETP.GT.AND P1, PT, R25, R27, PT ;  /* 0x0000001b1900720c */ /* 0x000fe40003f24270 */
[----:B------:R-:W0:Y:S01]  /*3a20*/  SHFL.DOWN PT, R44, R18, 0x10, R27 ;  /* 0x0a000000122c7989 */ /* 0x000e2200000e001b */
[----:B------:R-:W-:Y:S02]  /*3a30*/  IMAD.IADD R16, R58, 0x1, R13 ;  /* 0x000000013a107824 */ /* 0x000fe400078e020d */
[----:B------:R-:W1:Y:S03]  /*3a40*/  LDC.64 R12, c[0x0][0x3b0] ;  /* 0x0000ec00ff0c7b82 */ /* 0x000e660000000a00 */
[----:B------:R2:W3:Y:S01]  /*3a50*/  SHFL.DOWN PT, R51, R16, 0x10, R27 ;  /* 0x0a00000010337989 */ /* 0x0004e200000e001b */
[----:B------:R-:W-:-:S04]  /*3a60*/  ISETP.NE.AND P2, PT, R16, RZ, PT ;  /* 0x000000ff1000720c */ /* 0x000fc80003f45270 */
[----:B0-----:R-:W-:Y:S02]  /*3a70*/  SEL R44, R44, RZ, !P2 ;  /* 0x000000ff2c2c7207 */ /* 0x001fe40005000000 */
[----:B-1----:R-:W-:Y:S02]  /*3a80*/  IADD3 R26, P2, PT, R12, 0x200, RZ ;  /* 0x000002000c1a7810 */ /* 0x002fe40007f5e0ff */
[----:B--2---:R-:W-:Y:S02]  /*3a90*/  SEL R27, R44, RZ, !P1 ;  /* 0x000000ff2c1b7207 */ /* 0x004fe40004800000 */
[----:B---3--:R-:W-:Y:S01]  /*3aa0*/  SEL R15, R51, RZ, !P1 ;  /* 0x000000ff330f7207 */ /* 0x008fe20004800000 */
[----:B------:R-:W-:Y:S02]  /*3ab0*/  IMAD.X R51, RZ, RZ, R13, P2 ;  /* 0x000000ffff337224 */ /* 0x000fe400010e060d */
[----:B------:R-:W-:Y:S02]  /*3ac0*/  IMAD.IADD R18, R18, 0x1, R27 ;  /* 0x0000000112127824 */ /* 0x000fe400078e021b */
[----:B------:R-:W-:-:S07]  /*3ad0*/  IMAD.IADD R16, R16, 0x1, R15 ;  /* 0x0000000110107824 */ /* 0x000fce00078e020f */
.L_x_957:
[----:B------:R-:W-:Y:S05]  /*3ae0*/  @!P3 BRA `(.L_x_887) ;  /* 0x000000040024b947 */ /* 0x000fea0003800000 */
.L_x_891:
[----:B------:R-:W-:Y:S02]  /*3af0*/  IMAD.MOV.U32 R27, RZ, RZ, R51 ;  /* 0x000000ffff1b7224 */ /* 0x000fe400078e0033 */
[----:B------:R-:W-:-:S07]  /*3b00*/  IMAD.WIDE R58, R50, 0x10, R26 ;  /* 0x00000010323a7825 */ /* 0x000fce00078e021a */
.L_x_889:
[----:B------:R-:W2:Y:S01]  /*3b10*/  LD.E.128.STRONG.GPU R12, desc[UR10][R58.64+-0x200] ;  /* 0xfffe000a3a0c7980 */ /* 0x000ea2000c10fd00 */
[----:B------:R-:W-:Y:S05]  /*3b20*/  YIELD ;  /* 0x0000000000007946 */ /* 0x000fea0003800000 */
[----:B------:R-:W-:Y:S01]  /*3b30*/  UMOV UR5, 0xffffffff ;  /* 0xffffffff00057882 */ /* 0x000fe20000000000 */
[----:B--2---:R-:W-:-:S04]  /*3b40*/  ISETP.NE.U32.AND P1, PT, R14, 0x63, PT ;  /* 0x000000630e00780c */ /* 0x004fc80003f25070 */
[----:B------:R-:W-:Y:S01]  /*3b50*/  ISETP.NE.AND.EX P1, PT, R15, RZ, PT, P1 ;  /* 0x000000ff0f00720c */ /* 0x000fe20003f25310 */
[----:B------:R-:W-:-:S12]  /*3b60*/  BRA.DIV UR5, `(.L_x_888) ;  /* 0x0000008605dc7947 */ /* 0x000fd8000b800000 */
[----:B------:R-:W-:-:S13]  /*3b70*/  VOTE.ANY P1, !P1 ;  /* 0x0000000000ff7806 */ /* 0x000fda0004820100 */
.L_x_960:
[----:B------:R-:W-:Y:S05]  /*3b80*/  @P1 BRA `(.L_x_889) ;  /* 0xfffffffc00e01947 */ /* 0x000fea000383ffff */
[----:B------:R-:W-:Y:S01]  /*3b90*/  UMOV UR5, 0xffffffff ;  /* 0xffffffff00057882 */ /* 0x000fe20000000000 */
[----:B------:R-:W-:-:S04]  /*3ba0*/  ISETP.NE.U32.AND P5, PT, R14, 0x65, PT ;  /* 0x000000650e00780c */ /* 0x000fc80003fa5070 */
[----:B------:R-:W-:Y:S01]  /*3bb0*/  ISETP.NE.AND.EX P5, PT, R15, RZ, PT, P5 ;  /* 0x000000ff0f00720c */ /* 0x000fe20003fa5350 */
[----:B------:R-:W-:-:S12]  /*3bc0*/  BRA.DIV UR5, `(.L_x_890) ;  /* 0x0000008605e87947 */ /* 0x000fd8000b800000 */
[----:B------:R-:W-:Y:S01]  /*3bd0*/  VOTE.ANY R24, PT, !P5 ;  /* 0x0000000000187806 */ /* 0x000fe200068e0100 */
[----:B------:R-:W-:Y:S01]  /*3be0*/  VIADD R50, R50, 0xffffffe0 ;  /* 0xffffffe032327836 */ /* 0x000fe20000000000 */
[----:B------:R-:W-:Y:S02]  /*3bf0*/  ISETP.NE.AND P2, PT, R12, RZ, PT ;  /* 0x000000ff0c00720c */ /* 0x000fe40003f45270 */
[----:B------:R-:W-:Y:S02]  /*3c00*/  LOP3.LUT R24, R24, 0x80000000, R17, 0xec, !PT ;  /* 0x8000000018187812 */ /* 0x000fe400078eec11 */
[----:B------:R-:W-:-:S03]  /*3c10*/  ISETP.NE.U32.AND P3, PT, R14, 0x65, PT ;  /* 0x000000650e00780c */ /* 0x000fc60003f65070 */
[----:B------:R-:W-:Y:S01]  /*3c20*/  VIADD R27, R24, 0xffffffff ;  /* 0xffffffff181b7836 */ /* 0x000fe20000000000 */
[----:B------:R-:W-:-:S04]  /*3c30*/  ISETP.NE.AND.EX P3, PT, R15, RZ, PT, P3 ;  /* 0x000000ff0f00720c */ /* 0x000fc80003f65330 */
[----:B------:R-:W-:Y:S01]  /*3c40*/  LOP3.LUT R27, R24, R27, RZ, 0xc, !PT ;  /* 0x0000001b181b7212 */ /* 0x000fe200078e0cff */
[----:B------:R-:W-:-:S05]  /*3c50*/  VIADD R24, R43, 0x2 ;  /* 0x000000022b187836 */ /* 0x000fca0000000000 */
[----:B------:R-:W0:Y:S03]  /*3c60*/  POPC R27, R27 ;  /* 0x0000001b001b7309 */ /* 0x000e260000000000 */
[----:B------:R-:W-:Y:S01]  /*3c70*/  VOTE.ALL P3, P3 ;  /* 0x0000000000ff7806 */ /* 0x000fe20001860000 */
[----:B0-----:R-:W0:Y:S01]  /*3c80*/  SHFL.DOWN PT, R44, R13, 0x1, R27 ;  /* 0x082000000d2c7989 */ /* 0x001e2200000e001b */
[----:B------:R-:W-:-:S03]  /*3c90*/  ISETP.GE.AND P1, PT, R43, R27, PT ;  /* 0x0000001b2b00720c */ /* 0x000fc60003f26270 */
[----:B------:R-:W1:Y:S01]  /*3ca0*/  SHFL.DOWN PT, R58, R12, 0x1, R27 ;  /* 0x082000000c3a7989 */ /* 0x000e6200000e001b */
[----:B0-----:R-:W-:Y:S02]  /*3cb0*/  SEL R44, R44, RZ, !P2 ;  /* 0x000000ff2c2c7207 */ /* 0x001fe40005000000 */
[----:B-1----:R-:W-:Y:S02]  /*3cc0*/  SEL R59, R58, RZ, !P1 ;  /* 0x000000ff3a3b7207 */ /* 0x002fe40004800000 */
[----:B------:R-:W-:Y:S02]  /*3cd0*/  SEL R44, R44, RZ, !P1 ;  /* 0x000000ff2c2c7207 */ /* 0x000fe40004800000 */
[----:B------:R-:W-:Y:S01]  /*3ce0*/  ISETP.GT.AND P1, PT, R24, R27, PT ;  /* 0x0000001b1800720c */ /* 0x000fe20003f24270 */
[----:B------:R-:W-:Y:S02]  /*3cf0*/  IMAD.IADD R59, R12, 0x1, R59 ;  /* 0x000000010c3b7824 */ /* 0x000fe400078e023b */
[----:B------:R-:W-:-:S03]  /*3d00*/  IMAD.IADD R12, R13, 0x1, R44 ;  /* 0x000000010d0c7824 */ /* 0x000fc600078e022c */
[----:B------:R-:W0:Y:S01]  /*3d10*/  SHFL.DOWN PT, R13, R59, 0x2, R27 ;  /* 0x084000003b0d7989 */ /* 0x000e2200000e001b */
[----:B------:R-:W-:-:S03]  /*3d20*/  ISETP.NE.AND P2, PT, R59, RZ, PT ;  /* 0x000000ff3b00720c */ /* 0x000fc60003f45270 */
[----:B------:R-:W1:Y:S01]  /*3d30*/  SHFL.DOWN PT, R44, R12, 0x2, R27 ;  /* 0x084000000c2c7989 */ /* 0x000e6200000e001b */
[----:B0-----:R-:W-:Y:S02]  /*3d40*/  SEL R58, R13, RZ, !P1 ;  /* 0x000000ff0d3a7207 */ /* 0x001fe40004800000 */
[----:B-1----:R-:W-:-:S03]  /*3d50*/  SEL R44, R44, RZ, !P2 ;  /* 0x000000ff2c2c7207 */ /* 0x002fc60005000000 */
[----:B------:R-:W-:Y:S01]  /*3d60*/  IMAD.IADD R58, R59, 0x1, R58 ;  /* 0x000000013b3a7824 */ /* 0x000fe200078e023a */
[----:B------:R-:W-:-:S04]  /*3d70*/  SEL R13, R44, RZ, !P1 ;  /* 0x000000ff2c0d7207 */ /* 0x000fc80004800000 */
[----:B------:R-:W-:Y:S02]  /*3d80*/  ISETP.NE.AND P2, PT, R58, RZ, PT ;  /* 0x000000ff3a00720c */ /* 0x000fe40003f45270 */
[----:B------:R-:W-:Y:S01]  /*3d90*/  ISETP.GT.AND P1, PT, R22, R27, PT ;  /* 0x0000001b1600720c */ /* 0x000fe20003f24270 */
[----:B------:R-:W-:Y:S02]  /*3da0*/  IMAD.IADD R13, R12, 0x1, R13 ;  /* 0x000000010c0d7824 */ /* 0x000fe400078e020d */
[----:B------:R-:W0:Y:S04]  /*3db0*/  SHFL.DOWN PT, R12, R58, 0x4, R27 ;  /* 0x088000003a0c7989 */ /* 0x000e2800000e001b */
[----:B------:R-:W1:Y:S01]  /*3dc0*/  SHFL.DOWN PT, R44, R13, 0x4, R27 ;  /* 0x088000000d2c7989 */ /* 0x000e6200000e001b */
[----:B0-----:R-:W-:-:S02]  /*3dd0*/  SEL R59, R12, RZ, !P1 ;  /* 0x000000ff0c3b7207 */ /* 0x001fc40004800000 */
[----:B-1----:R-:W-:-:S03]  /*3de0*/  SEL R44, R44, RZ, !P2 ;  /* 0x000000ff2c2c7207 */ /* 0x002fc60005000000 */
[----:B------:R-:W-:Y:S01]  /*3df0*/  IMAD.IADD R58, R58, 0x1, R59 ;  /* 0x000000013a3a7824 */ /* 0x000fe200078e023b */
[----:B------:R-:W-:-:S04]  /*3e00*/  SEL R44, R44, RZ, !P1 ;  /* 0x000000ff2c2c7207 */ /* 0x000fc80004800000 */
[----:B------:R-:W0:Y:S01]  /*3e10*/  SHFL.DOWN PT, R12, R58, 0x8, R27 ;  /* 0x090000003a0c7989 */ /* 0x000e2200000e001b */
[----:B------:R-:W-:Y:S01]  /*3e20*/  ISETP.NE.AND P2, PT, R58, RZ, PT ;  /* 0x000000ff3a00720c */ /* 0x000fe20003f45270 */
[----:B------:R-:W-:Y:S01]  /*3e30*/  IMAD.IADD R59, R13, 0x1, R44 ;  /* 0x000000010d3b7824 */ /* 0x000fe200078e022c */
[----:B------:R-:W-:-:S04]  /*3e40*/  ISETP.GT.AND P1, PT, R23, R27, PT ;  /* 0x0000001b1700720c */ /* 0x000fc80003f24270 */
[----:B------:R-:W1:Y:S01]  /*3e50*/  SHFL.DOWN PT, R44, R59, 0x8, R27 ;  /* 0x090000003b2c7989 */ /* 0x000e6200000e001b */
[----:B0-----:R-:W-:-:S05]  /*3e60*/  SEL R13, R12, RZ, !P1 ;  /* 0x000000ff0c0d7207 */ /* 0x001fca0004800000 */
[----:B------:R-:W-:Y:S01]  /*3e70*/  IMAD.IADD R13, R58, 0x1, R13 ;  /* 0x000000013a0d7824 */ /* 0x000fe200078e020d */
[----:B-1----:R-:W-:-:S04]  /*3e80*/  SEL R44, R44, RZ, !P2 ;  /* 0x000000ff2c2c7207 */ /* 0x002fc80005000000 */
[----:B------:R-:W0:Y:S01]  /*3e90*/  SHFL.DOWN PT, R58, R13, 0x10, R27 ;  /* 0x0a0000000d3a7989 */ /* 0x000e2200000e001b */
[----:B------:R-:W-:Y:S02]  /*3ea0*/  ISETP.NE.AND P2, PT, R13, RZ, PT ;  /* 0x000000ff0d00720c */ /* 0x000fe40003f45270 */
[----:B------:R-:W-:Y:S02]  /*3eb0*/  SEL R44, R44, RZ, !P1 ;  /* 0x000000ff2c2c7207 */ /* 0x000fe40004800000 */
[----:B------:R-:W-:-:S03]  /*3ec0*/  ISETP.GT.AND P1, PT, R25, R27, PT ;  /* 0x0000001b1900720c */ /* 0x000fc60003f24270 */
[----:B------:R-:W-:-:S05]  /*3ed0*/  IMAD.IADD R12, R59, 0x1, R44 ;  /* 0x000000013b0c7824 */ /* 0x000fca00078e022c */
[----:B------:R-:W1:Y:S01]  /*3ee0*/  SHFL.DOWN PT, R44, R12, 0x10, R27 ;  /* 0x0a0000000c2c7989 */ /* 0x000e6200000e001b */
[----:B0-----:R-:W-:Y:S02]  /*3ef0*/  SEL R58, R58, RZ, !P1 ;  /* 0x000000ff3a3a7207 */ /* 0x001fe40004800000 */
[----:B-1----:R-:W-:Y:S02]  /*3f00*/  SEL R44, R44, RZ, !P2 ;  /* 0x000000ff2c2c7207 */ /* 0x002fe40005000000 */
[----:B------:R-:W-:Y:S02]  /*3f10*/  ISETP.NE.AND P2, PT, R16, RZ, PT ;  /* 0x000000ff1000720c */ /* 0x000fe40003f45270 */
[----:B------:R-:W-:Y:S02]  /*3f20*/  SEL R15, R44, RZ, !P1 ;  /* 0x000000ff2c0f7207 */ /* 0x000fe40004800000 */
[----:B------:R-:W-:-:S03]  /*3f30*/  IADD3 R16, PT, PT, R13, R58, R16 ;  /* 0x0000003a0d107210 */ /* 0x000fc60007ffe010 */
[----:B------:R-:W-:-:S05]  /*3f40*/  IMAD.IADD R15, R12, 0x1, R15 ;  /* 0x000000010c0f7824 */ /* 0x000fca00078e020f */
[----:B------:R-:W-:-:S05]  /*3f50*/  SEL R15, R15, RZ, !P2 ;  /* 0x000000ff0f0f7207 */ /* 0x000fca0005000000 */
[----:B------:R-:W-:-:S07]  /*3f60*/  IMAD.IADD R18, R15, 0x1, R18 ;  /* 0x000000010f127824 */ /* 0x000fce00078e0212 */
.L_x_974:
[----:B------:R-:W-:Y:S05]  /*3f70*/  @P3 BRA `(.L_x_891) ;  /* 0xfffffff800dc3947 */ /* 0x000fea000383ffff */
.L_x_887:
[----:B------:R-:W-:Y:S01]  /*3f80*/  ISETP.NE.AND P1, PT, R43, RZ, PT ;  /* 0x000000ff2b00720c */ /* 0x000fe20003f25270 */
[----:B------:R-:W-:Y:S01]  /*3f90*/  BSSY.RECONVERGENT B0, `(.L_x_892) ;  /* 0x0000014000007945 */ /* 0x000fe20003800200 */
[----:B------:R-:W-:-:S11]  /*3fa0*/  IMAD.MOV.U32 R17, RZ, RZ, R18 ;  /* 0x000000ffff117224 */ /* 0x000fd600078e0012 */
[----:B------:R-:W0:Y:S01]  /*3fb0*/  @!P1 S2R R13, SR_CgaCtaId ;  /* 0x00000000000d9919 */ /* 0x000e220000008800 */
[----:B------:R-:W-:-:S04]  /*3fc0*/  @!P1 MOV R12, 0x400 ;  /* 0x00000400000c9802 */ /* 0x000fc80000000f00 */
[----:B0-----:R-:W-:Y:S01]  /*3fd0*/  @!P1 LEA R22, R13, R12, 0x18 ;  /* 0x0000000c0d169211 */ /* 0x001fe200078ec0ff */
[----:B------:R-:W-:Y:S06]  /*3fe0*/  @P0 BRA `(.L_x_893) ;  /* 0x0000000000380947 */ /* 0x000fec0003800000 */
[----:B------:R-:W0:Y:S01]  /*3ff0*/  S2UR UR6, SR_CgaCtaId ;  /* 0x00000000000679c3 */ /* 0x000e220000008800 */
[C---:B------:R-:W-:Y:S01]  /*4000*/  ISETP.NE.AND P0, PT, R19.reuse, RZ, PT ;  /* 0x000000ff1300720c */ /* 0x040fe20003f05270 */
[----:B------:R-:W-:Y:S01]  /*4010*/  UMOV UR5, 0x400 ;  /* 0x0000040000057882 */ /* 0x000fe20000000000 */
[----:B------:R-:W-:Y:S02]  /*4020*/  IMAD.IADD R19, R19, 0x1, R16 ;  /* 0x0000000113137824 */ /* 0x000fe400078e0210 */
[----:B------:R-:W-:Y:S01]  /*4030*/  SEL R13, R18, RZ, !P0 ;  /* 0x000000ff120d7207 */ /* 0x000fe20004000000 */
[----:B------:R-:W-:Y:S02]  /*4040*/  IMAD.MOV.U32 R14, RZ, RZ, 0x65 ;  /* 0x00000065ff0e7424 */ /* 0x000fe400078e00ff */
[----:B------:R-:W-:Y:S02]  /*4050*/  IMAD.MOV.U32 R15, RZ, RZ, 0x0 ;  /* 0x00000000ff0f7424 */ /* 0x000fe400078e00ff */
[----:B------:R-:W-:-:S02]  /*4060*/  IMAD.IADD R13, R20, 0x1, R13 ;  /* 0x00000001140d7824 */ /* 0x000fc400078e020d */
[----:B------:R-:W-:-:S05]  /*4070*/  IMAD.MOV.U32 R12, RZ, RZ, R19 ;  /* 0x000000ffff0c7224 */ /* 0x000fca00078e0013 */
[----:B------:R1:W-:Y:S01]  /*4080*/  ST.E.128.STRONG.GPU desc[UR10][R60.64+0x200], R12 ;  /* 0x0002000c3c007985 */ /* 0x0003e2000c10fd0a */
[----:B0-----:R-:W-:-:S09]  /*4090*/  ULEA UR5, UR6, UR5, 0x18 ;  /* 0x0000000506057291 */ /* 0x001fd2000f8ec0ff */
[----:B------:R1:W-:Y:S04]  /*40a0*/  STS.64 [UR5+0x68], R18 ;  /* 0x00006812ff007988 */ /* 0x0003e80008000a05 */
[----:B------:R1:W-:Y:S04]  /*40b0*/  STS [UR5+0x70], R13 ;  /* 0x0000700dff007988 */ /* 0x0003e80008000805 */
[----:B------:R1:W-:Y:S02]  /*40c0*/  STS [UR5+0x64], R16 ;  /* 0x00006410ff007988 */ /* 0x0003e40008000805 */
.L_x_893:
[----:B------:R-:W-:Y:S05]  /*40d0*/  BSYNC.RECONVERGENT B0 ;  /* 0x0000000000007941 */ /* 0x000fea0003800200 */
.L_x_892:
[----:B------:R0:W-:Y:S01]  /*40e0*/  @!P1 STS.64 [R22+0x48], R16 ;  /* 0x0000481016009388 */ /* 0x0001e20000000a00 */
[----:B------:R-:W-:Y:S02]  /*40f0*/  @!P1 IMAD.MOV.U32 R21, RZ, RZ, R16 ;  /* 0x000000ffff159224 */ /* 0x000fe400078e0010 */
[----:B------:R-:W-:-:S07]  /*4100*/  @!P1 IMAD.MOV.U32 R45, RZ, RZ, R18 ;  /* 0x000000ffff2d9224 */ /* 0x000fce00078e0012 */
.L_x_881:
[----:B------:R-:W-:Y:S05]  /*4110*/  WARPSYNC.ALL ;  /* 0x0000000000007948 */ /* 0x000fea0003800000 */
[----:B------:R-:W-:Y:S01]  /*4120*/  ISETP.NE.AND P2, PT, R0, RZ, PT ;  /* 0x000000ff0000720c */ /* 0x000fe20003f45270 */
[----:B------:R-:W2:Y:S08]  /*4130*/  S2UR UR5, SR_CgaCtaId ;  /* 0x00000000000579c3 */ /* 0x000eb00000008800 */
[----:B------:R-:W-:Y:S04]  /*4140*/  BAR.SYNC.DEFER_BLOCKING 0x0 ;  /* 0x0000000000007b1d */ /* 0x000fe80000010000 */
[----:B------:R-:W-:-:S02]  /*4150*/  @P2 ISETP.NE.AND P1, PT, R21, RZ, PT ;  /* 0x000000ff1500220c */ /* 0x000fc40003f25270 */
[----:B------:R-:W-:Y:S01]  /*4160*/  ISETP.NE.U32.AND P0, PT, R34, R56, PT ;  /* 0x000000382200720c */ /* 0x000fe20003f05070 */
[----:B------:R-:W-:-:S03]  /*4170*/  UMOV UR4, 0x400 ;  /* 0x0000040000047882 */ /* 0x000fc60000000000 */
[----:B------:R-:W-:Y:S01]  /*4180*/  ISETP.NE.AND.EX P0, PT, R35, R57, PT, P0 ;  /* 0x000000392300720c */ /* 0x000fe20003f05300 */
[----:B--2---:R-:W-:-:S09]  /*4190*/  ULEA UR8, UR5, UR4, 0x18 ;  /* 0x0000000405087291 */ /* 0x004fd2000f8ec0ff */
[----:B-1----:R-:W1:Y:S02]  /*41a0*/  @P2 LDS.64 R12, [UR8+0x48] ;  /* 0x00004808ff0c2984 */ /* 0x002e640008000a00 */
[----:B-1----:R-:W-:Y:S01]  /*41b0*/  @P2 SEL R14, R13, RZ, !P1 ;  /* 0x000000ff0d0e2207 */ /* 0x002fe20004800000 */
[----:B------:R-:W-:Y:S01]  /*41c0*/  @P2 IMAD.IADD R12, R21, 0x1, R12 ;  /* 0x00000001150c2824 */ /* 0x000fe200078e020c */
[----:B------:R-:W-:-:S03]  /*41d0*/  ISETP.NE.U32.AND P1, PT, R56, R54, PT ;  /* 0x000000363800720c */ /* 0x000fc60003f25070 */
[----:B------:R-:W-:Y:S01]  /*41e0*/  @P2 IMAD.IADD R45, R45, 0x1, R14 ;  /* 0x000000012d2d2824 */ /* 0x000fe200078e020e */
[----:B------:R-:W-:Y:S01]  /*41f0*/  ISETP.NE.AND.EX P3, PT, R57, R55, PT, P1 ;  /* 0x000000373900720c */ /* 0x000fe20003f65310 */
[----:B------:R-:W-:Y:S01]  /*4200*/  @P2 IMAD.MOV.U32 R21, RZ, RZ, R12 ;  /* 0x000000ffff152224 */ /* 0x000fe200078e000c */
[----:B------:R-:W-:Y:S02]  /*4210*/  ISETP.NE.U32.AND P1, PT, R54, R52, PT ;  /* 0x000000343600720c */ /* 0x000fe40003f25070 */
[----:B------:R-:W-:Y:S01]  /*4220*/  SEL R13, R45, RZ, !P0 ;  /* 0x000000ff2d0d7207 */ /* 0x000fe20004000000 */
[----:B------:R-:W-:Y:S02]  /*4230*/  VIADD R23, R21, 0x1 ;  /* 0x0000000115177836 */ /* 0x000fe40000000000 */
[----:B------:R-:W-:Y:S02]  /*4240*/  IMAD.IADD R36, R36, 0x1, R21 ;  /* 0x0000000124247824 */ /* 0x000fe400078e0215 */
[----:B------:R-:W-:-:S02]  /*4250*/  IMAD.IADD R2, R2, 0x1, R13 ;  /* 0x0000000102027824 */ /* 0x000fc400078e020d */
[----:B------:R-:W1:Y:S01]  /*4260*/  LDS R13, [UR8+0x74] ;  /* 0x00007408ff0d7984 */ /* 0x000e620008000800 */
[--C-:B------:R-:W-:Y:S02]  /*4270*/  IMAD.IADD R37, R37, 0x1, R21.reuse ;  /* 0x0000000125257824 */ /* 0x100fe400078e0215 */
[----:B------:R-:W-:Y:S01]  /*4280*/  SEL R14, R2, RZ, !P3 ;  /* 0x000000ff020e7207 */ /* 0x000fe20005800000 */
[--C-:B------:R-:W-:Y:S01]  /*4290*/  IMAD.IADD R38, R38, 0x1, R21.reuse ;  /* 0x0000000126267824 */ /* 0x100fe200078e0215 */
[----:B------:R-:W-:Y:S01]  /*42a0*/  ISETP.NE.AND.EX P3, PT, R55, R53, PT, P1 ;  /* 0x000000353700720c */ /* 0x000fe20003f65310 */
[--C-:B------:R-:W-:Y:S01]  /*42b0*/  IMAD.IADD R39, R39, 0x1, R21.reuse ;  /* 0x0000000127277824 */ /* 0x100fe200078e0215 */
[----:B------:R-:W-:Y:S01]  /*42c0*/  ISETP.NE.U32.AND P1, PT, R52, R48, PT ;  /* 0x000000303400720c */ /* 0x000fe20003f25070 */
[----:B------:R-:W-:Y:S02]  /*42d0*/  IMAD.IADD R3, R3, 0x1, R14 ;  /* 0x0000000103037824 */ /* 0x000fe400078e020e */
[----:B------:R-:W-:-:S02]  /*42e0*/  IMAD.IADD R51, R40, 0x1, R21 ;  /* 0x0000000128337824 */ /* 0x000fc400078e0215 */
[--C-:B------:R-:W-:Y:S01]  /*42f0*/  IMAD.IADD R59, R41, 0x1, R21.reuse ;  /* 0x00000001293b7824 */ /* 0x100fe200078e0215 */
[----:B------:R-:W-:Y:S01]  /*4300*/  SEL R15, R3, RZ, !P3 ;  /* 0x000000ff030f7207 */ /* 0x000fe20005800000 */
[--C-:B------:R-:W-:Y:S01]  /*4310*/  IMAD.IADD R44, R42, 0x1, R21.reuse ;  /* 0x000000012a2c7824 */ /* 0x100fe200078e0215 */
[----:B------:R-:W-:Y:S01]  /*4320*/  ISETP.NE.AND.EX P3, PT, R53, R49, PT, P1 ;  /* 0x000000313500720c */ /* 0x000fe20003f65310 */
[----:B------:R-:W-:Y:S01]  /*4330*/  @!P0 IMAD.MOV R23, RZ, RZ, R21 ;  /* 0x000000ffff178224 */ /* 0x000fe200078e0215 */
[----:B------:R-:W-:Y:S01]  /*4340*/  ISETP.NE.U32.AND P1, PT, R48, R46, PT ;  /* 0x0000002e3000720c */ /* 0x000fe20003f25070 */
[----:B------:R-:W-:-:S05]  /*4350*/  IMAD.IADD R4, R4, 0x1, R15 ;  /* 0x0000000104047824 */ /* 0x000fca00078e020f */
[----:B------:R-:W-:Y:S02]  /*4360*/  SEL R14, R4, RZ, !P3 ;  /* 0x000000ff040e7207 */ /* 0x000fe40005800000 */
[----:B------:R-:W-:Y:S02]  /*4370*/  ISETP.NE.AND.EX P3, PT, R49, R47, PT, P1 ;  /* 0x0000002f3100720c */ /* 0x000fe40003f65310 */
[----:B------:R-:W-:Y:S01]  /*4380*/  ISETP.NE.U32.AND P1, PT, R46, R30, PT ;  /* 0x0000001e2e00720c */ /* 0x000fe20003f25070 */
[----:B------:R-:W-:-:S05]  /*4390*/  IMAD.IADD R5, R5, 0x1, R14 ;  /* 0x0000000105057824 */ /* 0x000fca00078e020e */
[----:B------:R-:W-:Y:S02]  /*43a0*/  SEL R15, R5, RZ, !P3 ;  /* 0x000000ff050f7207 */ /* 0x000fe40005800000 */
[----:B------:R-:W-:Y:S02]  /*43b0*/  ISETP.NE.AND.EX P3, PT, R47, R31, PT, P1 ;  /* 0x0000001f2f00720c */ /* 0x000fe40003f65310 */
[----:B------:R-:W-:Y:S01]  /*43c0*/  ISETP.NE.U32.AND P1, PT, R30, R28, PT ;  /* 0x0000001c1e00720c */ /* 0x000fe20003f25070 */
[----:B------:R-:W-:-:S03]  /*43d0*/  IMAD.IADD R6, R6, 0x1, R15 ;  /* 0x0000000106067824 */ /* 0x000fc600078e020f */
[----:B------:R-:W-:Y:S02]  /*43e0*/  ISETP.NE.AND.EX P1, PT, R31, R29, PT, P1 ;  /* 0x0000001d1f00720c */ /* 0x000fe40003f25310 */
[----:B------:R-:W-:-:S05]  /*43f0*/  SEL R14, R6, RZ, !P3 ;  /* 0x000000ff060e7207 */ /* 0x000fca0005800000 */
[----:B------:R-:W-:-:S05]  /*4400*/  IMAD.IADD R7, R7, 0x1, R14 ;  /* 0x0000000107077824 */ /* 0x000fca00078e020e */
[----:B------:R-:W-:Y:S02]  /*4410*/  SEL R15, R7, RZ, !P1 ;  /* 0x000000ff070f7207 */ /* 0x000fe40004800000 */
[----:B------:R-:W-:-:S03]  /*4420*/  ISETP.NE.U32.AND P1, PT, R28, R10, PT ;  /* 0x0000000a1c00720c */ /* 0x000fc60003f25070 */
[----:B------:R-:W-:Y:S01]  /*4430*/  IMAD.IADD R8, R8, 0x1, R15 ;  /* 0x0000000108087824 */ /* 0x000fe200078e020f */
[----:B------:R-:W-:-:S04]  /*4440*/  ISETP.NE.AND.EX P1, PT, R29, R11, PT, P1 ;  /* 0x0000000b1d00720c */ /* 0x000fc80003f25310 */
[----:B------:R-:W-:Y:S02]  /*4450*/  SEL R12, R8, RZ, !P1 ;  /* 0x000000ff080c7207 */ /* 0x000fe40004800000 */
[----:B-1----:R-:W-:-:S03]  /*4460*/  ISETP.GE.AND P1, PT, R13, 0x101, PT ;  /* 0x000001010d00780c */ /* 0x002fc60003f26270 */
[----:B------:R-:W-:-:S10]  /*4470*/  IMAD.IADD R9, R9, 0x1, R12 ;  /* 0x0000000109097824 */ /* 0x000fd400078e020c */
[----:B------:R-:W-:Y:S05]  /*4480*/  @!P1 BRA `(.L_x_894) ;  /* 0x0000001000089947 */ /* 0x000fea0003800000 */
[----:B------:R-:W1:Y:S01]  /*4490*/  LDS R12, [UR8+0x64] ;  /* 0x00006408ff0c7984 */ /* 0x000e620008000800 */
        /* <DEDUP_REMOVED lines=8> */
[----:B------:R-:W-:Y:S02]  /*4520*/  ISETP.NE.AND.EX P1, PT, R55, R53, PT, P1 ;  /* 0x000000353700720c */ /* 0x000fe40003f25310 */
[----:B------:R-:W-:Y:S02]  /*4530*/  ISETP.NE.U32.AND P6, PT, R30, R28, PT ;  /* 0x0000001c1e00720c */ /* 0x000fe40003fc5070 */
[----:B------:R-:W-:Y:S02]  /*4540*/  ISETP.NE.AND.EX P2, PT, R53, R49, PT, P2 ;  /* 0x000000313500720c */ /* 0x000fe40003f45320 */
[----:B------:R-:W-:-:S02]  /*4550*/  ISETP.NE.U32.AND P0, PT, R10, R32, PT ;  /* 0x000000200a00720c */ /* 0x000fc40003f05070 */
[----:B------:R-:W-:Y:S02]  /*4560*/  ISETP.NE.AND.EX P3, PT, R49, R47, PT, P3 ;  /* 0x0000002f3100720c */ /* 0x000fe40003f65330 */
[----:B------:R-:W-:Y:S02]  /*4570*/  ISETP.NE.AND.EX P6, PT, R31, R29, PT, P6 ;  /* 0x0000001d1f00720c */ /* 0x000fe40003fc5360 */
[----:B------:R-:W-:Y:S01]  /*4580*/  ISETP.NE.AND.EX P0, PT, R11, R33, PT, P0 ;  /* 0x000000210b00720c */ /* 0x000fe20003f05300 */
[--C-:B-1----:R-:W-:Y:S02]  /*4590*/  @P4 IMAD.IADD R21, R21, 0x1, -R12.reuse ;  /* 0x0000000115154824 */ /* 0x102fe400078e0a0c */
        /* <DEDUP_REMOVED lines=22> */
[----:B------:R1:W-:Y:S01]  /*4700*/  @P1 STS [R36+0x8], R3 ;  /* 0x0000080324001388 */ /* 0x0003e20000000800 */
[----:B------:R-:W-:Y:S01]  /*4710*/  ISETP.GE.AND P1, PT, R0, R13, PT ;  /* 0x0000000d0000720c */ /* 0x000fe20003f26270 */
        /* <DEDUP_REMOVED lines=18> */
[----:B-1----:R-:W-:Y:S01]  /*4840*/  LOP3.LUT R2, RZ, R0, RZ, 0x33, !PT ;  /* 0x00000000ff027212 */ /* 0x002fe200078e33ff */
[----:B------:R-:W-:Y:S04]  /*4850*/  BSSY.RECONVERGENT B0, `(.L_x_895) ;  /* 0x000001c000007945 */ /* 0x000fe80003800200 */
[----:B------:R-:W-:-:S05]  /*4860*/  IMAD.IADD R2, R13, 0x1, R2 ;  /* 0x000000010d027824 */ /* 0x000fca00078e0202 */
[C---:B------:R-:W-:Y:S02]  /*4870*/  LOP3.LUT R3, R2.reuse, 0x300, RZ, 0xc0, !PT ;  /* 0x0000030002037812 */ /* 0x040fe400078ec0ff */
[----:B------:R-:W-:Y:S02]  /*4880*/  ISETP.GE.U32.AND P1, PT, R2, 0x300, PT ;  /* 0x000003000200780c */ /* 0x000fe40003f26070 */
[----:B------:R-:W-:-:S13]  /*4890*/  ISETP.NE.AND P0, PT, R3, 0x300, PT ;  /* 0x000003000300780c */ /* 0x000fda0003f05270 */
[----:B------:R-:W-:Y:S05]  /*48a0*/  @!P0 BRA `(.L_x_896) ;  /* 0x0000000000588947 */ /* 0x000fea0003800000 */
[----:B------:R-:W1:Y:S01]  /*48b0*/  LDC.64 R8, c[0x0][0x3a0] ;  /* 0x0000e800ff087b82 */ /* 0x000e620000000a00 */
[----:B------:R-:W-:Y:S01]  /*48c0*/  LEA.HI R2, R2, 0x1, RZ, 0x18 ;  /* 0x0000000102027811 */ /* 0x000fe200078fc0ff */
[----:B------:R-:W-:-:S04]  /*48d0*/  IMAD.IADD R15, R0, 0x1, R12 ;  /* 0x00000001000f7824 */ /* 0x000fc800078e020c */
[C---:B------:R-:W-:Y:S01]  /*48e0*/  IMAD.SHL.U32 R3, R2.reuse, 0x100, RZ ;  /* 0x0000010002037824 */ /* 0x040fe200078e00ff */
[----:B------:R-:W-:Y:S01]  /*48f0*/  LOP3.LUT R2, R2, 0x3, RZ, 0xc0, !PT ;  /* 0x0000000302027812 */ /* 0x000fe200078ec0ff */
[----:B------:R-:W2:Y:S03]  /*4900*/  LDC.64 R10, c[0x0][0x398] ;  /* 0x0000e600ff0a7b82 */ /* 0x000ea60000000a00 */
[----:B------:R-:W-:Y:S01]  /*4910*/  LOP3.LUT R5, R3, 0x300, RZ, 0xc0, !PT ;  /* 0x0000030003057812 */ /* 0x000fe200078ec0ff */
[----:B0-----:R-:W-:Y:S01]  /*4920*/  IMAD.MOV R16, RZ, RZ, -R2 ;  /* 0x000000ffff107224 */ /* 0x001fe200078e0a02 */
[----:B------:R-:W-:-:S03]  /*4930*/  LEA R3, R0, UR8, 0x4 ;  /* 0x0000000800037c11 */ /* 0x000fc6000f8e20ff */
[----:B------:R-:W-:Y:S02]  /*4940*/  IMAD.IADD R0, R0, 0x1, R5 ;  /* 0x0000000100007824 */ /* 0x000fe400078e0205 */
[----:B------:R-:W-:-:S07]  /*4950*/  VIADD R14, R3, 0x8 ;  /* 0x00000008030e7836 */ /* 0x000fce0000000000 */
.L_x_897:
[----:B----4-:R-:W0:Y:S01]  /*4960*/  LDS.64 R6, [R14+-0x8] ;  /* 0xfffff8000e067984 */ /* 0x010e220000000a00 */
[----:B--2---:R-:W-:-:S03]  /*4970*/  IMAD.WIDE R4, R15, 0x8, R10 ;  /* 0x000000080f047825 */ /* 0x004fc600078e020a */
[----:B------:R2:W3:Y:S01]  /*4980*/  LDS R17, [R14] ;  /* 0x000000000e117984 */ /* 0x0004e20000000800 */
[----:B-1----:R-:W-:-:S04]  /*4990*/  IMAD.WIDE R2, R15, 0x4, R8 ;  /* 0x000000040f027825 */ /* 0x002fc800078e0208 */
[----:B------:R-:W-:Y:S02]  /*49a0*/  VIADD R16, R16, 0x1 ;  /* 0x0000000110107836 */ /* 0x000fe40000000000 */
[----:B------:R-:W-:Y:S02]  /*49b0*/  VIADD R15, R15, 0x100 ;  /* 0x000001000f0f7836 */ /* 0x000fe40000000000 */
[----:B--2---:R-:W-:Y:S01]  /*49c0*/  VIADD R14, R14, 0x1000 ;  /* 0x000010000e0e7836 */ /* 0x004fe20000000000 */
[----:B------:R-:W-:Y:S01]  /*49d0*/  ISETP.NE.AND P0, PT, R16, RZ, PT ;  /* 0x000000ff1000720c */ /* 0x000fe20003f05270 */
[----:B0-----:R4:W-:Y:S04]  /*49e0*/  STG.E.64 desc[UR10][R4.64], R6 ;  /* 0x0000000604007986 */ /* 0x0019e8000c101b0a */
[----:B---3--:R4:W-:Y:S08]  /*49f0*/  STG.E desc[UR10][R2.64], R17 ;  /* 0x0000001102007986 */ /* 0x0089f0000c10190a */
[----:B------:R-:W-:Y:S05]  /*4a00*/  @P0 BRA `(.L_x_897) ;  /* 0xfffffffc00d40947 */ /* 0x000fea000383ffff */
.L_x_896:
[----:B------:R-:W-:Y:S05]  /*4a10*/  BSYNC.RECONVERGENT B0 ;  /* 0x0000000000007941 */ /* 0x000fea0003800200 */
.L_x_895:
[----:B------:R-:W-:Y:S05]  /*4a20*/  @!P1 EXIT ;  /* 0x000000000000994d */ /* 0x000fea0003800000 */
[----:B------:R-:W1:Y:S01]  /*4a30*/  LDCU.64 UR4, c[0x0][0x398] ;  /* 0x00007300ff0477ac */ /* 0x000e620008000a00 */
[----:B----4-:R-:W-:Y:S01]  /*4a40*/  IMAD.IADD R2, R13, 0x1, -R0 ;  /* 0x000000010d027824 */ /* 0x010fe200078e0a00 */
[C---:B------:R-:W-:Y:S01]  /*4a50*/  LEA R6, R0.reuse, UR8, 0x4 ;  /* 0x0000000800067c11 */ /* 0x040fe2000f8e20ff */
[----:B------:R-:W-:Y:S01]  /*4a60*/  BSSY.RECONVERGENT B0, `(.L_x_898) ;  /* 0x0000061000007945 */ /* 0x000fe20003800200 */
[----:B------:R-:W2:Y:S01]  /*4a70*/  LDCU.64 UR6, c[0x0][0x3a0] ;  /* 0x00007400ff0677ac */ /* 0x000ea20008000a00 */
[----:B------:R-:W-:Y:S01]  /*4a80*/  IMAD.IADD R43, R0, 0x1, R12 ;  /* 0x00000001002b7824 */ /* 0x000fe200078e020c */
[----:B------:R-:W-:Y:S01]  /*4a90*/  ISETP.GT.AND P1, PT, R2, 0xc00, PT ;  /* 0x00000c000200780c */ /* 0x000fe20003f24270 */
[----:B------:R-:W-:Y:S01]  /*4aa0*/  VIADD R12, R6, 0x2000 ;  /* 0x00002000060c7836 */ /* 0x000fe20000000000 */
[----:B------:R-:W-:Y:S01]  /*4ab0*/  PLOP3.LUT P0, PT, PT, PT, PT, 0x80, 0x8 ;  /* 0x000000000008781c */ /* 0x000fe20003f0f070 */
[----:B-1----:R-:W-:Y:S02]  /*4ac0*/  UIADD3 UR4, UP0, UPT, UR4, 0x1000, URZ ;  /* 0x0000100004047890 */ /* 0x002fe4000ff1e0ff */
[----:B--2---:R-:W-:-:S02]  /*4ad0*/  UIADD3 UR6, UP1, UPT, UR6, 0x800, URZ ;  /* 0x0000080006067890 */ /* 0x004fc4000ff3e0ff */
[----:B------:R-:W-:Y:S02]  /*4ae0*/  UIADD3.X UR5, UPT, UPT, URZ, UR5, URZ, UP0, !UPT ;  /* 0x00000005ff057290 */ /* 0x000fe400087fe4ff */
[----:B------:R-:W-:Y:S01]  /*4af0*/  IMAD.U32 R2, RZ, RZ, UR4 ;  /* 0x00000004ff027e24 */ /* 0x000fe2000f8e00ff */
[----:B------:R-:W-:Y:S01]  /*4b00*/  UIADD3.X UR7, UPT, UPT, URZ, UR7, URZ, UP1, !UPT ;  /* 0x00000007ff077290 */ /* 0x000fe20008ffe4ff */
[----:B------:R-:W-:Y:S02]  /*4b10*/  IMAD.U32 R4, RZ, RZ, UR6 ;  /* 0x00000006ff047e24 */ /* 0x000fe4000f8e00ff */
[----:B------:R-:W-:-:S03]  /*4b20*/  IMAD.U32 R3, RZ, RZ, UR5 ;  /* 0x00000005ff037e24 */ /* 0x000fc6000f8e00ff */
[----:B------:R-:W-:Y:S01]  /*4b30*/  IMAD.U32 R5, RZ, RZ, UR7 ;  /* 0x00000007ff057e24 */ /* 0x000fe2000f8e00ff */
[----:B------:R-:W-:Y:S06]  /*4b40*/  @!P1 BRA `(.L_x_899) ;  /* 0x0000000400489947 */ /* 0x000fec0003800000 */
[----:B------:R-:W-:Y:S01]  /*4b50*/  PLOP3.LUT P0, PT, PT, PT, PT, 0x8, 0x80 ;  /* 0x000000000080781c */ /* 0x000fe20003f0e170 */
[----:B------:R-:W-:-:S12]  /*4b60*/  VIADD R45, R13, 0xfffff400 ;  /* 0xfffff4000d2d7836 */ /* 0x000fd80000000000 */
.L_x_900:
[----:B----4-:R-:W1:Y:S01]  /*4b70*/  LDS.64 R24, [R12+-0x2000] ;  /* 0xffe000000c187984 */ /* 0x010e620000000a00 */
[----:B------:R-:W-:-:S03]  /*4b80*/  IMAD.WIDE R34, R43, 0x8, R2 ;  /* 0x000000082b227825 */ /* 0x000fc600078e0202 */
[----:B------:R-:W2:Y:S01]  /*4b90*/  LDS R27, [R12+-0x1ff8] ;  /* 0xffe008000c1b7984 */ /* 0x000ea20000000800 */
[----:B0-----:R-:W-:-:S03]  /*4ba0*/  IMAD.WIDE R16, R43, 0x4, R4 ;  /* 0x000000042b107825 */ /* 0x001fc600078e0204 */
[----:B------:R-:W0:Y:S01]  /*4bb0*/  LDS.64 R28, [R12+-0x1000] ;  /* 0xfff000000c1c7984 */ /* 0x000e220000000a00 */
[C---:B------:R-:W-:Y:S02]  /*4bc0*/  VIADD R41, R43.reuse, 0x400 ;  /* 0x000004002b297836 */ /* 0x040fe40000000000 */
[----:B------:R-:W-:Y:S01]  /*4bd0*/  VIADD R61, R43, 0x800 ;  /* 0x000008002b3d7836 */ /* 0x000fe20000000000 */
[----:B------:R-:W3:Y:S01]  /*4be0*/  LDS R33, [R12+-0xff8] ;  /* 0xfff008000c217984 */ /* 0x000ee20000000800 */
[----:B------:R-:W-:Y:S02]  /*4bf0*/  VIADD R0, R0, 0x1000 ;  /* 0x0000100000007836 */ /* 0x000fe40000000000 */
[----:B------:R-:W-:Y:S01]  /*4c00*/  IMAD.WIDE R58, R61, 0x8, R2 ;  /* 0x000000083d3a7825 */ /* 0x000fe200078e0202 */
[----:B------:R-:W4:Y:S02]  /*4c10*/  LDS.64 R38, [R12] ;  /* 0x000000000c267984 */ /* 0x000f240000000a00 */
[----:B------:R-:W-:-:S02]  /*4c20*/  ISETP.GE.AND P1, PT, R0, R45, PT ;  /* 0x0000002d0000720c */ /* 0x000fc40003f26270 */
        /* <DEDUP_REMOVED lines=16> */
[----:B-1----:R-:W-:Y:S04]  /*4d30*/  STG.E.64 desc[UR10][R34.64+-0x1000], R24 ;  /* 0xfff0001822007986 */ /* 0x002fe8000c101b0a */
[----:B------:R-:W1:Y:S04]  /*4d40*/  LDS R48, [R12+0x8008] ;  /* 0x008008000c307984 */ /* 0x000e680000000800 */
[----:B------:R-:W1:Y:S04]  /*4d50*/  LDS.64 R24, [R12+0x9000] ;  /* 0x009000000c187984 */ /* 0x000e680000000a00 */
[----:B--2---:R-:W-:Y:S04]  /*4d60*/  STG.E desc[UR10][R16.64+-0x800], R27 ;  /* 0xfff8001b10007986 */ /* 0x004fe8000c10190a */
[----:B------:R-:W2:Y:S04]  /*4d70*/  LDS R56, [R12+0x9008] ;  /* 0x009008000c387984 */ /* 0x000ea80000000800 */
[----:B------:R-:W2:Y:S04]  /*4d80*/  LDS.64 R26, [R12+0xa000] ;  /* 0x00a000000c1a7984 */ /* 0x000ea80000000a00 */
[----:B0-----:R-:W-:Y:S04]  /*4d90*/  STG.E.64 desc[UR10][R34.64+-0x800], R28 ;  /* 0xfff8001c22007986 */ /* 0x001fe8000c101b0a */
[----:B------:R-:W0:Y:S04]  /*4da0*/  LDS R54, [R12+0xa008] ;  /* 0x00a008000c367984 */ /* 0x000e280000000800 */
[----:B------:R-:W0:Y:S04]  /*4db0*/  LDS.64 R28, [R12+0xb000] ;  /* 0x00b000000c1c7984 */ /* 0x000e280000000a00 */
[----:B------:R-:W0:Y:S04]  /*4dc0*/  LDS R52, [R12+0xb008] ;  /* 0x00b008000c347984 */ /* 0x000e280000000800 */
[----:B------:R-:W0:Y:S04]  /*4dd0*/  LDS.64 R30, [R12+0xc000] ;  /* 0x00c000000c1e7984 */ /* 0x000e280000000a00 */
[----:B---3--:R-:W-:Y:S04]  /*4de0*/  STG.E desc[UR10][R16.64+-0x400], R33 ;  /* 0xfffc002110007986 */ /* 0x008fe8000c10190a */
[----:B------:R-:W3:Y:S04]  /*4df0*/  LDS R50, [R12+0xc008] ;  /* 0x00c008000c327984 */ /* 0x000ee80000000800 */
[----:B------:R-:W3:Y:S04]  /*4e00*/  LDS.64 R32, [R12+0xd000] ;  /* 0x00d000000c207984 */ /* 0x000ee80000000a00 */
[----:B------:R1:W3:Y:S04]  /*4e10*/  LDS R46, [R12+0xd008] ;  /* 0x00d008000c2e7984 */ /* 0x0002e80000000800 */
[----:B----4-:R4:W-:Y:S04]  /*4e20*/  STG.E.64 desc[UR10][R34.64], R38 ;  /* 0x0000002622007986 */ /* 0x0109e8000c101b0a */
[----:B-----5:R-:W-:Y:S01]  /*4e30*/  STG.E desc[UR10][R16.64], R57 ;  /* 0x0000003910007986 */ /* 0x020fe2000c10190a */
[----:B-1----:R-:W-:-:S03]  /*4e40*/  VIADD R12, R12, 0x10000 ;  /* 0x000100000c0c7836 */ /* 0x002fc60000000000 */
[----:B------:R1:W-:Y:S04]  /*4e50*/  STG.E.64 desc[UR10][R34.64+0x800], R36 ;  /* 0x0008002422007986 */ /* 0x0003e8000c101b0a */
[----:B------:R5:W-:Y:S01]  /*4e60*/  STG.E desc[UR10][R16.64+0x400], R49 ;  /* 0x0004003110007986 */ /* 0x000be2000c10190a */
[----:B----4-:R-:W-:-:S04]  /*4e70*/  IMAD.WIDE R38, R41, 0x8, R2 ;  /* 0x0000000829267825 */ /* 0x010fc800078e0202 */
[--C-:B------:R-:W-:Y:S01]  /*4e80*/  IMAD.WIDE R40, R41, 0x4, R4.reuse ;  /* 0x0000000429287825 */ /* 0x100fe200078e0204 */
[----:B------:R4:W-:Y:S03]  /*4e90*/  STG.E.64 desc[UR10][R38.64+-0x1000], R6 ;  /* 0xfff0000626007986 */ /* 0x0009e6000c101b0a */
[----:B-1----:R-:W-:Y:S01]  /*4ea0*/  IMAD.WIDE R34, R61, 0x4, R4 ;  /* 0x000000043d227825 */ /* 0x002fe200078e0204 */
[----:B------:R-:W-:Y:S03]  /*4eb0*/  STG.E desc[UR10][R40.64+-0x800], R51 ;  /* 0xfff8003328007986 */ /* 0x000fe6000c10190a */
[C---:B-----5:R-:W-:Y:S01]  /*4ec0*/  VIADD R17, R43.reuse, 0xc00 ;  /* 0x00000c002b117836 */ /* 0x060fe20000000000 */
[----:B------:R1:W-:Y:S01]  /*4ed0*/  STG.E.64 desc[UR10][R38.64+-0x800], R8 ;  /* 0xfff8000826007986 */ /* 0x0003e2000c101b0a */
[----:B------:R-:W-:-:S03]  /*4ee0*/  VIADD R43, R43, 0x1000 ;  /* 0x000010002b2b7836 */ /* 0x000fc60000000000 */
[----:B------:R0:W-:Y:S01]  /*4ef0*/  STG.E desc[UR10][R40.64+-0x400], R53 ;  /* 0xfffc003528007986 */ /* 0x0001e2000c10190a */
[----:B----4-:R-:W-:-:S03]  /*4f00*/  IMAD.WIDE R6, R17, 0x8, R2 ;  /* 0x0000000811067825 */ /* 0x010fc600078e0202 */
[----:B------:R4:W-:Y:S04]  /*4f10*/  STG.E.64 desc[UR10][R38.64], R10 ;  /* 0x0000000a26007986 */ /* 0x0009e8000c101b0a */
[----:B------:R4:W-:Y:S01]  /*4f20*/  STG.E desc[UR10][R40.64], R55 ;  /* 0x0000003728007986 */ /* 0x0009e2000c10190a */
[----:B-1----:R-:W-:-:S03]  /*4f30*/  IMAD.WIDE R8, R17, 0x4, R4 ;  /* 0x0000000411087825 */ /* 0x002fc600078e0204 */
[----:B------:R4:W-:Y:S04]  /*4f40*/  STG.E.64 desc[UR10][R38.64+0x800], R14 ;  /* 0x0008000e26007986 */ /* 0x0009e8000c101b0a */
[----:B------:R4:W-:Y:S04]  /*4f50*/  STG.E desc[UR10][R40.64+0x400], R47 ;  /* 0x0004002f28007986 */ /* 0x0009e8000c10190a */
[----:B------:R4:W-:Y:S04]  /*4f60*/  STG.E.64 desc[UR10][R58.64+-0x1000], R20 ;  /* 0xfff000143a007986 */ /* 0x0009e8000c101b0a */
[----:B------:R4:W-:Y:S04]  /*4f70*/  STG.E desc[UR10][R34.64+-0x800], R42 ;  /* 0xfff8002a22007986 */ /* 0x0009e8000c10190a */
[----:B------:R4:W-:Y:S04]  /*4f80*/  STG.E.64 desc[UR10][R58.64+-0x800], R18 ;  /* 0xfff800123a007986 */ /* 0x0009e8000c101b0a */
[----:B------:R4:W-:Y:S04]  /*4f90*/  STG.E desc[UR10][R34.64+-0x400], R44 ;  /* 0xfffc002c22007986 */ /* 0x0009e8000c10190a */
[----:B------:R4:W-:Y:S04]  /*4fa0*/  STG.E.64 desc[UR10][R58.64], R22 ;  /* 0x000000163a007986 */ /* 0x0009e8000c101b0a */
[----:B------:R4:W-:Y:S04]  /*4fb0*/  STG.E desc[UR10][R34.64], R48 ;  /* 0x0000003022007986 */ /* 0x0009e8000c10190a */
[----:B------:R4:W-:Y:S04]  /*4fc0*/  STG.E.64 desc[UR10][R58.64+0x800], R24 ;  /* 0x000800183a007986 */ /* 0x0009e8000c101b0a */
[----:B--2---:R4:W-:Y:S04]  /*4fd0*/  STG.E desc[UR10][R34.64+0x400], R56 ;  /* 0x0004003822007986 */ /* 0x0049e8000c10190a */
[----:B------:R4:W-:Y:S04]  /*4fe0*/  STG.E.64 desc[UR10][R6.64+-0x1000], R26 ;  /* 0xfff0001a06007986 */ /* 0x0009e8000c101b0a */
[----:B0-----:R4:W-:Y:S04]  /*4ff0*/  STG.E desc[UR10][R8.64+-0x800], R54 ;  /* 0xfff8003608007986 */ /* 0x0019e8000c10190a */
[----:B------:R4:W-:Y:S04]  /*5000*/  STG.E.64 desc[UR10][R6.64+-0x800], R28 ;  /* 0xfff8001c06007986 */ /* 0x0009e8000c101b0a */
[----:B------:R4:W-:Y:S04]  /*5010*/  STG.E desc[UR10][R8.64+-0x400], R52 ;  /* 0xfffc003408007986 */ /* 0x0009e8000c10190a */
[----:B------:R4:W-:Y:S04]  /*5020*/  STG.E.64 desc[UR10][R6.64], R30 ;  /* 0x0000001e06007986 */ /* 0x0009e8000c101b0a */
[----:B---3--:R4:W-:Y:S04]  /*5030*/  STG.E desc[UR10][R8.64], R50 ;  /* 0x0000003208007986 */ /* 0x0089e8000c10190a */
[----:B------:R4:W-:Y:S04]  /*5040*/  STG.E.64 desc[UR10][R6.64+0x800], R32 ;  /* 0x0008002006007986 */ /* 0x0009e8000c101b0a */
[----:B------:R4:W-:Y:S01]  /*5050*/  STG.E desc[UR10][R8.64+0x400], R46 ;  /* 0x0004002e08007986 */ /* 0x0009e2000c10190a */
[----:B------:R-:W-:Y:S05]  /*5060*/  @!P1 BRA `(.L_x_900) ;  /* 0xfffffff800c09947 */ /* 0x000fea000383ffff */
.L_x_899:
[----:B------:R-:W-:Y:S05]  /*5070*/  BSYNC.RECONVERGENT B0 ;  /* 0x0000000000007941 */ /* 0x000fea0003800200 */
.L_x_898:
[----:B----4-:R-:W-:Y:S01]  /*5080*/  IMAD.IADD R6, R13, 0x1, -R0 ;  /* 0x000000010d067824 */ /* 0x010fe200078e0a00 */
[----:B------:R-:W-:Y:S04]  /*5090*/  BSSY.RECONVERGENT B0, `(.L_x_901) ;  /* 0x000002c000007945 */ /* 0x000fe80003800200 */
[----:B------:R-:W-:-:S13]  /*50a0*/  ISETP.GT.AND P1, PT, R6, 0x400, PT ;  /* 0x000004000600780c */ /* 0x000fda0003f24270 */
[----:B------:R-:W-:Y:S05]  /*50b0*/  @!P1 BRA `(.L_x_902) ;  /* 0x0000000000a49947 */ /* 0x000fea0003800000 */
[----:B------:R-:W1:Y:S01]  /*50c0*/  LDS.64 R10, [R12+-0x2000] ;  /* 0xffe000000c0a7984 */ /* 0x000e620000000a00 */
[C---:B------:R-:W-:Y:S01]  /*50d0*/  IMAD.WIDE R6, R43.reuse, 0x8, R2 ;  /* 0x000000082b067825 */ /* 0x040fe200078e0202 */
[----:B------:R-:W-:Y:S02]  /*50e0*/  PLOP3.LUT P0, PT, PT, PT, PT, 0x8, 0x80 ;  /* 0x000000000080781c */ /* 0x000fe40003f0e170 */
[----:B------:R-:W2:Y:S01]  /*50f0*/  LDS R33, [R12+-0x1ff8] ;  /* 0xffe008000c217984 */ /* 0x000ea20000000800 */
[----:B------:R-:W-:-:S03]  /*5100*/  IMAD.WIDE R8, R43, 0x4, R4 ;  /* 0x000000042b087825 */ /* 0x000fc600078e0204 */
[----:B------:R-:W3:Y:S01]  /*5110*/  LDS.64 R14, [R12+-0x1000] ;  /* 0xfff000000c0e7984 */ /* 0x000ee20000000a00 */
[----:B------:R-:W-:Y:S02]  /*5120*/  VIADD R23, R43, 0x400 ;  /* 0x000004002b177836 */ /* 0x000fe40000000000 */
[----:B------:R-:W-:Y:S01]  /*5130*/  VIADD R0, R0, 0x800 ;  /* 0x0000080000007836 */ /* 0x000fe20000000000 */
[----:B------:R-:W4:Y:S01]  /*5140*/  LDS R35, [R12+-0xff8] ;  /* 0xfff008000c237984 */ /* 0x000f220000000800 */
[----:B------:R-:W-:-:S03]  /*5150*/  IMAD.WIDE R20, R23, 0x8, R2 ;  /* 0x0000000817147825 */ /* 0x000fc600078e0202 */
[----:B0-----:R-:W0:Y:S01]  /*5160*/  LDS.64 R16, [R12] ;  /* 0x000000000c107984 */ /* 0x001e220000000a00 */
[----:B------:R-:W-:-:S03]  /*5170*/  IMAD.WIDE R22, R23, 0x4, R4 ;  /* 0x0000000417167825 */ /* 0x000fc600078e0204 */
[----:B------:R-:W5:Y:S01]  /*5180*/  LDS R37, [R12+0x8] ;  /* 0x000008000c257984 */ /* 0x000f620000000800 */
[----:B------:R-:W-:-:S03]  /*5190*/  VIADD R43, R43, 0x800 ;  /* 0x000008002b2b7836 */ /* 0x000fc60000000000 */
        /* <DEDUP_REMOVED lines=10> */
[----:B-1----:R1:W-:Y:S04]  /*5240*/  STG.E.64 desc[UR10][R6.64+-0x1000], R10 ;  /* 0xfff0000a06007986 */ /* 0x0023e8000c101b0a */
[----:B--2---:R1:W-:Y:S01]  /*5250*/  STG.E desc[UR10][R8.64+-0x800], R33 ;  /* 0xfff8002108007986 */ /* 0x0043e2000c10190a */
[----:B---3--:R-:W-:-:S03]  /*5260*/  VIADD R12, R12, 0x8000 ;  /* 0x000080000c0c7836 */ /* 0x008fc60000000000 */
[----:B------:R1:W-:Y:S04]  /*5270*/  STG.E.64 desc[UR10][R6.64+-0x800], R14 ;  /* 0xfff8000e06007986 */ /* 0x0003e8000c101b0a */
[----:B----4-:R1:W-:Y:S04]  /*5280*/  STG.E desc[UR10][R8.64+-0x400], R35 ;  /* 0xfffc002308007986 */ /* 0x0103e8000c10190a */
[----:B0-----:R1:W-:Y:S04]  /*5290*/  STG.E.64 desc[UR10][R6.64], R16 ;  /* 0x0000001006007986 */ /* 0x0013e8000c101b0a */
[----:B-----5:R1:W-:Y:S04]  /*52a0*/  STG.E desc[UR10][R8.64], R37 ;  /* 0x0000002508007986 */ /* 0x0203e8000c10190a */
        /* <DEDUP_REMOVED lines=9> */
[----:B------:R1:W-:Y:S02]  /*5340*/  STG.E desc[UR10][R22.64+0x400], R49 ;  /* 0x0004003116007986 */ /* 0x0003e4000c10190a */
.L_x_902:
[----:B------:R-:W-:Y:S05]  /*5350*/  BSYNC.RECONVERGENT B0 ;  /* 0x0000000000007941 */ /* 0x000fea0003800200 */
.L_x_901:
[----:B------:R-:W-:-:S13]  /*5360*/  ISETP.LT.OR P0, PT, R0, R13, P0 ;  /* 0x0000000d0000720c */ /* 0x000fda0000701670 */
[----:B------:R-:W-:Y:S05]  /*5370*/  @!P0 EXIT ;  /* 0x000000000000894d */ /* 0x000fea0003800000 */
[----:B-1----:R-:W1:Y:S01]  /*5380*/  LDS.64 R6, [R12+-0x2000] ;  /* 0xffe000000c067984 */ /* 0x002e620000000a00 */
[----:B------:R-:W-:-:S03]  /*5390*/  IMAD.WIDE R2, R43, 0x8, R2 ;  /* 0x000000082b027825 */ /* 0x000fc600078e0202 */
[----:B------:R-:W2:Y:S01]  /*53a0*/  LDS R13, [R12+-0x1ff8] ;  /* 0xffe008000c0d7984 */ /* 0x000ea20000000800 */
[----:B------:R-:W-:-:S03]  /*53b0*/  IMAD.WIDE R4, R43, 0x4, R4 ;  /* 0x000000042b047825 */ /* 0x000fc600078e0204 */
[----:B------:R-:W3:Y:S04]  /*53c0*/  LDS.64 R8, [R12+-0x1000] ;  /* 0xfff000000c087984 */ /* 0x000ee80000000a00 */
[----:B0-----:R-:W0:Y:S04]  /*53d0*/  LDS R17, [R12+-0xff8] ;  /* 0xfff008000c117984 */ /* 0x001e280000000800 */
[----:B------:R-:W4:Y:S04]  /*53e0*/  LDS.64 R10, [R12] ;  /* 0x000000000c0a7984 */ /* 0x000f280000000a00 */
[----:B------:R-:W5:Y:S04]  /*53f0*/  LDS R19, [R12+0x8] ;  /* 0x000008000c137984 */ /* 0x000f680000000800 */
[----:B------:R-:W5:Y:S04]  /*5400*/  LDS.64 R14, [R12+0x1000] ;  /* 0x001000000c0e7984 */ /* 0x000f680000000a00 */
[----:B------:R-:W5:Y:S04]  /*5410*/  LDS R21, [R12+0x1008] ;  /* 0x001008000c157984 */ /* 0x000f680000000800 */
[----:B-1----:R-:W-:Y:S04]  /*5420*/  STG.E.64 desc[UR10][R2.64+-0x1000], R6 ;  /* 0xfff0000602007986 */ /* 0x002fe8000c101b0a */
[----:B--2---:R-:W-:Y:S04]  /*5430*/  STG.E desc[UR10][R4.64+-0x800], R13 ;  /* 0xfff8000d04007986 */ /* 0x004fe8000c10190a */
[----:B---3--:R-:W-:Y:S04]  /*5440*/  STG.E.64 desc[UR10][R2.64+-0x800], R8 ;  /* 0xfff8000802007986 */ /* 0x008fe8000c101b0a */
[----:B0-----:R-:W-:Y:S04]  /*5450*/  STG.E desc[UR10][R4.64+-0x400], R17 ;  /* 0xfffc001104007986 */ /* 0x001fe8000c10190a */
[----:B----4-:R-:W-:Y:S04]  /*5460*/  STG.E.64 desc[UR10][R2.64], R10 ;  /* 0x0000000a02007986 */ /* 0x010fe8000c101b0a */
[----:B-----5:R-:W-:Y:S04]  /*5470*/  STG.E desc[UR10][R4.64], R19 ;  /* 0x0000001304007986 */ /* 0x020fe8000c10190a */
[----:B------:R-:W-:Y:S04]  /*5480*/  STG.E.64 desc[UR10][R2.64+0x800], R14 ;  /* 0x0008000e02007986 */ /* 0x000fe8000c101b0a */
[----:B------:R-:W-:Y:S01]  /*5490*/  STG.E desc[UR10][R4.64+0x400], R21 ;  /* 0x0004001504007986 */ /* 0x000fe2000c10190a */
[----:B------:R-:W-:Y:S05]  /*54a0*/  EXIT ;  /* 0x000000000000794d */ /* 0x000fea0003800000 */
.L_x_894:
[----:B------:R-:W-:Y:S02]  /*54b0*/  ISETP.NE.U32.AND P4, PT, R34, R56, PT ;  /* 0x000000382200720c */ /* 0x000fe40003f85070 */
[----:B------:R-:W-:Y:S02]  /*54c0*/  ISETP.NE.U32.AND P1, PT, R56, R54, PT ;  /* 0x000000363800720c */ /* 0x000fe40003f25070 */
[----:B------:R-:W-:Y:S02]  /*54d0*/  ISETP.NE.AND.EX P4, PT, R35, R57, PT, P4 ;  /* 0x000000392300720c */ /* 0x000fe40003f85340 */
[----:B------:R-:W-:Y:S02]  /*54e0*/  ISETP.NE.AND.EX P1, PT, R57, R55, PT, P1 ;  /* 0x000000373900720c */ /* 0x000fe40003f25310 */
[----:B------:R-:W-:Y:S02]  /*54f0*/  ISETP.NE.U32.AND P0, PT, R54, R52, PT ;  /* 0x000000343600720c */ /* 0x000fe40003f05070 */
[----:B------:R-:W-:-:S02]  /*5500*/  ISETP.NE.U32.AND P2, PT, R52, R48, PT ;  /* 0x000000303400720c */ /* 0x000fc40003f45070 */
[----:B------:R-:W-:Y:S02]  /*5510*/  ISETP.NE.AND.EX P0, PT, R55, R53, PT, P0 ;  /* 0x000000353700720c */ /* 0x000fe40003f05300 */
[----:B------:R-:W-:Y:S02]  /*5520*/  ISETP.NE.U32.AND P3, PT, R48, R46, PT ;  /* 0x0000002e3000720c */ /* 0x000fe40003f65070 */
[----:B------:R-:W-:Y:S01]  /*5530*/  ISETP.NE.U32.AND P5, PT, R46, R30, PT ;  /* 0x0000001e2e00720c */ /* 0x000fe20003fa5070 */
[----:B0-----:R-:W0:Y:S01]  /*5540*/  @P4 LDC.64 R16, c[0x0][0x398] ;  /* 0x0000e600ff104b82 */ /* 0x001e220000000a00 */
[----:B------:R-:W-:Y:S01]  /*5550*/  @P4 IMAD.MOV.U32 R20, RZ, RZ, R34 ;  /* 0x000000ffff144224 */ /* 0x000fe200078e0022 */
[----:B------:R-:W-:Y:S02]  /*5560*/  ISETP.NE.AND.EX P2, PT, R53, R49, PT, P2 ;  /* 0x000000313500720c */ /* 0x000fe40003f45320 */
[----:B------:R-:W-:Y:S02]  /*5570*/  ISETP.NE.AND.EX P3, PT, R49, R47, PT, P3 ;  /* 0x0000002f3100720c */ /* 0x000fe40003f65330 */
[----:B------:R-:W-:-:S02]  /*5580*/  ISETP.NE.AND.EX P5, PT, R47, R31, PT, P5 ;  /* 0x0000001f2f00720c */ /* 0x000fc40003fa5350 */
[----:B------:R-:W1:Y:S01]  /*5590*/  @P4 LDC.64 R12, c[0x0][0x3a0] ;  /* 0x0000e800ff0c4b82 */ /* 0x000e620000000a00 */
[----:B------:R-:W-:-:S04]  /*55a0*/  ISETP.NE.U32.AND P6, PT, R28, R10, PT ;  /* 0x0000000a1c00720c */ /* 0x000fc80003fc5070 */
[----:B------:R-:W-:-:S03]  /*55b0*/  ISETP.NE.AND.EX P6, PT, R29, R11, PT, P6 ;  /* 0x0000000b1d00720c */ /* 0x000fc60003fc5360 */
[----:B------:R-:W2:Y:S08]  /*55c0*/  @P1 LDC.64 R14, c[0x0][0x398] ;  /* 0x0000e600ff0e1b82 */ /* 0x000eb00000000a00 */
[----:B------:R-:W3:Y:S01]  /*55d0*/  @P1 LDC.64 R26, c[0x0][0x3a0] ;  /* 0x0000e800ff1a1b82 */ /* 0x000ee20000000a00 */
[----:B0-----:R-:W-:-:S04]  /*55e0*/  @P4 IMAD.WIDE R16, R21, 0x8, R16 ;  /* 0x0000000815104825 */ /* 0x001fc800078e0210 */
[----:B-1----:R-:W-:-:S03]  /*55f0*/  @P4 IMAD.WIDE R18, R21, 0x4, R12 ;  /* 0x0000000415124825 */ /* 0x002fc600078e020c */
[----:B------:R-:W0:Y:S01]  /*5600*/  @P0 LDC.64 R24, c[0x0][0x3a0] ;  /* 0x0000e800ff180b82 */ /* 0x000e220000000a00 */
[----:B------:R-:W-:Y:S02]  /*5610*/  @P4 IMAD.MOV.U32 R21, RZ, RZ, R35 ;  /* 0x000000ffff154224 */ /* 0x000fe400078e0023 */
[----:B--2---:R-:W-:-:S03]  /*5620*/  @P1 IMAD.WIDE R34, R23, 0x8, R14 ;  /* 0x0000000817221825 */ /* 0x004fc600078e020e */
[----:B------:R1:W-:Y:S02]  /*5630*/  @P4 STG.E.64 desc[UR10][R16.64], R20 ;  /* 0x0000001410004986 */ /* 0x0003e4000c101b0a */
[----:B------:R-:W2:Y:S02]  /*5640*/  @P0 LDC.64 R12, c[0x0][0x398] ;  /* 0x0000e600ff0c0b82 */ /* 0x000ea40000000a00 */
[----:B------:R4:W-:Y:S01]  /*5650*/  @P4 STG.E desc[UR10][R18.64], R45 ;  /* 0x0000002d12004986 */ /* 0x0009e2000c10190a */
[----:B------:R-:W-:Y:S01]  /*5660*/  ISETP.NE.U32.AND P4, PT, R30, R28, PT ;  /* 0x0000001c1e00720c */ /* 0x000fe20003f85070 */
[----:B---3--:R-:W-:Y:S02]  /*5670*/  @P1 IMAD.WIDE R26, R23, 0x4, R26 ;  /* 0x00000004171a1825 */ /* 0x008fe400078e021a */
[----:B------:R-:W-:Y:S01]  /*5680*/  @P1 STG.E.64 desc[UR10][R34.64], R56 ;  /* 0x0000003822001986 */ /* 0x000fe2000c101b0a */
[----:B------:R-:W-:Y:S01]  /*5690*/  ISETP.NE.AND.EX P4, PT, R31, R29, PT, P4 ;  /* 0x0000001d1f00720c */ /* 0x000fe20003f85340 */
[----:B------:R-:W3:Y:S02]  /*56a0*/  @P2 LDC.64 R22, c[0x0][0x398] ;  /* 0x0000e600ff162b82 */ /* 0x000ee40000000a00 */
[----:B------:R5:W-:Y:S01]  /*56b0*/  @P1 STG.E desc[UR10][R26.64], R2 ;  /* 0x000000021a001986 */ /* 0x000be2000c10190a */
[----:B------:R-:W-:Y:S01]  /*56c0*/  ISETP.NE.U32.AND P1, PT, R10, R32, PT ;  /* 0x000000200a00720c */ /* 0x000fe20003f25070 */
[----:B0-----:R-:W-:-:S03]  /*56d0*/  @P0 IMAD.WIDE R24, R36, 0x4, R24 ;  /* 0x0000000424180825 */ /* 0x001fc600078e0218 */
[----:B------:R-:W-:Y:S01]  /*56e0*/  ISETP.NE.AND.EX P1, PT, R11, R33, PT, P1 ;  /* 0x000000210b00720c */ /* 0x000fe20003f25310 */
[----:B------:R-:W0:Y:S01]  /*56f0*/  @P2 LDC.64 R14, c[0x0][0x3a0] ;  /* 0x0000e800ff0e2b82 */ /* 0x000e220000000a00 */
[----:B--2---:R-:W-:-:S07]  /*5700*/  @P0 IMAD.WIDE R12, R36, 0x8, R12 ;  /* 0x00000008240c0825 */ /* 0x004fce00078e020c */
[----:B-1----:R-:W1:Y:S01]  /*5710*/  @P3 LDC.64 R20, c[0x0][0x398] ;  /* 0x0000e600ff143b82 */ /* 0x002e620000000a00 */
[----:B------:R2:W-:Y:S07]  /*5720*/  @P0 STG.E.64 desc[UR10][R12.64], R54 ;  /* 0x000000360c000986 */ /* 0x0005ee000c101b0a */
[----:B----4-:R-:W4:Y:S01]  /*5730*/  @P3 LDC.64 R18, c[0x0][0x3a0] ;  /* 0x0000e800ff123b82 */ /* 0x010f220000000a00 */
[C---:B---3--:R-:W-:Y:S01]  /*5740*/  @P2 IMAD.WIDE R22, R37.reuse, 0x8, R22 ;  /* 0x0000000825162825 */ /* 0x048fe200078e0216 */
[----:B------:R2:W-:Y:S04]  /*5750*/  @P0 STG.E desc[UR10][R24.64], R3 ;  /* 0x0000000318000986 */ /* 0x0005e8000c10190a */
[----:B------:R2:W-:Y:S02]  /*5760*/  @P2 STG.E.64 desc[UR10][R22.64], R52 ;  /* 0x0000003416002986 */ /* 0x0005e4000c101b0a */
[----:B------:R-:W3:Y:S01]  /*5770*/  @P5 LDC.64 R16, c[0x0][0x398] ;  /* 0x0000e600ff105b82 */ /* 0x000ee20000000a00 */
[----:B0-----:R-:W-:-:S05]  /*5780*/  @P2 IMAD.WIDE R14, R37, 0x4, R14 ;  /* 0x00000004250e2825 */ /* 0x001fca00078e020e */
[----:B------:R2:W-:Y:S02]  /*5790*/  @P2 STG.E desc[UR10][R14.64], R4 ;  /* 0x000000040e002986 */ /* 0x0005e4000c10190a */
[----:B------:R-:W0:Y:S01]  /*57a0*/  @P5 LDC.64 R60, c[0x0][0x3a0] ;  /* 0x0000e800ff3c5b82 */ /* 0x000e220000000a00 */
[----:B-1----:R-:W-:-:S05]  /*57b0*/  @P3 IMAD.WIDE R20, R38, 0x8, R20 ;  /* 0x0000000826143825 */ /* 0x002fca00078e0214 */
[----:B------:R2:W-:Y:S02]  /*57c0*/  @P3 STG.E.64 desc[UR10][R20.64], R48 ;  /* 0x0000003014003986 */ /* 0x0005e4000c101b0a */
[----:B-----5:R-:W1:Y:S01]  /*57d0*/  @P4 LDC.64 R26, c[0x0][0x398] ;  /* 0x0000e600ff1a4b82 */ /* 0x020e620000000a00 */
[----:B----4-:R-:W-:-:S05]  /*57e0*/  @P3 IMAD.WIDE R18, R38, 0x4, R18 ;  /* 0x0000000426123825 */ /* 0x010fca00078e0212 */
[----:B------:R2:W-:Y:S02]  /*57f0*/  @P3 STG.E desc[UR10][R18.64], R5 ;  /* 0x0000000512003986 */ /* 0x0005e4000c10190a */
[----:B------:R-:W4:Y:S01]  /*5800*/  @P4 LDC.64 R34, c[0x0][0x3a0] ;  /* 0x0000e800ff224b82 */ /* 0x000f220000000a00 */
[----:B---3--:R-:W-:-:S05]  /*5810*/  @P5 IMAD.WIDE R16, R39, 0x8, R16 ;  /* 0x0000000827105825 */ /* 0x008fca00078e0210 */
[----:B------:R2:W-:Y:S02]  /*5820*/  @P5 STG.E.64 desc[UR10][R16.64], R46 ;  /* 0x0000002e10005986 */ /* 0x0005e4000c101b0a */
[----:B------:R-:W3:Y:S01]  /*5830*/  @P6 LDC.64 R40, c[0x0][0x398] ;  /* 0x0000e600ff286b82 */ /* 0x000ee20000000a00 */
[----:B0-----:R-:W-:-:S05]  /*5840*/  @P5 IMAD.WIDE R60, R39, 0x4, R60 ;  /* 0x00000004273c5825 */ /* 0x001fca00078e023c */
[----:B------:R2:W-:Y:S02]  /*5850*/  @P5 STG.E desc[UR10][R60.64], R6 ;  /* 0x000000063c005986 */ /* 0x0005e4000c10190a */
[----:B------:R-:W0:Y:S01]  /*5860*/  @P6 LDC.64 R42, c[0x0][0x3a0] ;  /* 0x0000e800ff2a6b82 */ /* 0x000e220000000a00 */
[----:B-1----:R-:W-:-:S05]  /*5870*/  @P4 IMAD.WIDE R26, R51, 0x8, R26 ;  /* 0x00000008331a4825 */ /* 0x002fca00078e021a */
[----:B------:R2:W-:Y:S01]  /*5880*/  @P4 STG.E.64 desc[UR10][R26.64], R30 ;  /* 0x0000001e1a004986 */ /* 0x0005e2000c101b0a */
[----:B----4-:R-:W-:-:S05]  /*5890*/  @P4 IMAD.WIDE R34, R51, 0x4, R34 ;  /* 0x0000000433224825 */ /* 0x010fca00078e0222 */
[----:B------:R2:W-:Y:S01]  /*58a0*/  @P4 STG.E desc[UR10][R34.64], R7 ;  /* 0x0000000722004986 */ /* 0x0005e2000c10190a */
[----:B---3--:R-:W-:-:S05]  /*58b0*/  @P6 IMAD.WIDE R40, R59, 0x8, R40 ;  /* 0x000000083b286825 */ /* 0x008fca00078e0228 */
[----:B------:R2:W-:Y:S01]  /*58c0*/  @P6 STG.E.64 desc[UR10][R40.64], R28 ;  /* 0x0000001c28006986 */ /* 0x0005e2000c101b0a */
[----:B0-----:R-:W-:-:S05]  /*58d0*/  @P6 IMAD.WIDE R42, R59, 0x4, R42 ;  /* 0x000000043b2a6825 */ /* 0x001fca00078e022a */
[----:B------:R2:W-:Y:S01]  /*58e0*/  @P6 STG.E desc[UR10][R42.64], R8 ;  /* 0x000000082a006986 */ /* 0x0005e2000c10190a */
[----:B------:R-:W-:Y:S05]  /*58f0*/  @!P1 EXIT ;  /* 0x000000000000994d */ /* 0x000fea0003800000 */
[----:B--2---:R-:W0:Y:S08]  /*5900*/  LDC.64 R2, c[0x0][0x398] ;  /* 0x0000e600ff027b82 */ /* 0x004e300000000a00 */
[----:B------:R-:W1:Y:S01]  /*5910*/  LDC.64 R4, c[0x0][0x3a0] ;  /* 0x0000e800ff047b82 */ /* 0x000e620000000a00 */
[----:B0-----:R-:W-:-:S05]  /*5920*/  IMAD.WIDE R2, R44, 0x8, R2 ;  /* 0x000000082c027825 */ /* 0x001fca00078e0202 */
[----:B------:R-:W-:Y:S01]  /*5930*/  STG.E.64 desc[UR10][R2.64], R10 ;  /* 0x0000000a02007986 */ /* 0x000fe2000c101b0a */
[----:B-1----:R-:W-:-:S05]  /*5940*/  IMAD.WIDE R44, R44, 0x4, R4 ;  /* 0x000000042c2c7825 */ /* 0x002fca00078e0204 */
[----:B------:R-:W-:Y:S01]  /*5950*/  STG.E desc[UR10][R44.64], R9 ;  /* 0x000000092c007986 */ /* 0x000fe2000c10190a */
[----:B------:R-:W-:Y:S05]  /*5960*/  EXIT ;  /* 0x000000000000794d */ /* 0x000fea0003800000 */
.L_x_870:
[----:B------:R-:W-:-:S13]  /*5970*/  ISETP.GE.AND P0, PT, R2, 0x1, PT ;  /* 0x000000010200780c */ /* 0x000fda0003f06270 */
[----:B------:R-:W-:Y:S05]  /*5980*/  @!P0 EXIT ;  /* 0x000000000000894d */ /* 0x000fea0003800000 */
[----:B------:R-:W-:-:S13]  /*5990*/  ISETP.NE.AND P0, PT, R50, RZ, PT ;  /* 0x000000ff3200720c */ /* 0x000fda0003f05270 */
[----:B------:R-:W-:Y:S05]  /*59a0*/  @P0 BRA `(.L_x_903) ;  /* 0x00000028006c0947 */ /* 0x000fea0003800000 */
[----:B------:R-:W0:Y:S01]  /*59b0*/  LDC.64 R4, c[0x0][0x380] ;  /* 0x0000e000ff047b82 */ /* 0x000e220000000a00 */
[----:B------:R-:W1:Y:S07]  /*59c0*/  S2R R0, SR_TID.X ;  /* 0x0000000000007919 */ /* 0x000e6e0000002100 */
[----:B------:R-:W2:Y:S01]  /*59d0*/  S2UR UR5, SR_CgaCtaId ;  /* 0x00000000000579c3 */ /* 0x000ea20000008800 */
[----:B------:R-:W-:-:S07]  /*59e0*/  UMOV UR4, 0x400 ;  /* 0x0000040000047882 */ /* 0x000fce0000000000 */
[----:B------:R-:W3:Y:S01]  /*59f0*/  LDC R27, c[0x0][0x390] ;  /* 0x0000e400ff1b7b82 */ /* 0x000ee20000000800 */
[----:B0-----:R-:W-:-:S05]  /*5a00*/  IMAD.WIDE.U32 R6, R25, 0x8, R4 ;  /* 0x0000000819067825 */ /* 0x001fca00078e0004 */
[----:B------:R-:W4:Y:S01]  /*5a10*/  LDG.E.64.CONSTANT R8, desc[UR10][R6.64] ;  /* 0x0000000a06087981 */ /* 0x000f22000c1e9b00 */
[C---:B-1----:R-:W-:Y:S02]  /*5a20*/  LOP3.LUT R3, R0.reuse, 0x1f, RZ, 0xc0, !PT ;  /* 0x0000001f00037812 */ /* 0x042fe400078ec0ff */
[----:B------:R-:W-:-:S05]  /*5a30*/  LOP3.LUT R4, R0, 0x3e0, RZ, 0xc0, !PT ;  /* 0x000003e000047812 */ /* 0x000fca00078ec0ff */
[----:B------:R-:W-:-:S04]  /*5a40*/  IMAD R3, R4, 0x9, R3 ;  /* 0x0000000904037824 */ /* 0x000fc800078e0203 */
[C---:B------:R-:W-:Y:S01]  /*5a50*/  VIADD R5, R3.reuse, 0x20 ;  /* 0x0000002003057836 */ /* 0x040fe20000000000 */
[C---:B------:R-:W-:Y:S01]  /*5a60*/  ISETP.GE.U32.AND P5, PT, R3.reuse, R2, PT ;  /* 0x000000020300720c */ /* 0x040fe20003fa6070 */
[C---:B------:R-:W-:Y:S01]  /*5a70*/  VIADD R11, R3.reuse, 0x40 ;  /* 0x00000040030b7836 */ /* 0x040fe20000000000 */
[C---:B------:R-:W-:Y:S01]  /*5a80*/  LEA R10, P6, R3.reuse, R6, 0x3 ;  /* 0x00000006030a7211 */ /* 0x040fe200078c18ff */
[----:B------:R-:W-:Y:S01]  /*5a90*/  VIADD R13, R3, 0x60 ;  /* 0x00000060030d7836 */ /* 0x000fe20000000000 */
[-C--:B------:R-:W-:Y:S01]  /*5aa0*/  ISETP.GE.U32.AND P0, PT, R5, R2.reuse, PT ;  /* 0x000000020500720c */ /* 0x080fe20003f06070 */
[----:B------:R-:W-:Y:S01]  /*5ab0*/  VIADD R5, R3, 0x80 ;  /* 0x0000008003057836 */ /* 0x000fe20000000000 */
[-C--:B------:R-:W-:Y:S01]  /*5ac0*/  ISETP.GE.U32.AND P1, PT, R11, R2.reuse, PT ;  /* 0x000000020b00720c */ /* 0x080fe20003f26070 */
[----:B------:R-:W-:Y:S01]  /*5ad0*/  VIADD R11, R3, 0xa0 ;  /* 0x000000a0030b7836 */ /* 0x000fe20000000000 */
[-C--:B------:R-:W-:Y:S01]  /*5ae0*/  ISETP.GE.U32.AND P2, PT, R13, R2.reuse, PT ;  /* 0x000000020d00720c */ /* 0x080fe20003f46070 */
[----:B------:R-:W-:Y:S01]  /*5af0*/  VIADD R15, R3, 0xc0 ;  /* 0x000000c0030f7836 */ /* 0x000fe20000000000 */
[----:B------:R-:W-:-:S02]  /*5b00*/  ISETP.GE.U32.AND P3, PT, R5, R2, PT ;  /* 0x000000020500720c */ /* 0x000fc40003f66070 */
[----:B------:R-:W-:Y:S01]  /*5b10*/  ISETP.GE.U32.AND P4, PT, R11, R2, PT ;  /* 0x000000020b00720c */ /* 0x000fe20003f86070 */
[----:B------:R-:W-:-:S04]  /*5b20*/  @!P5 IMAD.WIDE.U32 R4, R3, 0x8, R6 ;  /* 0x000000080304d825 */ /* 0x000fc800078e0006 */
[----:B------:R-:W-:Y:S02]  /*5b30*/  IMAD.X R11, RZ, RZ, R7, P6 ;  /* 0x000000ffff0b7224 */ /* 0x000fe400030e0607 */
[C---:B------:R-:W-:Y:S02]  /*5b40*/  VIADD R17, R3.reuse, 0xe0 ;  /* 0x000000e003117836 */ /* 0x040fe40000000000 */
[----:B------:R-:W-:Y:S01]  /*5b50*/  VIADD R3, R3, 0x100 ;  /* 0x0000010003037836 */ /* 0x000fe20000000000 */
[-C--:B------:R-:W-:Y:S01]  /*5b60*/  ISETP.GE.U32.AND P6, PT, R15, R2.reuse, PT ;  /* 0x000000020f00720c */ /* 0x080fe20003fc6070 */
[----:B----4-:R-:W-:Y:S02]  /*5b70*/  IMAD.MOV.U32 R6, RZ, RZ, R8 ;  /* 0x000000ffff067224 */ /* 0x010fe400078e0008 */
[----:B------:R-:W-:Y:S02]  /*5b80*/  IMAD.MOV.U32 R7, RZ, RZ, R9 ;  /* 0x000000ffff077224 */ /* 0x000fe400078e0009 */
[----:B------:R-:W-:Y:S01]  /*5b90*/  IMAD.MOV.U32 R12, RZ, RZ, R6 ;  /* 0x000000ffff0c7224 */ /* 0x000fe200078e0006 */
[----:B------:R0:W4:Y:S01]  /*5ba0*/  @!P5 LDG.E.64.CONSTANT R8, desc[UR10][R4.64] ;  /* 0x0000000a0408d981 */ /* 0x000122000c1e9b00 */
[----:B------:R-:W-:Y:S01]  /*5bb0*/  IMAD.MOV.U32 R13, RZ, RZ, R7 ;  /* 0x000000ffff0d7224 */ /* 0x000fe200078e0007 */
[----:B------:R-:W-:-:S05]  /*5bc0*/  ISETP.GE.U32.AND P5, PT, R17, R2, PT ;  /* 0x000000021100720c */ /* 0x000fca0003fa6070 */
[----:B------:R-:W5:Y:S01]  /*5bd0*/  @!P0 LDG.E.64.CONSTANT R12, desc[UR10][R10.64+0x100] ;  /* 0x0001000a0a0c8981 */ /* 0x000f62000c1e9b00 */
[----:B------:R-:W-:Y:S01]  /*5be0*/  ISETP.GE.U32.AND P0, PT, R3, R2, PT ;  /* 0x000000020300720c */ /* 0x000fe20003f06070 */
[--C-:B------:R-:W-:Y:S02]  /*5bf0*/  IMAD.MOV.U32 R14, RZ, RZ, R6.reuse ;  /* 0x000000ffff0e7224 */ /* 0x100fe400078e0006 */
[--C-:B------:R-:W-:Y:S02]  /*5c00*/  IMAD.MOV.U32 R15, RZ, RZ, R7.reuse ;  /* 0x000000ffff0f7224 */ /* 0x100fe400078e0007 */
[--C-:B------:R-:W-:Y:S02]  /*5c10*/  IMAD.MOV.U32 R16, RZ, RZ, R6.reuse ;  /* 0x000000ffff107224 */ /* 0x100fe400078e0006 */
[--C-:B------:R-:W-:Y:S02]  /*5c20*/  IMAD.MOV.U32 R17, RZ, RZ, R7.reuse ;  /* 0x000000ffff117224 */ /* 0x100fe400078e0007 */
[----:B------:R-:W-:Y:S01]  /*5c30*/  IMAD.MOV.U32 R18, RZ, RZ, R6 ;  /* 0x000000ffff127224 */ /* 0x000fe200078e0006 */
[----:B------:R-:W3:Y:S01]  /*5c40*/  @!P1 LDG.E.64.CONSTANT R14, desc[UR10][R10.64+0x200] ;  /* 0x0002000a0a0e9981 */ /* 0x000ee2000c1e9b00 */
[----:B------:R-:W-:-:S02]  /*5c50*/  IMAD.MOV.U32 R19, RZ, RZ, R7 ;  /* 0x000000ffff137224 */ /* 0x000fc400078e0007 */
[--C-:B------:R-:W-:Y:S01]  /*5c60*/  IMAD.MOV.U32 R20, RZ, RZ, R6.reuse ;  /* 0x000000ffff147224 */ /* 0x100fe200078e0006 */
[----:B------:R-:W3:Y:S01]  /*5c70*/  @!P2 LDG.E.64.CONSTANT R16, desc[UR10][R10.64+0x300] ;  /* 0x0003000a0a10a981 */ /* 0x000ee2000c1e9b00 */
[--C-:B------:R-:W-:Y:S02]  /*5c80*/  IMAD.MOV.U32 R21, RZ, RZ, R7.reuse ;  /* 0x000000ffff157224 */ /* 0x100fe400078e0007 */
[--C-:B------:R-:W-:Y:S01]  /*5c90*/  IMAD.MOV.U32 R22, RZ, RZ, R6.reuse ;  /* 0x000000ffff167224 */ /* 0x100fe200078e0006 */
[----:B------:R-:W3:Y:S01]  /*5ca0*/  @!P3 LDG.E.64.CONSTANT R18, desc[UR10][R10.64+0x400] ;  /* 0x0004000a0a12b981 */ /* 0x000ee2000c1e9b00 */
[--C-:B------:R-:W-:Y:S02]  /*5cb0*/  IMAD.MOV.U32 R23, RZ, RZ, R7.reuse ;  /* 0x000000ffff177224 */ /* 0x100fe400078e0007 */
[----:B------:R-:W-:Y:S01]  /*5cc0*/  IMAD.MOV.U32 R24, RZ, RZ, R6 ;  /* 0x000000ffff187224 */ /* 0x000fe200078e0006 */
[----:B------:R-:W3:Y:S01]  /*5cd0*/  @!P4 LDG.E.64.CONSTANT R20, desc[UR10][R10.64+0x500] ;  /* 0x0005000a0a14c981 */ /* 0x000ee2000c1e9b00 */
[----:B------:R-:W-:-:S03]  /*5ce0*/  IMAD.MOV.U32 R25, RZ, RZ, R7 ;  /* 0x000000ffff197224 */ /* 0x000fc600078e0007 */
[----:B------:R-:W3:Y:S04]  /*5cf0*/  @!P6 LDG.E.64.CONSTANT R22, desc[UR10][R10.64+0x600] ;  /* 0x0006000a0a16e981 */ /* 0x000ee8000c1e9b00 */
[----:B------:R-:W3:Y:S04]  /*5d00*/  @!P5 LDG.E.64.CONSTANT R24, desc[UR10][R10.64+0x700] ;  /* 0x0007000a0a18d981 */ /* 0x000ee8000c1e9b00 */
[----:B------:R1:W3:Y:S01]  /*5d10*/  @!P0 LDG.E.64.CONSTANT R6, desc[UR10][R10.64+0x800] ;  /* 0x0008000a0a068981 */ /* 0x0002e2000c1e9b00 */
[----:B0-----:R-:W0:Y:S01]  /*5d20*/  S2R R5, SR_LANEID ;  /* 0x0000000000057919 */ /* 0x001e220000000000 */
[----:B------:R-:W-:Y:S01]  /*5d30*/  SHF.R.U32.HI R58, RZ, 0x5, R0 ;  /* 0x00000005ff3a7819 */ /* 0x000fe20000011600 */
[----:B--2---:R-:W-:-:S04]  /*5d40*/  ULEA UR4, UR5, UR4, 0x18 ;  /* 0x0000000405047291 */ /* 0x004fc8000f8ec0ff */
[----:B0-----:R-:W-:-:S05]  /*5d50*/  IMAD R4, R58, 0x120, R5 ;  /* 0x000001203a047824 */ /* 0x001fca00078e0205 */
[----:B------:R-:W-:Y:S01]  /*5d60*/  LEA R3, R4, UR4, 0x3 ;  /* 0x0000000404037c11 */ /* 0x000fe2000f8e18ff */
[----:B-1----:R-:W-:-:S04]  /*5d70*/  IMAD R10, R5, 0x8, R4 ;  /* 0x00000008050a7824 */ /* 0x002fc800078e0204 */
[--C-:B------:R-:W-:Y:S01]  /*5d80*/  IMAD R4, R4, -0x4, R3.reuse ;  /* 0xfffffffc04047824 */ /* 0x100fe200078e0203 */
[----:B------:R-:W-:Y:S01]  /*5d90*/  ISETP.NE.AND P3, PT, R0, RZ, PT ;  /* 0x000000ff0000720c */ /* 0x000fe20003f65270 */
[----:B----4-:R0:W-:Y:S04]  /*5da0*/  STS.64 [R3], R8 ;  /* 0x0000000803007388 */ /* 0x0101e80000000a00 */
[----:B-----5:R-:W-:Y:S01]  /*5db0*/  STS.64 [R3+0x100], R12 ;  /* 0x0001000c03007388 */ /* 0x020fe20000000a00 */
[----:B0-----:R-:W-:-:S03]  /*5dc0*/  IMAD R9, R5, 0x40, R3 ;  /* 0x0000004005097824 */ /* 0x001fc600078e0203 */
[----:B---3--:R0:W-:Y:S04]  /*5dd0*/  STS.64 [R3+0x200], R14 ;  /* 0x0002000e03007388 */ /* 0x0081e80000000a00 */
[----:B------:R1:W-:Y:S04]  /*5de0*/  STS.64 [R3+0x300], R16 ;  /* 0x0003001003007388 */ /* 0x0003e80000000a00 */
[----:B------:R-:W-:Y:S04]  /*5df0*/  STS.64 [R3+0x400], R18 ;  /* 0x0004001203007388 */ /* 0x000fe80000000a00 */
[----:B------:R-:W-:Y:S04]  /*5e00*/  STS.64 [R3+0x500], R20 ;  /* 0x0005001403007388 */ /* 0x000fe80000000a00 */
[----:B------:R-:W-:Y:S04]  /*5e10*/  STS.64 [R3+0x600], R22 ;  /* 0x0006001603007388 */ /* 0x000fe80000000a00 */
[----:B------:R-:W-:Y:S04]  /*5e20*/  STS.64 [R3+0x700], R24 ;  /* 0x0007001803007388 */ /* 0x000fe80000000a00 */
[----:B------:R-:W-:Y:S01]  /*5e30*/  STS.64 [R3+0x800], R6 ;  /* 0x0008000603007388 */ /* 0x000fe20000000a00 */
[----:B------:R-:W-:-:S03]  /*5e40*/  NOP ;  /* 0x0000000000007918 */ /* 0x000fc60000000000 */
[----:B------:R-:W2:Y:S04]  /*5e50*/  LDS.64 R46, [R9+0x40] ;  /* 0x00004000092e7984 */ /* 0x000ea80000000a00 */
[----:B------:R-:W-:Y:S04]  /*5e60*/  LDS.64 R44, [R9] ;  /* 0x00000000092c7984 */ /* 0x000fe80000000a00 */
[----:B------:R-:W3:Y:S04]  /*5e70*/  LDS.64 R42, [R9+0x8] ;  /* 0x00000800092a7984 */ /* 0x000ee80000000a00 */
[----:B------:R-:W-:Y:S04]  /*5e80*/  LDS.64 R40, [R9+0x10] ;  /* 0x0000100009287984 */ /* 0x000fe80000000a00 */
[----:B------:R-:W4:Y:S04]  /*5e90*/  LDS.64 R38, [R9+0x18] ;  /* 0x0000180009267984 */ /* 0x000f280000000a00 */
[----:B------:R-:W-:Y:S04]  /*5ea0*/  LDS.64 R36, [R9+0x20] ;  /* 0x0000200009247984 */ /* 0x000fe80000000a00 */
[----:B------:R-:W-:Y:S04]  /*5eb0*/  LDS.64 R34, [R9+0x28] ;  /* 0x0000280009227984 */ /* 0x000fe80000000a00 */
[----:B------:R-:W-:Y:S04]  /*5ec0*/  LDS.64 R32, [R9+0x30] ;  /* 0x0000300009207984 */ /* 0x000fe80000000a00 */
[----:B------:R-:W-:Y:S01]  /*5ed0*/  LDS.64 R30, [R9+0x38] ;  /* 0x00003800091e7984 */ /* 0x000fe20000000a00 */
[----:B------:R-:W-:Y:S01]  /*5ee0*/  BAR.SYNC.DEFER_BLOCKING 0x0 ;  /* 0x0000000000007b1d */ /* 0x000fe20000010000 */
[----:B0-----:R-:W-:Y:S01]  /*5ef0*/  IMAD R14, R10, -0x4, R9 ;  /* 0xfffffffc0a0e7824 */ /* 0x001fe200078e0209 */
[----:B-1----:R-:W-:-:S04]  /*5f00*/  LEA R17, R0, UR4, 0x3 ;  /* 0x0000000400117c11 */ /* 0x002fc8000f8e18ff */
        /* <DEDUP_REMOVED lines=19> */
[----:B------:R-:W-:Y:S06]  /*6040*/  BAR.SYNC.DEFER_BLOCKING 0x0 ;  /* 0x0000000000007b1d */ /* 0x000fec0000010000 */
[----:B--2---:R-:W-:Y:S02]  /*6050*/  STS.64 [R17+0x880], R46 ;  /* 0x0008802e11007388 */ /* 0x004fe40000000a00 */
[----:B------:R-:W-:Y:S06]  /*6060*/  BAR.SYNC.DEFER_BLOCKING 0x0 ;  /* 0x0000000000007b1d */ /* 0x000fec0000010000 */
[----:B------:R0:W1:Y:S01]  /*6070*/  @P3 LDS.64 R28, [R17+0x878] ;  /* 0x00087800111c3984 */ /* 0x0000620000000a00 */
[----:B------:R-:W-:Y:S01]  /*6080*/  IMAD R13, R0, 0x9, RZ ;  /* 0x00000009000d7824 */ /* 0x000fe200078e02ff */
[----:B---3--:R-:W-:-:S02]  /*6090*/  ISETP.NE.U32.AND P1, PT, R44, R42, PT ;  /* 0x0000002a2c00720c */ /* 0x008fc40003f25070 */
[----:B----4-:R-:W-:Y:S01]  /*60a0*/  ISETP.NE.U32.AND P6, PT, R40, R38, PT ;  /* 0x000000262800720c */ /* 0x010fe20003fc5070 */
[----:B------:R-:W-:Y:S01]  /*60b0*/  VIADD R15, R13, 0x1 ;  /* 0x000000010d0f7836 */ /* 0x000fe20000000000 */
[----:B------:R-:W-:Y:S01]  /*60c0*/  ISETP.NE.AND.EX P1, PT, R45, R43, PT, P1 ;  /* 0x0000002b2d00720c */ /* 0x000fe20003f25310 */
[----:B------:R-:W-:Y:S01]  /*60d0*/  IMAD.MOV.U32 R12, RZ, RZ, 0x1 ;  /* 0x00000001ff0c7424 */ /* 0x000fe200078e00ff */
[----:B------:R-:W-:Y:S01]  /*60e0*/  ISETP.NE.AND.EX P6, PT, R41, R39, PT, P6 ;  /* 0x000000272900720c */ /* 0x000fe20003fc5360 */
[C---:B0-----:R-:W-:Y:S01]  /*60f0*/  VIADD R17, R13.reuse, 0x3 ;  /* 0x000000030d117836 */ /* 0x041fe20000000000 */
[----:B------:R-:W-:-:S04]  /*6100*/  ISETP.NE.AND P2, PT, R13, R2, PT ;  /* 0x000000020d00720c */ /* 0x000fc80003f45270 */
[----:B------:R-:W-:Y:S02]  /*6110*/  ISETP.EQ.OR P4, PT, R17, R2, P6 ;  /* 0x000000021100720c */ /* 0x000fe40003782670 */
[----:B------:R-:W-:Y:S02]  /*6120*/  SEL R49, RZ, 0x1, P2 ;  /* 0x00000001ff317807 */ /* 0x000fe40001000000 */
[----:B-1----:R-:W-:-:S04]  /*6130*/  @P3 ISETP.NE.U32.AND P0, PT, R28, R44, PT ;  /* 0x0000002c1c00320c */ /* 0x002fc80003f05070 */
[----:B------:R-:W-:-:S04]  /*6140*/  @P3 ISETP.NE.AND.EX P0, PT, R29, R45, PT, P0 ;  /* 0x0000002d1d00320c */ /* 0x000fc80003f05300 */
[----:B------:R-:W-:Y:S02]  /*6150*/  @P3 SEL R12, RZ, 0x1, !P0 ;  /* 0x00000001ff0c3807 */ /* 0x000fe40004000000 */
[----:B------:R-:W-:Y:S02]  /*6160*/  ISETP.EQ.OR P0, PT, R15, R2, P1 ;  /* 0x000000020f00720c */ /* 0x000fe40000f02670 */
[----:B------:R-:W-:Y:S01]  /*6170*/  ISETP.NE.U32.AND P1, PT, R42, R40, PT ;  /* 0x000000282a00720c */ /* 0x000fe20003f25070 */
[----:B------:R-:W-:Y:S01]  /*6180*/  VIADD R15, R13, 0x2 ;  /* 0x000000020d0f7836 */ /* 0x000fe20000000000 */
[----:B------:R-:W-:Y:S02]  /*6190*/  SEL R17, R11, RZ, !P0 ;  /* 0x000000ff0b117207 */ /* 0x000fe40004000000 */
[----:B------:R-:W-:-:S03]  /*61a0*/  ISETP.NE.AND.EX P1, PT, R43, R41, PT, P1 ;  /* 0x000000292b00720c */ /* 0x000fc60003f25310 */
[----:B------:R-:W-:Y:S01]  /*61b0*/  IMAD.IADD R17, R8, 0x1, R17 ;  /* 0x0000000108117824 */ /* 0x000fe200078e0211 */
[----:B------:R-:W-:Y:S02]  /*61c0*/  ISETP.EQ.OR P1, PT, R15, R2, P1 ;  /* 0x000000020f00720c */ /* 0x000fe40000f22670 */
[----:B------:R-:W-:Y:S02]  /*61d0*/  @P3 SEL R49, R49, R12, !P2 ;  /* 0x0000000c31313207 */ /* 0x000fe40005000000 */
[----:B------:R-:W-:Y:S02]  /*61e0*/  SEL R12, R17, RZ, !P1 ;  /* 0x000000ff110c7207 */ /* 0x000fe40004800000 */
[----:B------:R-:W-:-:S03]  /*61f0*/  ISETP.NE.U32.AND P2, PT, R38, R36, PT ;  /* 0x000000242600720c */ /* 0x000fc60003f45070 */
[----:B------:R-:W-:Y:S02]  /*6200*/  IMAD.IADD R12, R7, 0x1, R12 ;  /* 0x00000001070c7824 */ /* 0x000fe400078e020c */
[----:B------:R-:W-:Y:S02]  /*6210*/  VIADD R57, R49, 0x1 ;  /* 0x0000000131397836 */ /* 0x000fe40000000000 */
[----:B------:R-:W-:Y:S01]  /*6220*/  @!P0 IMAD.MOV R57, RZ, RZ, R49 ;  /* 0x000000ffff398224 */ /* 0x000fe200078e0231 */
[----:B------:R-:W-:Y:S01]  /*6230*/  SEL R17, R12, RZ, !P4 ;  /* 0x000000ff0c117207 */ /* 0x000fe20006000000 */
[----:B------:R-:W-:Y:S01]  /*6240*/  VIADD R15, R13, 0x4 ;  /* 0x000000040d0f7836 */ /* 0x000fe20000000000 */
[----:B------:R-:W-:Y:S01]  /*6250*/  ISETP.NE.AND.EX P2, PT, R39, R37, PT, P2 ;  /* 0x000000252700720c */ /* 0x000fe20003f45320 */
[----:B------:R-:W-:Y:S01]  /*6260*/  VIADD R50, R57, 0x1 ;  /* 0x0000000139327836 */ /* 0x000fe20000000000 */
[----:B------:R-:W-:Y:S01]  /*6270*/  ISETP.NE.U32.AND P3, PT, R36, R34, PT ;  /* 0x000000222400720c */ /* 0x000fe20003f65070 */
[----:B------:R-:W-:Y:S01]  /*6280*/  @!P1 IMAD.MOV R50, RZ, RZ, R57 ;  /* 0x000000ffff329224 */ /* 0x000fe200078e0239 */
[----:B------:R-:W-:Y:S01]  /*6290*/  ISETP.EQ.OR P2, PT, R15, R2, P2 ;  /* 0x000000020f00720c */ /* 0x000fe20001742670 */
[----:B------:R-:W-:Y:S01]  /*62a0*/  IMAD.IADD R17, R10, 0x1, R17 ;  /* 0x000000010a117824 */ /* 0x000fe200078e0211 */
[----:B------:R-:W-:Y:S01]  /*62b0*/  ISETP.NE.AND.EX P3, PT, R37, R35, PT, P3 ;  /* 0x000000232500720c */ /* 0x000fe20003f65330 */
[----:B------:R-:W-:-:S02]  /*62c0*/  VIADD R15, R13, 0x5 ;  /* 0x000000050d0f7836 */ /* 0x000fc40000000000 */
[----:B------:R-:W-:Y:S01]  /*62d0*/  VIADD R61, R50, 0x1 ;  /* 0x00000001323d7836 */ /* 0x000fe20000000000 */
[----:B------:R-:W-:Y:S01]  /*62e0*/  SEL R12, R17, RZ, !P2 ;  /* 0x000000ff110c7207 */ /* 0x000fe20005000000 */
[----:B------:R-:W-:Y:S01]  /*62f0*/  @!P4 IMAD.MOV R61, RZ, RZ, R50 ;  /* 0x000000ffff3dc224 */ /* 0x000fe200078e0232 */
[----:B------:R-:W-:Y:S02]  /*6300*/  ISETP.NE.U32.AND P4, PT, R34, R32, PT ;  /* 0x000000202200720c */ /* 0x000fe40003f85070 */
[----:B------:R-:W-:Y:S01]  /*6310*/  ISETP.EQ.OR P3, PT, R15, R2, P3 ;  /* 0x000000020f00720c */ /* 0x000fe20001f62670 */
[----:B------:R-:W-:Y:S01]  /*6320*/  VIADD R15, R13, 0x6 ;  /* 0x000000060d0f7836 */ /* 0x000fe20000000000 */
[----:B------:R-:W-:Y:S01]  /*6330*/  ISETP.NE.AND.EX P4, PT, R35, R33, PT, P4 ;  /* 0x000000212300720c */ /* 0x000fe20003f85340 */
[----:B------:R-:W-:-:S03]  /*6340*/  IMAD.IADD R12, R9, 0x1, R12 ;  /* 0x00000001090c7824 */ /* 0x000fc600078e020c */
[----:B------:R-:W-:Y:S02]  /*6350*/  ISETP.EQ.OR P4, PT, R15, R2, P4 ;  /* 0x000000020f00720c */ /* 0x000fe40002782670 */
[----:B------:R-:W-:Y:S02]  /*6360*/  SEL R15, R12, RZ, !P3 ;  /* 0x000000ff0c0f7207 */ /* 0x000fe40005800000 */
[----:B------:R-:W-:Y:S01]  /*6370*/  ISETP.NE.U32.AND P5, PT, R32, R30, PT ;  /* 0x0000001e2000720c */ /* 0x000fe20003fa5070 */
[----:B------:R-:W-:Y:S01]  /*6380*/  VIADD R55, R61, 0x1 ;  /* 0x000000013d377836 */ /* 0x000fe20000000000 */
[----:B------:R-:W-:Y:S01]  /*6390*/  P2R R52, PR, RZ, 0x4 ;  /* 0x00000004ff347803 */ /* 0x000fe20000000000 */
[----:B------:R-:W-:Y:S02]  /*63a0*/  IMAD.IADD R12, R6, 0x1, R15 ;  /* 0x00000001060c7824 */ /* 0x000fe400078e020f */
[----:B------:R-:W-:Y:S01]  /*63b0*/  @!P2 IMAD.MOV R55, RZ, RZ, R61 ;  /* 0x000000ffff37a224 */ /* 0x000fe200078e023d */
[----:B------:R-:W-:Y:S01]  /*63c0*/  ISETP.NE.AND.EX P2, PT, R33, R31, PT, P5 ;  /* 0x0000001f2100720c */ /* 0x000fe20003f45350 */
[----:B------:R-:W-:Y:S01]  /*63d0*/  VIADD R15, R13, 0x7 ;  /* 0x000000070d0f7836 */ /* 0x000fe20000000000 */
[----:B------:R-:W-:Y:S01]  /*63e0*/  SEL R12, R12, RZ, !P4 ;  /* 0x000000ff0c0c7207 */ /* 0x000fe20006000000 */
[----:B------:R-:W-:-:S03]  /*63f0*/  VIADD R53, R55, 0x1 ;  /* 0x0000000137357836 */ /* 0x000fc60000000000 */
[----:B------:R-:W-:Y:S01]  /*6400*/  ISETP.EQ.OR P5, PT, R15, R2, P2 ;  /* 0x000000020f00720c */ /* 0x000fe200017a2670 */
[----:B------:R-:W-:Y:S02]  /*6410*/  @!P3 IMAD.MOV R53, RZ, RZ, R55 ;  /* 0x000000ffff35b224 */ /* 0x000fe400078e0237 */
[----:B------:R-:W-:Y:S02]  /*6420*/  IMAD.IADD R12, R3, 0x1, R12 ;  /* 0x00000001030c7824 */ /* 0x000fe400078e020c */
[----:B------:R-:W-:Y:S02]  /*6430*/  VIADD R59, R53, 0x1 ;  /* 0x00000001353b7836 */ /* 0x000fe40000000000 */
[----:B------:R-:W-:Y:S01]  /*6440*/  @!P4 IMAD.MOV R59, RZ, RZ, R53 ;  /* 0x000000ffff3bc224 */ /* 0x000fe200078e0235 */
[----:B------:R-:W-:-:S03]  /*6450*/  SEL R15, R12, RZ, !P5 ;  /* 0x000000ff0c0f7207 */ /* 0x000fc60006800000 */
[----:B------:R-:W-:Y:S02]  /*6460*/  VIADD R51, R59, 0x1 ;  /* 0x000000013b337836 */ /* 0x000fe40000000000 */
[----:B------:R-:W-:Y:S01]  /*6470*/  @!P5 IMAD.MOV R51, RZ, RZ, R59 ;  /* 0x000000ffff33d224 */ /* 0x000fe200078e023b */
[----:B------:R-:W-:Y:S01]  /*6480*/  ISETP.NE.U32.AND P5, PT, R30, R46, PT ;  /* 0x0000002e1e00720c */ /* 0x000fe20003fa5070 */
[----:B------:R-:W-:-:S03]  /*6490*/  VIADD R13, R13, 0x8 ;  /* 0x000000080d0d7836 */ /* 0x000fc60000000000 */
[----:B------:R-:W-:Y:S01]  /*64a0*/  ISETP.NE.AND.EX P5, PT, R31, R47, PT, P5 ;  /* 0x0000002f1f00720c */ /* 0x000fe20003fa5350 */
[----:B------:R-:W-:-:S03]  /*64b0*/  IMAD.IADD R15, R48, 0x1, R15 ;  /* 0x00000001300f7824 */ /* 0x000fc600078e020f */
[----:B------:R-:W-:-:S04]  /*64c0*/  ISETP.EQ.OR P5, PT, R13, R2, P5 ;  /* 0x000000020d00720c */ /* 0x000fc80002fa2670 */
[----:B------:R-:W-:-:S05]  /*64d0*/  SEL R15, R15, RZ, !P5 ;  /* 0x000000ff0f0f7207 */ /* 0x000fca0006800000 */
[----:B------:R-:W-:-:S05]  /*64e0*/  IMAD.IADD R4, R4, 0x1, R15 ;  /* 0x0000000104047824 */ /* 0x000fca00078e020f */
[----:B------:R-:W0:Y:S01]  /*64f0*/  SHFL.UP PT, R13, R4, 0x1, RZ ;  /* 0x04200000040d7989 */ /* 0x000e2200000e00ff */
[----:B------:R-:W-:Y:S02]  /*6500*/  VIADD R12, R51, 0x1 ;  /* 0x00000001330c7836 */ /* 0x000fe40000000000 */
[----:B------:R-:W-:-:S05]  /*6510*/  @!P5 IMAD.MOV R12, RZ, RZ, R51 ;  /* 0x000000ffff0cd224 */ /* 0x000fca00078e0233 */
        /* <DEDUP_REMOVED lines=9> */
[----:B------:R-:W-:Y:S01]  /*65b0*/  ISETP.NE.AND P5, PT, R13, RZ, PT ;  /* 0x000000ff0d00720c */ /* 0x000fe20003fa5270 */
[----:B------:R-:W0:Y:S03]  /*65c0*/  SHFL.UP PT, R4, R13, 0x2, RZ ;  /* 0x044000000d047989 */ /* 0x000e2600000e00ff */
[----:B-1----:R-:W-:Y:S02]  /*65d0*/  SEL R14, R14, RZ, !P5 ;  /* 0x000000ff0e0e7207 */ /* 0x002fe40006800000 */
        /* <DEDUP_REMOVED lines=28> */
[----:B------:R-:W-:Y:S02]  /*67a0*/  SEL R15, R15, RZ, P5 ;  /* 0x000000ff0f0f7207 */ /* 0x000fe40002800000 */
[----:B0-----:R-:W-:Y:S02]  /*67b0*/  SEL R13, R4, RZ, P5 ;  /* 0x000000ff040d7207 */ /* 0x001fe40002800000 */
        /* <DEDUP_REMOVED lines=12> */
[----:B------:R-:W-:-:S03]  /*6880*/  IMAD.IADD R23, R20, 0x1, R22 ;  /* 0x0000000114177824 */ /* 0x000fc600078e0216 */
[----:B------:R-:W-:Y:S02]  /*6890*/  SEL R24, R12, RZ, !P5 ;  /* 0x000000ff0c187207 */ /* 0x000fe40006800000 */
[----:B------:R-:W-:-:S04]  /*68a0*/  ISETP.NE.AND P5, PT, R58, 0x2, PT ;  /* 0x000000023a00780c */ /* 0x000fc80003fa5270 */
[C---:B------:R-:W-:Y:S01]  /*68b0*/  SEL R14, R23.reuse, R20, !P5 ;  /* 0x00000014170e7207 */ /* 0x040fe20006800000 */
[----:B------:R-:W-:Y:S01]  /*68c0*/  IMAD.IADD R23, R23, 0x1, R16 ;  /* 0x0000000117177824 */ /* 0x000fe200078e0210 */
[----:B------:R-:W-:Y:S02]  /*68d0*/  SEL R21, R12, R21, !P5 ;  /* 0x000000150c157207 */ /* 0x000fe40006800000 */
[----:B------:R-:W-:Y:S01]  /*68e0*/  ISETP.NE.AND P5, PT, R58, 0x3, PT ;  /* 0x000000033a00780c */ /* 0x000fe20003fa5270 */
[----:B------:R-:W-:-:S03]  /*68f0*/  IMAD.IADD R24, R17, 0x1, R24 ;  /* 0x0000000111187824 */ /* 0x000fc600078e0218 */
[----:B------:R-:W-:Y:S02]  /*6900*/  SEL R17, R23, R14, !P5 ;  /* 0x0000000e17117207 */ /* 0x000fe40006800000 */
[----:B------:R-:W0:Y:S01]  /*6910*/  LDS.128 R12, [UR4+0x20] ;  /* 0x00002004ff0c7984 */ /* 0x000e220008000c00 */
[----:B------:R-:W-:Y:S02]  /*6920*/  SEL R21, R24, R21, !P5 ;  /* 0x0000001518157207 */ /* 0x000fe40006800000 */
[----:B------:R-:W-:-:S04]  /*6930*/  ISETP.NE.AND P5, PT, R18, RZ, PT ;  /* 0x000000ff1200720c */ /* 0x000fc80003fa5270 */
[----:B------:R-:W-:-:S05]  /*6940*/  SEL R24, R24, RZ, !P5 ;  /* 0x000000ff18187207 */ /* 0x000fca0006800000 */
[----:B------:R-:W-:Y:S02]  /*6950*/  IMAD.IADD R24, R19, 0x1, R24 ;  /* 0x0000000113187824 */ /* 0x000fe400078e0218 */
[----:B------:R-:W-:Y:S01]  /*6960*/  IMAD.IADD R23, R18, 0x1, R23 ;  /* 0x0000000112177824 */ /* 0x000fe200078e0217 */
[----:B0-----:R-:W-:-:S04]  /*6970*/  ISETP.NE.AND P5, PT, R12, RZ, PT ;  /* 0x000000ff0c00720c */ /* 0x001fc80003fa5270 */
        /* <DEDUP_REMOVED lines=14> */
[----:B------:R-:W-:Y:S02]  /*6a60*/  P2R R56, PR, RZ, 0x4 ;  /* 0x00000004ff387803 */ /* 0x000fe40000000000 */
[----:B------:R-:W-:Y:S02]  /*6a70*/  ISETP.GE.U32.AND P2, PT, R0, 0x20, PT ;  /* 0x000000200000780c */ /* 0x000fe40003f46070 */
[----:B0-----:R-:W-:-:S04]  /*6a80*/  ISETP.NE.AND P5, PT, R24, RZ, PT ;  /* 0x000000ff1800720c */ /* 0x001fc80003fa5270 */
[----:B------:R-:W-:Y:S02]  /*6a90*/  SEL R60, R15, RZ, !P5 ;  /* 0x000000ff0f3c7207 */ /* 0x000fe40006800000 */
[----:B------:R-:W-:-:S03]  /*6aa0*/  ISETP.NE.AND P5, PT, R58, 0x6, PT ;  /* 0x000000063a00780c */ /* 0x000fc60003fa5270 */
[----:B------:R-:W-:Y:S01]  /*6ab0*/  IMAD.IADD R25, R25, 0x1, R60 ;  /* 0x0000000119197824 */ /* 0x000fe200078e023c */
[----:B------:R-:W-:Y:S02]  /*6ac0*/  SEL R19, R15, R19, !P5 ;  /* 0x000000130f137207 */ /* 0x000fe40006800000 */
[C---:B------:R-:W-:Y:S02]  /*6ad0*/  SEL R13, R17.reuse, R13, !P5 ;  /* 0x0000000d110d7207 */ /* 0x040fe40006800000 */
[----:B------:R-:W-:Y:S01]  /*6ae0*/  ISETP.NE.AND P5, PT, R58, 0x7, PT ;  /* 0x000000073a00780c */ /* 0x000fe20003fa5270 */
[----:B------:R-:W-:-:S03]  /*6af0*/  IMAD.IADD R60, R17, 0x1, R24 ;  /* 0x00000001113c7824 */ /* 0x000fc600078e0218 */
[----:B------:R-:W-:Y:S02]  /*6b00*/  SEL R19, R25, R19, !P5 ;  /* 0x0000001319137207 */ /* 0x000fe40006800000 */
[----:B------:R-:W-:Y:S02]  /*6b10*/  SEL R15, R60, R13, !P5 ;  /* 0x0000000d3c0f7207 */ /* 0x000fe40006800000 */
[----:B------:R-:W-:Y:S02]  /*6b20*/  SEL R13, R19, RZ, P2 ;  /* 0x000000ff130d7207 */ /* 0x000fe40001000000 */
[----:B------:R-:W0:Y:S01]  /*6b30*/  S2R R19, SR_LANEID ;  /* 0x0000000000137919 */ /* 0x000e220000000000 */
[----:B------:R-:W1:Y:S04]  /*6b40*/  SHFL.UP PT, R4, R4, 0x1, RZ ;  /* 0x0420000004047989 */ /* 0x000e6800000e00ff */
[----:B------:R-:W2:Y:S01]  /*6b50*/  SHFL.UP PT, R58, R5, 0x1, RZ ;  /* 0x04200000053a7989 */ /* 0x000ea200000e00ff */
[----:B------:R-:W-:-:S02]  /*6b60*/  P2R R54, PR, RZ, 0x8 ;  /* 0x00000008ff367803 */ /* 0x000fc40000000000 */
[----:B-1----:R-:W-:Y:S02]  /*6b70*/  ISETP.NE.AND P5, PT, R4, RZ, PT ;  /* 0x000000ff0400720c */ /* 0x002fe40003fa5270 */
[----:B0-----:R-:W-:Y:S02]  /*6b80*/  ISETP.NE.AND P3, PT, R19, RZ, PT ;  /* 0x000000ff1300720c */ /* 0x001fe40003f65270 */
[----:B------:R-:W-:Y:S02]  /*6b90*/  SEL R17, R13, RZ, !P5 ;  /* 0x000000ff0d117207 */ /* 0x000fe40006800000 */
[----:B------:R-:W-:-:S09]  /*6ba0*/  ISETP.NE.AND P5, PT, R49, RZ, PT ;  /* 0x000000ff3100720c */ /* 0x000fd20003fa5270 */
[----:B--2---:R-:W-:-:S05]  /*6bb0*/  @P3 IMAD.IADD R13, R58, 0x1, R17 ;  /* 0x000000013a0d3824 */ /* 0x004fca00078e0211 */
[----:B------:R-:W-:-:S05]  /*6bc0*/  SEL R58, R13, RZ, !P5 ;  /* 0x000000ff0d3a7207 */ /* 0x000fca0006800000 */
[----:B------:R-:W-:-:S05]  /*6bd0*/  IMAD.IADD R11, R11, 0x1, R58 ;  /* 0x000000010b0b7824 */ /* 0x000fca00078e023a */
[----:B------:R-:W-:-:S05]  /*6be0*/  SEL R17, R11, RZ, !P0 ;  /* 0x000000ff0b117207 */ /* 0x000fca0004000000 */
[----:B------:R-:W-:Y:S02]  /*6bf0*/  IMAD.IADD R8, R8, 0x1, R17 ;  /* 0x0000000108087824 */ /* 0x000fe400078e0211 */
[----:B------:R-:W-:-:S03]  /*6c00*/  IMAD R17, R0, 0x9, RZ ;  /* 0x0000000900117824 */ /* 0x000fc600078e02ff */
[----:B------:R-:W-:Y:S01]  /*6c10*/  SEL R58, R8, RZ, !P1 ;  /* 0x000000ff083a7207 */ /* 0x000fe20004800000 */
[----:B------:R-:W-:-:S04]  /*6c20*/  VIADD R5, R17, 0x3 ;  /* 0x0000000311057836 */ /* 0x000fc80000000000 */
[----:B------:R-:W-:-:S05]  /*6c30*/  IMAD.IADD R7, R7, 0x1, R58 ;  /* 0x0000000107077824 */ /* 0x000fca00078e023a */
[----:B------:R-:W-:Y:S02]  /*6c40*/  SEL R19, R7, RZ, !P6 ;  /* 0x000000ff07137207 */ /* 0x000fe40007000000 */
[----:B------:R-:W-:-:S04]  /*6c50*/  ISETP.NE.AND P6, PT, R5, R2, PT ;  /* 0x000000020500720c */ /* 0x000fc80003fc5270 */
[----:B------:R-:W-:Y:S02]  /*6c60*/  SEL R19, R19, RZ, P6 ;  /* 0x000000ff13137207 */ /* 0x000fe40003000000 */
[----:B------:R-:W-:Y:S02]  /*6c70*/  SEL R15, R15, RZ, P2 ;  /* 0x000000ff0f0f7207 */ /* 0x000fe40001000000 */
[----:B------:R-:W-:Y:S01]  /*6c80*/  ISETP.NE.AND P2, PT, R52, RZ, PT ;  /* 0x000000ff3400720c */ /* 0x000fe20003f45270 */
[----:B------:R-:W-:-:S05]  /*6c90*/  IMAD.IADD R10, R10, 0x1, R19 ;  /* 0x000000010a0a7824 */ /* 0x000fca00078e0213 */
[----:B------:R-:W-:Y:S02]  /*6ca0*/  SEL R52, R10, RZ, !P2 ;  /* 0x000000ff0a347207 */ /* 0x000fe40005000000 */
[----:B------:R-:W-:Y:S02]  /*6cb0*/  SEL R4, R4, RZ, P3 ;  /* 0x000000ff04047207 */ /* 0x000fe40001800000 */
[----:B------:R-:W-:Y:S01]  /*6cc0*/  ISETP.NE.AND P3, PT, R54, RZ, PT ;  /* 0x000000ff3600720c */ /* 0x000fe20003f65270 */
[----:B------:R-:W-:Y:S02]  /*6cd0*/  IMAD.IADD R9, R9, 0x1, R52 ;  /* 0x0000000109097824 */ /* 0x000fe400078e0234 */
[----:B------:R-:W-:-:S03]  /*6ce0*/  IMAD.IADD R19, R20, 0x1, R22 ;  /* 0x0000000114137824 */ /* 0x000fc600078e0216 */
[----:B------:R-:W-:Y:S01]  /*6cf0*/  SEL R5, R9, RZ, !P3 ;  /* 0x000000ff09057207 */ /* 0x000fe20005800000 */
[----:B------:R-:W-:-:S04]  /*6d00*/  IMAD.IADD R19, R19, 0x1, R16 ;  /* 0x0000000113137824 */ /* 0x000fc800078e0210 */
[----:B------:R-:W-:Y:S02]  /*6d10*/  IMAD.IADD R6, R6, 0x1, R5 ;  /* 0x0000000106067824 */ /* 0x000fe400078e0205 */
[----:B------:R-:W-:-:S03]  /*6d20*/  IMAD.IADD R19, R18, 0x1, R19 ;  /* 0x0000000112137824 */ /* 0x000fc600078e0213 */
[----:B------:R-:W-:Y:S01]  /*6d30*/  SEL R52, R6, RZ, !P4 ;  /* 0x000000ff06347207 */ /* 0x000fe20006000000 */
[----:B------:R-:W-:Y:S01]  /*6d40*/  IMAD.IADD R19, R19, 0x1, R12 ;  /* 0x0000000113137824 */ /* 0x000fe200078e020c */
[----:B------:R-:W-:Y:S01]  /*6d50*/  ISETP.NE.AND P6, PT, R56, RZ, PT ;  /* 0x000000ff3800720c */ /* 0x000fe20003fc5270 */
[----:B------:R-:W-:Y:S02]  /*6d60*/  VIADD R17, R17, 0x7 ;  /* 0x0000000711117836 */ /* 0x000fe40000000000 */
[----:B------:R-:W-:Y:S02]  /*6d70*/  IMAD.IADD R5, R3, 0x1, R52 ;  /* 0x0000000103057824 */ /* 0x000fe400078e0234 */
[----:B------:R-:W-:-:S03]  /*6d80*/  IMAD.IADD R19, R14, 0x1, R19 ;  /* 0x000000010e137824 */ /* 0x000fc600078e0213 */
[----:B------:R-:W-:Y:S01]  /*6d90*/  SEL R3, R5, RZ, !P6 ;  /* 0x000000ff05037207 */ /* 0x000fe20007000000 */
[----:B------:R-:W-:Y:S01]  /*6da0*/  IMAD.IADD R19, R19, 0x1, R24 ;  /* 0x0000000113137824 */ /* 0x000fe200078e0218 */
[----:B------:R-:W-:-:S04]  /*6db0*/  ISETP.NE.AND P6, PT, R17, R2, PT ;  /* 0x000000021100720c */ /* 0x000fc80003fc5270 */
[----:B------:R-:W-:Y:S01]  /*6dc0*/  SEL R17, R3, RZ, P6 ;  /* 0x000000ff03117207 */ /* 0x000fe20003000000 */
[C---:B------:R-:W-:Y:S01]  /*6dd0*/  IMAD.IADD R3, R26.reuse, 0x1, R19 ;  /* 0x000000011a037824 */ /* 0x040fe200078e0213 */
[----:B------:R-:W-:-:S04]  /*6de0*/  ISETP.NE.AND P6, PT, R26, RZ, PT ;  /* 0x000000ff1a00720c */ /* 0x000fc80003fc5270 */
[----:B------:R-:W-:Y:S02]  /*6df0*/  SEL R52, R25, RZ, !P6 ;  /* 0x000000ff19347207 */ /* 0x000fe40007000000 */
[----:B------:R-:W-:Y:S01]  /*6e00*/  ISETP.GE.AND P6, PT, R3, 0x101, PT ;  /* 0x000001010300780c */ /* 0x000fe20003fc6270 */
[----:B------:R-:W-:Y:S01]  /*6e10*/  IMAD.IADD R4, R15, 0x1, R4 ;  /* 0x000000010f047824 */ /* 0x000fe200078e0204 */
[----:B------:R-:W-:Y:S01]  /*6e20*/  BSSY.RECONVERGENT B0, `(.L_x_904) ;  /* 0x0000145000007945 */ /* 0x000fe20003800200 */
[----:B------:R-:W-:Y:S02]  /*6e30*/  IMAD.IADD R27, R27, 0x1, R52 ;  /* 0x000000011b1b7824 */ /* 0x000fe400078e0234 */
[----:B------:R-:W-:Y:S02]  /*6e40*/  IMAD.IADD R15, R48, 0x1, R17 ;  /* 0x00000001300f7824 */ /* 0x000fe400078e0211 */
[--C-:B------:R-:W-:Y:S02]  /*6e50*/  IMAD.IADD R57, R57, 0x1, R4.reuse ;  /* 0x0000000139397824 */ /* 0x100fe400078e0204 */
[----:B------:R-:W-:-:S02]  /*6e60*/  IMAD.IADD R50, R50, 0x1, R4 ;  /* 0x0000000132327824 */ /* 0x000fc400078e0204 */
[--C-:B------:R-:W-:Y:S02]  /*6e70*/  IMAD.IADD R54, R61, 0x1, R4.reuse ;  /* 0x000000013d367824 */ /* 0x100fe400078e0204 */
[--C-:B------:R-:W-:Y:S02]  /*6e80*/  IMAD.IADD R55, R55, 0x1, R4.reuse ;  /* 0x0000000137377824 */ /* 0x100fe400078e0204 */
[--C-:B------:R-:W-:Y:S02]  /*6e90*/  IMAD.IADD R53, R53, 0x1, R4.reuse ;  /* 0x0000000135357824 */ /* 0x100fe400078e0204 */
[--C-:B------:R-:W-:Y:S02]  /*6ea0*/  IMAD.IADD R52, R59, 0x1, R4.reuse ;  /* 0x000000013b347824 */ /* 0x100fe400078e0204 */
[--C-:B------:R-:W-:Y:S02]  /*6eb0*/  IMAD.IADD R51, R51, 0x1, R4.reuse ;  /* 0x0000000133337824 */ /* 0x100fe400078e0204 */
[----:B------:R-:W-:Y:S01]  /*6ec0*/  IMAD.IADD R17, R49, 0x1, R4 ;  /* 0x0000000131117824 */ /* 0x000fe200078e0204 */
[----:B------:R-:W-:Y:S06]  /*6ed0*/  @!P6 BRA `(.L_x_905) ;  /* 0x0000000c00d8e947 */ /* 0x000fec0003800000 */
[----:B------:R-:W-:Y:S01]  /*6ee0*/  BAR.SYNC.DEFER_BLOCKING 0x0 ;  /* 0x0000000000007b1d */ /* 0x000fe20000010000 */
[----:B------:R-:W-:Y:S01]  /*6ef0*/  IMAD.MOV.U32 R21, RZ, RZ, 0x9 ;  /* 0x00000009ff157424 */ /* 0x000fe200078e00ff */
[----:B------:R-:W-:Y:S02]  /*6f00*/  ISETP.NE.U32.AND P6, PT, R40, R38, PT ;  /* 0x000000262800720c */ /* 0x000fe40003fc5070 */
[----:B------:R-:W-:Y:S01]  /*6f10*/  @P5 LEA R4, R4, UR4, 0x4 ;  /* 0x0000000404045c11 */ /* 0x000fe2000f8e20ff */
[----:B------:R-:W-:Y:S01]  /*6f20*/  IMAD R19, R0, R21, 0x3 ;  /* 0x0000000300137424 */ /* 0x000fe200078e0215 */
[----:B------:R-:W-:Y:S02]  /*6f30*/  @P0 LEA R17, R17, UR4, 0x4 ;  /* 0x0000000411110c11 */ /* 0x000fe4000f8e20ff */
[----:B------:R-:W-:Y:S02]  /*6f40*/  ISETP.NE.AND.EX P6, PT, R41, R39, PT, P6 ;  /* 0x000000272900720c */ /* 0x000fe40003fc5360 */
[----:B------:R-:W-:-:S02]  /*6f50*/  @P1 LEA R57, R57, UR4, 0x4 ;  /* 0x0000000439391c11 */ /* 0x000fc4000f8e20ff */
[----:B------:R-:W-:Y:S01]  /*6f60*/  ISETP.NE.AND P6, PT, R19, R2, !P6 ;  /* 0x000000021300720c */ /* 0x000fe200077c5270 */
[CC--:B------:R-:W-:Y:S01]  /*6f70*/  IMAD R19, R0.reuse, R21.reuse, 0x7 ;  /* 0x0000000700137424 */ /* 0x0c0fe200078e0215 */
[----:B------:R-:W-:Y:S01]  /*6f80*/  @P3 LEA R55, R55, UR4, 0x4 ;  /* 0x0000000437373c11 */ /* 0x000fe2000f8e20ff */
[----:B------:R-:W-:Y:S01]  /*6f90*/  IMAD R21, R0, R21, 0x8 ;  /* 0x0000000800157424 */ /* 0x000fe200078e0215 */
[----:B------:R-:W-:Y:S01]  /*6fa0*/  @P4 LEA R53, R53, UR4, 0x4 ;  /* 0x0000000435354c11 */ /* 0x000fe2000f8e20ff */
[----:B------:R-:W-:Y:S08]  /*6fb0*/  @P5 STS.64 [R4], R28 ;  /* 0x0000001c04005388 */ /* 0x000ff00000000a00 */
[----:B------:R-:W-:Y:S01]  /*6fc0*/  @!P6 LEA R50, R50, UR4, 0x4 ;  /* 0x000000043232ec11 */ /* 0x000fe2000f8e20ff */
[----:B------:R-:W-:Y:S01]  /*6fd0*/  @P5 STS [R4+0x8], R13 ;  /* 0x0000080d04005388 */ /* 0x000fe20000000800 */
[----:B------:R-:W-:-:S03]  /*6fe0*/  ISETP.NE.U32.AND P5, PT, R32, R30, PT ;  /* 0x0000001e2000720c */ /* 0x000fc60003fa5070 */
[----:B------:R-:W-:Y:S01]  /*6ff0*/  @P0 STS.64 [R17], R44 ;  /* 0x0000002c11000388 */ /* 0x000fe20000000a00 */
[----:B------:R-:W-:-:S03]  /*7000*/  ISETP.NE.AND.EX P5, PT, R33, R31, PT, P5 ;  /* 0x0000001f2100720c */ /* 0x000fc60003fa5350 */
[----:B------:R0:W-:Y:S01]  /*7010*/  @P0 STS [R17+0x8], R11 ;  /* 0x0000080b11000388 */ /* 0x0001e20000000800 */
[----:B------:R-:W-:Y:S02]  /*7020*/  ISETP.NE.U32.AND P0, PT, R30, R46, PT ;  /* 0x0000002e1e00720c */ /* 0x000fe40003f05070 */
[----:B------:R-:W-:Y:S01]  /*7030*/  ISETP.NE.AND P5, PT, R19, R2, !P5 ;  /* 0x000000021300720c */ /* 0x000fe20006fa5270 */
[----:B------:R1:W-:Y:S01]  /*7040*/  @P1 STS.64 [R57], R42 ;  /* 0x0000002a39001388 */ /* 0x0003e20000000a00 */
[----:B------:R-:W-:-:S03]  /*7050*/  ISETP.NE.AND.EX P0, PT, R31, R47, PT, P0 ;  /* 0x0000002f1f00720c */ /* 0x000fc60003f05300 */
[----:B------:R1:W-:Y:S01]  /*7060*/  @P1 STS [R57+0x8], R8 ;  /* 0x0000080839001388 */ /* 0x0003e20000000800 */
[----:B------:R-:W-:Y:S02]  /*7070*/  ISETP.NE.AND P0, PT, R21, R2, !P0 ;  /* 0x000000021500720c */ /* 0x000fe40004705270 */
[----:B0-----:R-:W-:Y:S01]  /*7080*/  @P2 LEA R11, R54, UR4, 0x4 ;  /* 0x00000004360b2c11 */ /* 0x001fe2000f8e20ff */
[----:B------:R1:W-:Y:S04]  /*7090*/  @!P6 STS.64 [R50], R40 ;  /* 0x000000283200e388 */ /* 0x0003e80000000a00 */
[----:B------:R-:W-:Y:S01]  /*70a0*/  @!P5 LEA R52, R52, UR4, 0x4 ;  /* 0x000000043434dc11 */ /* 0x000fe2000f8e20ff */
[----:B------:R1:W-:Y:S04]  /*70b0*/  @!P6 STS [R50+0x8], R7 ;  /* 0x000008073200e388 */ /* 0x0003e80000000800 */
[----:B------:R1:W-:Y:S01]  /*70c0*/  @P2 STS.64 [R11], R38 ;  /* 0x000000260b002388 */ /* 0x0003e20000000a00 */
[----:B------:R-:W-:-:S03]  /*70d0*/  @!P0 LEA R51, R51, UR4, 0x4 ;  /* 0x0000000433338c11 */ /* 0x000fc6000f8e20ff */
[----:B------:R1:W-:Y:S04]  /*70e0*/  @P2 STS [R11+0x8], R10 ;  /* 0x0000080a0b002388 */ /* 0x0003e80000000800 */
[----:B------:R1:W-:Y:S04]  /*70f0*/  @P3 STS.64 [R55], R36 ;  /* 0x0000002437003388 */ /* 0x0003e80000000a00 */
[----:B------:R1:W-:Y:S04]  /*7100*/  @P3 STS [R55+0x8], R9 ;  /* 0x0000080937003388 */ /* 0x0003e80000000800 */
[----:B------:R1:W-:Y:S04]  /*7110*/  @P4 STS.64 [R53], R34 ;  /* 0x0000002235004388 */ /* 0x0003e80000000a00 */
[----:B------:R1:W-:Y:S04]  /*7120*/  @P4 STS [R53+0x8], R6 ;  /* 0x0000080635004388 */ /* 0x0003e80000000800 */
[----:B------:R1:W-:Y:S04]  /*7130*/  @!P5 STS.64 [R52], R32 ;  /* 0x000000203400d388 */ /* 0x0003e80000000a00 */
[----:B------:R1:W-:Y:S04]  /*7140*/  @!P5 STS [R52+0x8], R5 ;  /* 0x000008053400d388 */ /* 0x0003e80000000800 */
[----:B------:R1:W-:Y:S04]  /*7150*/  @!P0 STS.64 [R51], R30 ;  /* 0x0000001e33008388 */ /* 0x0003e80000000a00 */
[----:B------:R1:W-:Y:S01]  /*7160*/  @!P0 STS [R51+0x8], R15 ;  /* 0x0000080f33008388 */ /* 0x0003e20000000800 */
[----:B------:R-:W-:Y:S01]  /*7170*/  BAR.SYNC.DEFER_BLOCKING 0x0 ;  /* 0x0000000000007b1d */ /* 0x000fe20000010000 */
[----:B------:R-:W-:-:S13]  /*7180*/  ISETP.GE.U32.AND P0, PT, R0, R3, PT ;  /* 0x000000030000720c */ /* 0x000fda0003f06070 */
[----:B-1----:R-:W-:Y:S05]  /*7190*/  @P0 BRA `(.L_x_906) ;  /* 0x0000001000340947 */ /* 0x002fea0003800000 */
[----:B------:R-:W-:Y:S01]  /*71a0*/  IADD3 R5, PT, PT, R18, R22, R16 ;  /* 0x0000001612057210 */ /* 0x000fe20007ffe010 */
[----:B------:R-:W-:Y:S01]  /*71b0*/  BSSY.RECONVERGENT B1, `(.L_x_907) ;  /* 0x0000026000017945 */ /* 0x000fe20003800200 */
[----:B------:R-:W-:Y:S01]  /*71c0*/  LOP3.LUT R4, RZ, R0, RZ, 0x33, !PT ;  /* 0x00000000ff047212 */ /* 0x000fe200078e33ff */
[----:B------:R-:W-:Y:S01]  /*71d0*/  IMAD.MOV.U32 R10, RZ, RZ, R0 ;  /* 0x000000ffff0a7224 */ /* 0x000fe200078e0000 */
[----:B------:R-:W-:-:S04]  /*71e0*/  IADD3 R5, PT, PT, R14, R5, R12 ;  /* 0x000000050e057210 */ /* 0x000fc80007ffe00c */
[----:B------:R-:W-:-:S04]  /*71f0*/  IADD3 R5, PT, PT, R26, R5, R24 ;  /* 0x000000051a057210 */ /* 0x000fc80007ffe018 */
[----:B------:R-:W-:-:S04]  /*7200*/  IADD3 R20, PT, PT, R4, R5, R20 ;  /* 0x0000000504147210 */ /* 0x000fc80007ffe014 */
[C---:B------:R-:W-:Y:S02]  /*7210*/  LOP3.LUT R4, R20.reuse, 0x300, RZ, 0xc0, !PT ;  /* 0x0000030014047812 */ /* 0x040fe400078ec0ff */
[----:B------:R-:W-:Y:S02]  /*7220*/  ISETP.GE.U32.AND P1, PT, R20, 0x300, PT ;  /* 0x000003001400780c */ /* 0x000fe40003f26070 */
[----:B------:R-:W-:-:S13]  /*7230*/  ISETP.NE.AND P0, PT, R4, 0x300, PT ;  /* 0x000003000400780c */ /* 0x000fda0003f05270 */
[----:B------:R-:W-:Y:S05]  /*7240*/  @!P0 BRA `(.L_x_908) ;  /* 0x0000000000708947 */ /* 0x000fea0003800000 */
[----:B------:R-:W0:Y:S01]  /*7250*/  LDC.64 R4, c[0x0][0x3a0] ;  /* 0x0000e800ff047b82 */ /* 0x000e220000000a00 */
[----:B------:R-:W-:-:S05]  /*7260*/  LEA.HI R20, R20, 0x1, RZ, 0x18 ;  /* 0x0000000114147811 */ /* 0x000fca00078fc0ff */
[C---:B------:R-:W-:Y:S01]  /*7270*/  IMAD.SHL.U32 R8, R20.reuse, 0x100, RZ ;  /* 0x0000010014087824 */ /* 0x040fe200078e00ff */
[----:B------:R-:W-:Y:S01]  /*7280*/  LOP3.LUT R20, R20, 0x3, RZ, 0xc0, !PT ;  /* 0x0000000314147812 */ /* 0x000fe200078ec0ff */
[----:B------:R-:W1:Y:S04]  /*7290*/  LDC.64 R6, c[0x0][0x398] ;  /* 0x0000e600ff067b82 */ /* 0x000e680000000a00 */
[----:B------:R-:W-:Y:S02]  /*72a0*/  IMAD.MOV R20, RZ, RZ, -R20 ;  /* 0x000000ffff147224 */ /* 0x000fe400078e0a14 */
[----:B0-----:R-:W-:-:S04]  /*72b0*/  IMAD.WIDE.U32 R4, R0, 0x4, R4 ;  /* 0x0000000400047825 */ /* 0x001fc800078e0004 */
[----:B------:R-:W-:Y:S01]  /*72c0*/  IMAD.MOV.U32 R12, RZ, RZ, R4 ;  /* 0x000000ffff0c7224 */ /* 0x000fe200078e0004 */
[----:B------:R-:W-:Y:S01]  /*72d0*/  LEA R4, R0, UR4, 0x4 ;  /* 0x0000000400047c11 */ /* 0x000fe2000f8e20ff */
[----:B------:R-:W-:Y:S01]  /*72e0*/  IMAD.MOV.U32 R15, RZ, RZ, R5 ;  /* 0x000000ffff0f7224 */ /* 0x000fe200078e0005 */
[----:B------:R-:W-:Y:S01]  /*72f0*/  LOP3.LUT R5, R8, 0x300, RZ, 0xc0, !PT ;  /* 0x0000030008057812 */ /* 0x000fe200078ec0ff */
[----:B-1----:R-:W-:-:S04]  /*7300*/  IMAD.WIDE.U32 R6, R0, 0x8, R6 ;  /* 0x0000000800067825 */ /* 0x002fc800078e0006 */
[----:B------:R-:W-:Y:S02]  /*7310*/  VIADD R11, R4, 0x8 ;  /* 0x00000008040b7836 */ /* 0x000fe40000000000 */
[----:B------:R-:W-:-:S07]  /*7320*/  IMAD.IADD R10, R5, 0x1, R0 ;  /* 0x00000001050a7824 */ /* 0x000fce00078e0200 */
.L_x_909:
[----:B------:R-:W0:Y:S01]  /*7330*/  LDS.64 R4, [R11+-0x8] ;  /* 0xfffff8000b047984 */ /* 0x000e220000000a00 */
[----:B------:R-:W-:Y:S01]  /*7340*/  IMAD.MOV.U32 R8, RZ, RZ, R12 ;  /* 0x000000ffff087224 */ /* 0x000fe200078e000c */
[----:B------:R-:W-:Y:S01]  /*7350*/  IADD3 R12, P2, PT, R12, 0x400, RZ ;  /* 0x000004000c0c7810 */ /* 0x000fe20007f5e0ff */
[--C-:B------:R-:W-:Y:S01]  /*7360*/  IMAD.MOV.U32 R9, RZ, RZ, R15.reuse ;  /* 0x000000ffff097224 */ /* 0x100fe200078e000f */
[----:B------:R1:W2:Y:S01]  /*7370*/  LDS R13, [R11] ;  /* 0x000000000b0d7984 */ /* 0x0002a20000000800 */
[----:B------:R-:W-:Y:S02]  /*7380*/  VIADD R20, R20, 0x1 ;  /* 0x0000000114147836 */ /* 0x000fe40000000000 */
[----:B------:R-:W-:-:S03]  /*7390*/  IMAD.X R15, RZ, RZ, R15, P2 ;  /* 0x000000ffff0f7224 */ /* 0x000fc600010e060f */
[----:B------:R-:W-:Y:S01]  /*73a0*/  ISETP.NE.AND P0, PT, R20, RZ, PT ;  /* 0x000000ff1400720c */ /* 0x000fe20003f05270 */
[----:B-1----:R-:W-:Y:S01]  /*73b0*/  VIADD R11, R11, 0x1000 ;  /* 0x000010000b0b7836 */ /* 0x002fe20000000000 */
[----:B0-----:R0:W-:Y:S04]  /*73c0*/  STG.E.64 desc[UR10][R6.64], R4 ;  /* 0x0000000406007986 */ /* 0x0011e8000c101b0a */
[----:B--2---:R1:W-:Y:S01]  /*73d0*/  STG.E desc[UR10][R8.64], R13 ;  /* 0x0000000d08007986 */ /* 0x0043e2000c10190a */
[----:B0-----:R-:W-:-:S05]  /*73e0*/  IADD3 R6, P3, PT, R6, 0x800, RZ ;  /* 0x0000080006067810 */ /* 0x001fca0007f7e0ff */
[----:B------:R-:W-:Y:S01]  /*73f0*/  IMAD.X R7, RZ, RZ, R7, P3 ;  /* 0x000000ffff077224 */ /* 0x000fe200018e0607 */
[----:B-1----:R-:W-:Y:S07]  /*7400*/  @P0 BRA `(.L_x_909) ;  /* 0xfffffffc00c80947 */ /* 0x002fee000383ffff */
.L_x_908:
[----:B------:R-:W-:Y:S05]  /*7410*/  BSYNC.RECONVERGENT B1 ;  /* 0x0000000000017941 */ /* 0x000fea0003800200 */
.L_x_907:
[----:B------:R-:W-:Y:S05]  /*7420*/  @!P1 BRA `(.L_x_906) ;  /* 0x0000000c00909947 */ /* 0x000fea0003800000 */
[----:B------:R-:W0:Y:S01]  /*7430*/  LDC.64 R4, c[0x0][0x398] ;  /* 0x0000e600ff047b82 */ /* 0x000e220000000a00 */
[----:B------:R-:W-:Y:S01]  /*7440*/  IMAD.IADD R8, R3, 0x1, -R10 ;  /* 0x0000000103087824 */ /* 0x000fe200078e0a0a */
[----:B------:R-:W-:Y:S04]  /*7450*/  BSSY.RECONVERGENT B1, `(.L_x_910) ;  /* 0x000005b000017945 */ /* 0x000fe80003800200 */
[----:B------:R-:W-:Y:S02]  /*7460*/  ISETP.GT.AND P1, PT, R8, 0xc00, PT ;  /* 0x00000c000800780c */ /* 0x000fe40003f24270 */
[----:B------:R-:W1:Y:S01]  /*7470*/  LDC.64 R6, c[0x0][0x3a0] ;  /* 0x0000e800ff067b82 */ /* 0x000e620000000a00 */
[----:B------:R-:W-:-:S05]  /*7480*/  LEA R8, R10, UR4, 0x4 ;  /* 0x000000040a087c11 */ /* 0x000fca000f8e20ff */
[----:B------:R-:W-:Y:S02]  /*7490*/  VIADD R8, R8, 0x2000 ;  /* 0x0000200008087836 */ /* 0x000fe40000000000 */
[----:B0-----:R-:W-:-:S03]  /*74a0*/  IMAD.WIDE.U32 R4, R10, 0x8, R4 ;  /* 0x000000080a047825 */ /* 0x001fc600078e0004 */
[----:B------:R-:W-:Y:S01]  /*74b0*/  IADD3 R4, P0, PT, R4, 0x1000, RZ ;  /* 0x0000100004047810 */ /* 0x000fe20007f1e0ff */
[----:B-1----:R-:W-:-:S04]  /*74c0*/  IMAD.WIDE.U32 R6, R10, 0x4, R6 ;  /* 0x000000040a067825 */ /* 0x002fc800078e0006 */
[----:B------:R-:W-:Y:S01]  /*74d0*/  IMAD.X R5, RZ, RZ, R5, P0 ;  /* 0x000000ffff057224 */ /* 0x000fe200000e0605 */
[----:B------:R-:W-:Y:S02]  /*74e0*/  IADD3 R6, P2, PT, R6, 0x800, RZ ;  /* 0x0000080006067810 */ /* 0x000fe40007f5e0ff */
[----:B------:R-:W-:-:S03]  /*74f0*/  PLOP3.LUT P0, PT, PT, PT, PT, 0x80, 0x8 ;  /* 0x000000000008781c */ /* 0x000fc60003f0f070 */
[----:B------:R-:W-:Y:S01]  /*7500*/  IMAD.X R7, RZ, RZ, R7, P2 ;  /* 0x000000ffff077224 */ /* 0x000fe200010e0607 */
[----:B------:R-:W-:Y:S09]  /*7510*/  @!P1 BRA `(.L_x_911) ;  /* 0x0000000400389947 */ /* 0x000ff20003800000 */
[----:B------:R-:W-:Y:S01]  /*7520*/  PLOP3.LUT P0, PT, PT, PT, PT, 0x8, 0x80 ;  /* 0x000000000080781c */ /* 0x000fe20003f0e170 */
[----:B------:R-:W-:-:S12]  /*7530*/  VIADD R9, R3, 0xfffff400 ;  /* 0xfffff40003097836 */ /* 0x000fd80000000000 */
.L_x_912:
        /* <DEDUP_REMOVED lines=13> */
[----:B0-----:R-:W-:Y:S04]  /*7610*/  STG.E.64 desc[UR10][R4.64+-0x1000], R22 ;  /* 0xfff0001604007986 */ /* 0x001fe8000c101b0a */
[----:B------:R-:W0:Y:S04]  /*7620*/  LDS R55, [R8+0x3008] ;  /* 0x0030080008377984 */ /* 0x000e280000000800 */
[----:B------:R-:W0:Y:S04]  /*7630*/  LDS.64 R22, [R8+0x4000] ;  /* 0x0040000008167984 */ /* 0x000e280000000a00 */
[----:B------:R-:W0:Y:S04]  /*7640*/  LDS R57, [R8+0x4008] ;  /* 0x0040080008397984 */ /* 0x000e280000000800 */
[----:B-1----:R-:W-:Y:S04]  /*7650*/  STG.E desc[UR10][R6.64+-0x800], R11 ;  /* 0xfff8000b06007986 */ /* 0x002fe8000c10190a */
[----:B------:R-:W1:Y:S04]  /*7660*/  LDS.64 R24, [R8+0x5000] ;  /* 0x0050000008187984 */ /* 0x000e680000000a00 */
[----:B------:R-:W1:Y:S04]  /*7670*/  LDS R11, [R8+0x5008] ;  /* 0x00500800080b7984 */ /* 0x000e680000000800 */
        /* <DEDUP_REMOVED lines=15> */
[----:B------:R4:W1:Y:S04]  /*7770*/  LDS R54, [R8+0xd008] ;  /* 0x00d0080008367984 */ /* 0x0008680000000800 */
[----:B--2---:R2:W-:Y:S04]  /*7780*/  STG.E.64 desc[UR10][R4.64+-0x800], R12 ;  /* 0xfff8000c04007986 */ /* 0x0045e8000c101b0a */
[----:B---3--:R-:W-:Y:S01]  /*7790*/  STG.E desc[UR10][R6.64+-0x400], R45 ;  /* 0xfffc002d06007986 */ /* 0x008fe2000c10190a */
[----:B----4-:R-:W-:-:S03]  /*77a0*/  VIADD R8, R8, 0x10000 ;  /* 0x0001000008087836 */ /* 0x010fc60000000000 */
[----:B------:R3:W-:Y:S04]  /*77b0*/  STG.E.64 desc[UR10][R4.64], R14 ;  /* 0x0000000e04007986 */ /* 0x0007e8000c101b0a */
[----:B-----5:R-:W-:Y:S01]  /*77c0*/  STG.E desc[UR10][R6.64], R49 ;  /* 0x0000003106007986 */ /* 0x020fe2000c10190a */
[----:B--2---:R-:W-:-:S03]  /*77d0*/  IADD3 R13, P2, PT, R4, 0x8000, RZ ;  /* 0x00008000040d7810 */ /* 0x004fc60007f5e0ff */
[----:B------:R-:W-:Y:S04]  /*77e0*/  STG.E.64 desc[UR10][R4.64+0x800], R16 ;  /* 0x0008001004007986 */ /* 0x000fe8000c101b0a */
[----:B------:R-:W-:Y:S01]  /*77f0*/  STG.E desc[UR10][R6.64+0x400], R51 ;  /* 0x0004003306007986 */ /* 0x000fe2000c10190a */
[----:B---3--:R-:W-:-:S03]  /*7800*/  IMAD.X R14, RZ, RZ, R5, P2 ;  /* 0x000000ffff0e7224 */ /* 0x008fc600010e0605 */
[----:B------:R-:W-:Y:S04]  /*7810*/  STG.E.64 desc[UR10][R4.64+0x1000], R18 ;  /* 0x0010001204007986 */ /* 0x000fe8000c101b0a */
[----:B------:R-:W-:Y:S04]  /*7820*/  STG.E desc[UR10][R6.64+0x800], R53 ;  /* 0x0008003506007986 */ /* 0x000fe8000c10190a */
[----:B------:R-:W-:Y:S04]  /*7830*/  STG.E.64 desc[UR10][R4.64+0x1800], R20 ;  /* 0x0018001404007986 */ /* 0x000fe8000c101b0a */
[----:B0-----:R-:W-:Y:S04]  /*7840*/  STG.E desc[UR10][R6.64+0xc00], R55 ;  /* 0x000c003706007986 */ /* 0x001fe8000c10190a */
[----:B------:R-:W-:Y:S04]  /*7850*/  STG.E.64 desc[UR10][R4.64+0x2000], R22 ;  /* 0x0020001604007986 */ /* 0x000fe8000c101b0a */
[----:B------:R-:W-:Y:S04]  /*7860*/  STG.E desc[UR10][R6.64+0x1000], R57 ;  /* 0x0010003906007986 */ /* 0x000fe8000c10190a */
[----:B-1----:R-:W-:Y:S04]  /*7870*/  STG.E.64 desc[UR10][R4.64+0x2800], R24 ;  /* 0x0028001804007986 */ /* 0x002fe8000c101b0a */
[----:B------:R0:W-:Y:S04]  /*7880*/  STG.E desc[UR10][R6.64+0x1400], R11 ;  /* 0x0014000b06007986 */ /* 0x0001e8000c10190a */
[----:B------:R-:W-:Y:S04]  /*7890*/  STG.E.64 desc[UR10][R4.64+0x3000], R28 ;  /* 0x0030001c04007986 */ /* 0x000fe8000c101b0a */
[----:B------:R-:W-:Y:S04]  /*78a0*/  STG.E desc[UR10][R6.64+0x1800], R59 ;  /* 0x0018003b06007986 */ /* 0x000fe8000c10190a */
[----:B------:R-:W-:Y:S01]  /*78b0*/  STG.E.64 desc[UR10][R4.64+0x3800], R30 ;  /* 0x0038001e04007986 */ /* 0x000fe2000c101b0a */
[----:B0-----:R-:W-:-:S03]  /*78c0*/  IADD3 R11, P3, PT, R6, 0x4000, RZ ;  /* 0x00004000060b7810 */ /* 0x001fc60007f7e0ff */
[----:B------:R-:W-:Y:S02]  /*78d0*/  STG.E desc[UR10][R6.64+0x1c00], R61 ;  /* 0x001c003d06007986 */ /* 0x000fe4000c10190a */
[----:B------:R-:W-:Y:S02]  /*78e0*/  IMAD.X R12, RZ, RZ, R7, P3 ;  /* 0x000000ffff0c7224 */ /* 0x000fe400018e0607 */
        /* <DEDUP_REMOVED lines=17> */
.L_x_911:
[----:B------:R-:W-:Y:S05]  /*7a00*/  BSYNC.RECONVERGENT B1 ;  /* 0x0000000000017941 */ /* 0x000fea0003800200 */
.L_x_910:
[----:B------:R-:W-:Y:S01]  /*7a10*/  IMAD.IADD R9, R3, 0x1, -R10 ;  /* 0x0000000103097824 */ /* 0x000fe200078e0a0a */
[----:B------:R-:W-:Y:S04]  /*7a20*/  BSSY.RECONVERGENT B1, `(.L_x_913) ;  /* 0x000002e000017945 */ /* 0x000fe80003800200 */
[----:B------:R-:W-:-:S13]  /*7a30*/  ISETP.GT.AND P1, PT, R9, 0x400, PT ;  /* 0x000004000900780c */ /* 0x000fda0003f24270 */
[----:B------:R-:W-:Y:S05]  /*7a40*/  @!P1 BRA `(.L_x_914) ;  /* 0x0000000000ac9947 */ /* 0x000fea0003800000 */
[----:B------:R-:W0:Y:S01]  /*7a50*/  LDS.64 R12, [R8+-0x2000] ;  /* 0xffe00000080c7984 */ /* 0x000e220000000a00 */
[----:B------:R-:W-:Y:S01]  /*7a60*/  PLOP3.LUT P0, PT, PT, PT, PT, 0x8, 0x80 ;  /* 0x000000000080781c */ /* 0x000fe20003f0e170 */
[----:B------:R-:W-:Y:S02]  /*7a70*/  VIADD R10, R10, 0x800 ;  /* 0x000008000a0a7836 */ /* 0x000fe40000000000 */
[----:B------:R-:W1:Y:S04]  /*7a80*/  LDS R9, [R8+-0x1ff8] ;  /* 0xffe0080008097984 */ /* 0x000e680000000800 */
        /* <DEDUP_REMOVED lines=14> */
[----:B0-----:R-:W-:Y:S04]  /*7b70*/  STG.E.64 desc[UR10][R4.64+-0x1000], R12 ;  /* 0xfff0000c04007986 */ /* 0x001fe8000c101b0a */
[----:B-1----:R0:W-:Y:S01]  /*7b80*/  STG.E desc[UR10][R6.64+-0x800], R9 ;  /* 0xfff8000906007986 */ /* 0x0021e2000c10190a */
[----:B--2---:R-:W-:-:S03]  /*7b90*/  VIADD R8, R8, 0x8000 ;  /* 0x0000800008087836 */ /* 0x004fc60000000000 */
[----:B------:R-:W-:Y:S04]  /*7ba0*/  STG.E.64 desc[UR10][R4.64+-0x800], R14 ;  /* 0xfff8000e04007986 */ /* 0x000fe8000c101b0a */
[----:B---3--:R1:W-:Y:S04]  /*7bb0*/  STG.E desc[UR10][R6.64+-0x400], R11 ;  /* 0xfffc000b06007986 */ /* 0x0083e8000c10190a */
[----:B----4-:R-:W-:Y:S01]  /*7bc0*/  STG.E.64 desc[UR10][R4.64], R16 ;  /* 0x0000001004007986 */ /* 0x010fe2000c101b0a */
[----:B0-----:R-:W-:-:S03]  /*7bd0*/  IADD3 R9, P2, PT, R6, 0x2000, RZ ;  /* 0x0000200006097810 */ /* 0x001fc60007f5e0ff */
[----:B-----5:R-:W-:Y:S02]  /*7be0*/  STG.E desc[UR10][R6.64], R31 ;  /* 0x0000001f06007986 */ /* 0x020fe4000c10190a */
[----:B------:R-:W-:Y:S02]  /*7bf0*/  IMAD.X R12, RZ, RZ, R7, P2 ;  /* 0x000000ffff0c7224 */ /* 0x000fe400010e0607 */
[----:B------:R-:W-:Y:S01]  /*7c00*/  STG.E.64 desc[UR10][R4.64+0x800], R18 ;  /* 0x0008001204007986 */ /* 0x000fe2000c101b0a */
[----:B-1----:R-:W-:-:S03]  /*7c10*/  IADD3 R11, P1, PT, R4, 0x4000, RZ ;  /* 0x00004000040b7810 */ /* 0x002fc60007f3e0ff */
        /* <DEDUP_REMOVED lines=14> */
.L_x_914:
[----:B------:R-:W-:Y:S05]  /*7d00*/  BSYNC.RECONVERGENT B1 ;  /* 0x0000000000017941 */ /* 0x000fea0003800200 */
.L_x_913:
[----:B------:R-:W-:-:S13]  /*7d10*/  ISETP.LT.OR P0, PT, R10, R3, P0 ;  /* 0x000000030a00720c */ /* 0x000fda0000701670 */
[----:B------:R-:W-:Y:S05]  /*7d20*/  @!P0 BRA `(.L_x_906) ;  /* 0x0000000400508947 */ /* 0x000fea0003800000 */
[----:B------:R-:W0:Y:S04]  /*7d30*/  LDS.64 R10, [R8+-0x2000] ;  /* 0xffe00000080a7984 */ /* 0x000e280000000a00 */
[----:B------:R-:W1:Y:S04]  /*7d40*/  LDS R9, [R8+-0x1ff8] ;  /* 0xffe0080008097984 */ /* 0x000e680000000800 */
[----:B------:R-:W2:Y:S04]  /*7d50*/  LDS.64 R12, [R8+-0x1000] ;  /* 0xfff00000080c7984 */ /* 0x000ea80000000a00 */
[----:B------:R-:W3:Y:S04]  /*7d60*/  LDS R19, [R8+-0xff8] ;  /* 0xfff0080008137984 */ /* 0x000ee80000000800 */
[----:B------:R-:W4:Y:S04]  /*7d70*/  LDS.64 R14, [R8] ;  /* 0x00000000080e7984 */ /* 0x000f280000000a00 */
[----:B------:R-:W5:Y:S04]  /*7d80*/  LDS R21, [R8+0x8] ;  /* 0x0000080008157984 */ /* 0x000f680000000800 */
[----:B------:R-:W5:Y:S04]  /*7d90*/  LDS.64 R16, [R8+0x1000] ;  /* 0x0010000008107984 */ /* 0x000f680000000a00 */
[----:B------:R-:W5:Y:S04]  /*7da0*/  LDS R23, [R8+0x1008] ;  /* 0x0010080008177984 */ /* 0x000f680000000800 */
[----:B0-----:R0:W-:Y:S04]  /*7db0*/  STG.E.64 desc[UR10][R4.64+-0x1000], R10 ;  /* 0xfff0000a04007986 */ /* 0x0011e8000c101b0a */
[----:B-1----:R0:W-:Y:S04]  /*7dc0*/  STG.E desc[UR10][R6.64+-0x800], R9 ;  /* 0xfff8000906007986 */ /* 0x0021e8000c10190a */
[----:B--2---:R0:W-:Y:S04]  /*7dd0*/  STG.E.64 desc[UR10][R4.64+-0x800], R12 ;  /* 0xfff8000c04007986 */ /* 0x0041e8000c101b0a */
[----:B---3--:R0:W-:Y:S04]  /*7de0*/  STG.E desc[UR10][R6.64+-0x400], R19 ;  /* 0xfffc001306007986 */ /* 0x0081e8000c10190a */
[----:B----4-:R0:W-:Y:S04]  /*7df0*/  STG.E.64 desc[UR10][R4.64], R14 ;  /* 0x0000000e04007986 */ /* 0x0101e8000c101b0a */
[----:B-----5:R0:W-:Y:S04]  /*7e00*/  STG.E desc[UR10][R6.64], R21 ;  /* 0x0000001506007986 */ /* 0x0201e8000c10190a */
[----:B------:R0:W-:Y:S04]  /*7e10*/  STG.E.64 desc[UR10][R4.64+0x800], R16 ;  /* 0x0008001004007986 */ /* 0x0001e8000c101b0a */
[----:B------:R0:W-:Y:S01]  /*7e20*/  STG.E desc[UR10][R6.64+0x400], R23 ;  /* 0x0004001706007986 */ /* 0x0001e2000c10190a */
[----:B------:R-:W-:Y:S05]  /*7e30*/  BRA `(.L_x_906) ;  /* 0x00000004000c7947 */ /* 0x000fea0003800000 */
.L_x_905:
[----:B------:R-:W0:Y:S01]  /*7e40*/  @P5 LDC.64 R58, c[0x0][0x398] ;  /* 0x0000e600ff3a5b82 */ /* 0x000e220000000a00 */
[----:B------:R-:W-:Y:S01]  /*7e50*/  IMAD.MOV.U32 R61, RZ, RZ, 0x9 ;  /* 0x00000009ff3d7424 */ /* 0x000fe200078e00ff */
[----:B------:R-:W-:-:S03]  /*7e60*/  ISETP.NE.U32.AND P6, PT, R40, R38, PT ;  /* 0x000000262800720c */ /* 0x000fc60003fc5070 */
[----:B------:R-:W-:Y:S01]  /*7e70*/  IMAD R12, R0, R61, 0x3 ;  /* 0x00000003000c7424 */ /* 0x000fe200078e023d */
[----:B------:R-:W-:Y:S02]  /*7e80*/  ISETP.NE.AND.EX P6, PT, R41, R39, PT, P6 ;  /* 0x000000272900720c */ /* 0x000fe40003fc5360 */
[----:B------:R-:W1:Y:S02]  /*7e90*/  @P5 LDC.64 R18, c[0x0][0x3a0] ;  /* 0x0000e800ff125b82 */ /* 0x000e640000000a00 */
[----:B------:R-:W-:Y:S01]  /*7ea0*/  ISETP.NE.AND P6, PT, R12, R2, !P6 ;  /* 0x000000020c00720c */ /* 0x000fe200077c5270 */
[----:B------:R-:W-:-:S05]  /*7eb0*/  IMAD R12, R0, R61, 0x8 ;  /* 0x00000008000c7424 */ /* 0x000fca00078e023d */
[----:B------:R-:W2:Y:S08]  /*7ec0*/  @P0 LDC.64 R20, c[0x0][0x398] ;  /* 0x0000e600ff140b82 */ /* 0x000eb00000000a00 */
[----:B------:R-:W3:Y:S01]  /*7ed0*/  @P0 LDC.64 R22, c[0x0][0x3a0] ;  /* 0x0000e800ff160b82 */ /* 0x000ee20000000a00 */
[----:B0-----:R-:W-:-:S05]  /*7ee0*/  @P5 IMAD.WIDE R58, R4, 0x8, R58 ;  /* 0x00000008043a5825 */ /* 0x001fca00078e023a */
[----:B------:R0:W-:Y:S02]  /*7ef0*/  @P5 STG.E.64 desc[UR10][R58.64], R28 ;  /* 0x0000001c3a005986 */ /* 0x0001e4000c101b0a */
[----:B------:R-:W0:Y:S01]  /*7f00*/  @P1 LDC.64 R24, c[0x0][0x398] ;  /* 0x0000e600ff181b82 */ /* 0x000e220000000a00 */
[----:B-1----:R-:W-:-:S04]  /*7f10*/  @P5 IMAD.WIDE R18, R4, 0x4, R18 ;  /* 0x0000000404125825 */ /* 0x002fc800078e0212 */
[----:B------:R-:W-:Y:S01]  /*7f20*/  IMAD R4, R0, R61, 0x7 ;  /* 0x0000000700047424 */ /* 0x000fe200078e023d */
[----:B------:R-:W-:Y:S01]  /*7f30*/  @P5 STG.E desc[UR10][R18.64], R13 ;  /* 0x0000000d12005986 */ /* 0x000fe2000c10190a */
[----:B------:R-:W-:Y:S01]  /*7f40*/  ISETP.NE.U32.AND P5, PT, R32, R30, PT ;  /* 0x0000001e2000720c */ /* 0x000fe20003fa5070 */
[----:B------:R-:W1:Y:S01]  /*7f50*/  @P1 LDC.64 R48, c[0x0][0x3a0] ;  /* 0x0000e800ff301b82 */ /* 0x000e620000000a00 */
[----:B--2---:R-:W-:Y:S02]  /*7f60*/  @P0 IMAD.WIDE R20, R17, 0x8, R20 ;  /* 0x0000000811140825 */ /* 0x004fe400078e0214 */
[----:B------:R-:W-:-:S03]  /*7f70*/  ISETP.NE.AND.EX P5, PT, R33, R31, PT, P5 ;  /* 0x0000001f2100720c */ /* 0x000fc60003fa5350 */
[----:B------:R-:W-:Y:S01]  /*7f80*/  @P0 STG.E.64 desc[UR10][R20.64], R44 ;  /* 0x0000002c14000986 */ /* 0x000fe2000c101b0a */
[----:B------:R-:W-:Y:S01]  /*7f90*/  ISETP.NE.AND P5, PT, R4, R2, !P5 ;  /* 0x000000020400720c */ /* 0x000fe20006fa5270 */
[----:B---3--:R-:W-:Y:S01]  /*7fa0*/  @P0 IMAD.WIDE R22, R17, 0x4, R22 ;  /* 0x0000000411160825 */ /* 0x008fe200078e0216 */
[----:B------:R-:W2:Y:S04]  /*7fb0*/  @!P6 LDC.64 R60, c[0x0][0x398] ;  /* 0x0000e600ff3ceb82 */ /* 0x000ea80000000a00 */
[----:B------:R3:W-:Y:S01]  /*7fc0*/  @P0 STG.E desc[UR10][R22.64], R11 ;  /* 0x0000000b16000986 */ /* 0x0007e2000c10190a */
[----:B------:R-:W-:Y:S01]  /*7fd0*/  ISETP.NE.U32.AND P0, PT, R30, R46, PT ;  /* 0x0000002e1e00720c */ /* 0x000fe20003f05070 */
[----:B0-----:R-:W-:Y:S02]  /*7fe0*/  @P1 IMAD.WIDE R28, R57, 0x8, R24 ;  /* 0x00000008391c1825 */ /* 0x001fe400078e0218 */
[----:B------:R-:W0:Y:S01]  /*7ff0*/  @!P6 LDC.64 R16, c[0x0][0x3a0] ;  /* 0x0000e800ff10eb82 */ /* 0x000e220000000a00 */
[----:B------:R-:W-:-:S02]  /*8000*/  ISETP.NE.AND.EX P0, PT, R31, R47, PT, P0 ;  /* 0x0000002f1f00720c */ /* 0x000fc40003f05300 */
[----:B------:R-:W-:Y:S02]  /*8010*/  @P1 STG.E.64 desc[UR10][R28.64], R42 ;  /* 0x0000002a1c001986 */ /* 0x000fe4000c101b0a */
[----:B------:R-:W-:Y:S01]  /*8020*/  ISETP.NE.AND P0, PT, R12, R2, !P0 ;  /* 0x000000020c00720c */ /* 0x000fe20004705270 */
[----:B-1----:R-:W-:Y:S02]  /*8030*/  @P1 IMAD.WIDE R48, R57, 0x4, R48 ;  /* 0x0000000439301825 */ /* 0x002fe400078e0230 */
[----:B------:R-:W1:Y:S03]  /*8040*/  @P2 LDC.64 R24, c[0x0][0x398] ;  /* 0x0000e600ff182b82 */ /* 0x000e660000000a00 */
[----:B------:R4:W-:Y:S05]  /*8050*/  @P1 STG.E desc[UR10][R48.64], R8 ;  /* 0x0000000830001986 */ /* 0x0009ea000c10190a */
[----:B---3--:R-:W3:Y:S01]  /*8060*/  @P2 LDC.64 R22, c[0x0][0x3a0] ;  /* 0x0000e800ff162b82 */ /* 0x008ee20000000a00 */
[----:B--2---:R-:W-:-:S05]  /*8070*/  @!P6 IMAD.WIDE R60, R50, 0x8, R60 ;  /* 0x00000008323ce825 */ /* 0x004fca00078e023c */
[----:B------:R2:W-:Y:S02]  /*8080*/  @!P6 STG.E.64 desc[UR10][R60.64], R40 ;  /* 0x000000283c00e986 */ /* 0x0005e4000c101b0a */
[----:B------:R-:W5:Y:S01]  /*8090*/  @P3 LDC.64 R12, c[0x0][0x398] ;  /* 0x0000e600ff0c3b82 */ /* 0x000f620000000a00 */
[----:B0-----:R-:W-:-:S05]  /*80a0*/  @!P6 IMAD.WIDE R16, R50, 0x4, R16 ;  /* 0x000000043210e825 */ /* 0x001fca00078e0210 */
[----:B------:R2:W-:Y:S02]  /*80b0*/  @!P6 STG.E desc[UR10][R16.64], R7 ;  /* 0x000000071000e986 */ /* 0x0005e4000c10190a */
[----:B------:R-:W0:Y:S01]  /*80c0*/  @P3 LDC.64 R18, c[0x0][0x3a0] ;  /* 0x0000e800ff123b82 */ /* 0x000e220000000a00 */
[----:B-1----:R-:W-:-:S05]  /*80d0*/  @P2 IMAD.WIDE R24, R54, 0x8, R24 ;  /* 0x0000000836182825 */ /* 0x002fca00078e0218 */
[----:B------:R2:W-:Y:S02]  /*80e0*/  @P2 STG.E.64 desc[UR10][R24.64], R38 ;  /* 0x0000002618002986 */ /* 0x0005e4000c101b0a */
[----:B------:R-:W1:Y:S01]  /*80f0*/  @P4 LDC.64 R20, c[0x0][0x398] ;  /* 0x0000e600ff144b82 */ /* 0x000e620000000a00 */
[----:B---3--:R-:W-:-:S05]  /*8100*/  @P2 IMAD.WIDE R22, R54, 0x4, R22 ;  /* 0x0000000436162825 */ /* 0x008fca00078e0216 */
[----:B------:R2:W-:Y:S02]  /*8110*/  @P2 STG.E desc[UR10][R22.64], R10 ;  /* 0x0000000a16002986 */ /* 0x0005e4000c10190a */
[----:B------:R-:W3:Y:S01]  /*8120*/  @P4 LDC.64 R58, c[0x0][0x3a0] ;  /* 0x0000e800ff3a4b82 */ /* 0x000ee20000000a00 */
[----:B-----5:R-:W-:-:S05]  /*8130*/  @P3 IMAD.WIDE R12, R55, 0x8, R12 ;  /* 0x00000008370c3825 */ /* 0x020fca00078e020c */
[----:B------:R2:W-:Y:S02]  /*8140*/  @P3 STG.E.64 desc[UR10][R12.64], R36 ;  /* 0x000000240c003986 */ /* 0x0005e4000c101b0a */
[----:B------:R-:W5:Y:S01]  /*8150*/  @!P5 LDC.64 R56, c[0x0][0x398] ;  /* 0x0000e600ff38db82 */ /* 0x000f620000000a00 */
[----:B0-----:R-:W-:-:S05]  /*8160*/  @P3 IMAD.WIDE R18, R55, 0x4, R18 ;  /* 0x0000000437123825 */ /* 0x001fca00078e0212 */
[----:B------:R2:W-:Y:S02]  /*8170*/  @P3 STG.E desc[UR10][R18.64], R9 ;  /* 0x0000000912003986 */ /* 0x0005e4000c10190a */
[----:B----4-:R-:W0:Y:S01]  /*8180*/  @!P5 LDC.64 R48, c[0x0][0x3a0] ;  /* 0x0000e800ff30db82 */ /* 0x010e220000000a00 */
[----:B-1----:R-:W-:-:S05]  /*8190*/  @P4 IMAD.WIDE R20, R53, 0x8, R20 ;  /* 0x0000000835144825 */ /* 0x002fca00078e0214 */
[----:B------:R2:W-:Y:S02]  /*81a0*/  @P4 STG.E.64 desc[UR10][R20.64], R34 ;  /* 0x0000002214004986 */ /* 0x0005e4000c101b0a */
[----:B------:R-:W1:Y:S01]  /*81b0*/  @!P0 LDC.64 R44, c[0x0][0x398] ;  /* 0x0000e600ff2c8b82 */ /* 0x000e620000000a00 */
[----:B---3--:R-:W-:-:S05]  /*81c0*/  @P4 IMAD.WIDE R58, R53, 0x4, R58 ;  /* 0x00000004353a4825 */ /* 0x008fca00078e023a */
[----:B------:R2:W-:Y:S02]  /*81d0*/  @P4 STG.E desc[UR10][R58.64], R6 ;  /* 0x000000063a004986 */ /* 0x0005e4000c10190a */
[----:B------:R-:W3:Y:S01]  /*81e0*/  @!P0 LDC.64 R28, c[0x0][0x3a0] ;  /* 0x0000e800ff1c8b82 */ /* 0x000ee20000000a00 */
[----:B-----5:R-:W-:-:S05]  /*81f0*/  @!P5 IMAD.WIDE R56, R52, 0x8, R56 ;  /* 0x000000083438d825 */ /* 0x020fca00078e0238 */
[----:B------:R2:W-:Y:S01]  /*8200*/  @!P5 STG.E.64 desc[UR10][R56.64], R32 ;  /* 0x000000203800d986 */ /* 0x0005e2000c101b0a */
[----:B0-----:R-:W-:-:S05]  /*8210*/  @!P5 IMAD.WIDE R48, R52, 0x4, R48 ;  /* 0x000000043430d825 */ /* 0x001fca00078e0230 */
[----:B------:R2:W-:Y:S01]  /*8220*/  @!P5 STG.E desc[UR10][R48.64], R5 ;  /* 0x000000053000d986 */ /* 0x0005e2000c10190a */
[----:B-1----:R-:W-:-:S05]  /*8230*/  @!P0 IMAD.WIDE R44, R51, 0x8, R44 ;  /* 0x00000008332c8825 */ /* 0x002fca00078e022c */
[----:B------:R2:W-:Y:S01]  /*8240*/  @!P0 STG.E.64 desc[UR10][R44.64], R30 ;  /* 0x0000001e2c008986 */ /* 0x0005e2000c101b0a */
[----:B---3--:R-:W-:-:S05]  /*8250*/  @!P0 IMAD.WIDE R28, R51, 0x4, R28 ;  /* 0x00000004331c8825 */ /* 0x008fca00078e021c */
[----:B------:R2:W-:Y:S02]  /*8260*/  @!P0 STG.E desc[UR10][R28.64], R15 ;  /* 0x0000000f1c008986 */ /* 0x0005e4000c10190a */
.L_x_906:
[----:B------:R-:W-:Y:S05]  /*8270*/  BSYNC.RECONVERGENT B0 ;  /* 0x0000000000007941 */ /* 0x000fea0003800200 */
.L_x_904:
[----:B------:R-:W-:-:S13]  /*8280*/  ISETP.NE.AND P0, PT, R0, 0xff, PT ;  /* 0x000000ff0000780c */ /* 0x000fda0003f05270 */
[----:B------:R-:W-:Y:S05]  /*8290*/  @P0 EXIT ;  /* 0x000000000000094d */ /* 0x000fea0003800000 */
[----:B0-2---:R-:W0:Y:S01]  /*82a0*/  LDC.64 R8, c[0x0][0x3a8] ;  /* 0x0000ea00ff087b82 */ /* 0x005e220000000a00 */
[----:B------:R-:W-:-:S13]  /*82b0*/  ISETP.NE.AND P0, PT, R2, 0x900, PT ;  /* 0x000009000200780c */ /* 0x000fda0003f05270 */
[----:B------:R-:W-:Y:S05]  /*82c0*/  @P0 BRA `(.L_x_915) ;  /* 0x00000000001c0947 */ /* 0x000fea0003800000 */
[----:B------:R-:W1:Y:S08]  /*82d0*/  LDC.64 R4, c[0x0][0x398] ;  /* 0x0000e600ff047b82 */ /* 0x000e700000000a00 */
[----:B------:R-:W2:Y:S01]  /*82e0*/  LDC.64 R6, c[0x0][0x3a0] ;  /* 0x0000e800ff067b82 */ /* 0x000ea20000000a00 */
[----:B-1----:R-:W-:-:S05]  /*82f0*/  IMAD.WIDE R4, R3, 0x8, R4 ;  /* 0x0000000803047825 */ /* 0x002fca00078e0204 */
[----:B------:R1:W-:Y:S01]  /*8300*/  STG.E.64 desc[UR10][R4.64], R46 ;  /* 0x0000002e04007986 */ /* 0x0003e2000c101b0a */
[----:B--2---:R-:W-:-:S04]  /*8310*/  IMAD.WIDE R6, R3, 0x4, R6 ;  /* 0x0000000403067825 */ /* 0x004fc800078e0206 */
[----:B------:R-:W-:Y:S01]  /*8320*/  VIADD R3, R3, 0x1 ;  /* 0x0000000103037836 */ /* 0x000fe20000000000 */
[----:B------:R1:W-:Y:S06]  /*8330*/  STG.E desc[UR10][R6.64], R27 ;  /* 0x0000001b06007986 */ /* 0x0003ec000c10190a */
.L_x_915:
[----:B0-----:R-:W-:Y:S01]  /*8340*/  STG.E desc[UR10][R8.64], R3 ;  /* 0x0000000308007986 */ /* 0x001fe2000c10190a */
[----:B------:R-:W-:Y:S05]  /*8350*/  EXIT ;  /* 0x000000000000794d */ /* 0x000fea0003800000 */
.L_x_903:
        /* <DEDUP_REMOVED lines=16> */
[-C--:B------:R-:W-:Y:S02]  /*8460*/  ISETP.GE.U32.AND P4, PT, R13, R2.reuse, PT ;  /* 0x000000020d00720c */ /* 0x080fe40003f86070 */
[----:B------:R-:W-:-:S02]  /*8470*/  ISETP.GE.U32.AND P2, PT, R7, R2, PT ;  /* 0x000000020700720c */ /* 0x000fc40003f46070 */
[----:B------:R-:W-:Y:S01]  /*8480*/  ISETP.GE.U32.AND P3, PT, R11, R2, PT ;  /* 0x000000020b00720c */ /* 0x000fe20003f66070 */
[----:B------:R-:W-:Y:S02]  /*8490*/  @!P5 IMAD.IADD R25, R25, 0x1, R3 ;  /* 0x000000011919d824 */ /* 0x000fe400078e0203 */
[----:B------:R-:W-:Y:S02]  /*84a0*/  VIADD R13, R3, 0xc0 ;  /* 0x000000c0030d7836 */ /* 0x000fe40000000000 */
[----:B------:R-:W-:-:S04]  /*84b0*/  @!P5 IMAD.WIDE.U32 R8, R25, 0x8, R8 ;  /* 0x000000081908d825 */ /* 0x000fc800078e0008 */
[C---:B------:R-:W-:Y:S02]  /*84c0*/  VIADD R15, R3.reuse, 0xe0 ;  /* 0x000000e0030f7836 */ /* 0x040fe40000000000 */
[----:B------:R-:W-:Y:S02]  /*84d0*/  IMAD.X R25, RZ, RZ, R23, P6 ;  /* 0x000000ffff197224 */ /* 0x000fe400030e0617 */
[----:B------:R-:W-:Y:S01]  /*84e0*/  VIADD R3, R3, 0x100 ;  /* 0x0000010003037836 */ /* 0x000fe20000000000 */
[----:B------:R-:W-:Y:S02]  /*84f0*/  ISETP.GE.U32.AND P6, PT, R13, R2, PT ;  /* 0x000000020d00720c */ /* 0x000fe40003fc6070 */
[----:B------:R-:W-:Y:S01]  /*8500*/  CS2R R34, SRZ ;  /* 0x0000000000227805 */ /* 0x000fe2000001ff00 */
[----:B--2---:R-:W-:Y:S02]  /*8510*/  IMAD.MOV.U32 R6, RZ, RZ, R4 ;  /* 0x000000ffff067224 */ /* 0x004fe400078e0004 */
[----:B------:R-:W-:-:S02]  /*8520*/  IMAD.MOV.U32 R7, RZ, RZ, R5 ;  /* 0x000000ffff077224 */ /* 0x000fc400078e0005 */
[----:B------:R-:W-:Y:S01]  /*8530*/  IMAD.MOV.U32 R10, RZ, RZ, R6 ;  /* 0x000000ffff0a7224 */ /* 0x000fe200078e0006 */
[----:B------:R0:W2:Y:S01]  /*8540*/  @!P5 LDG.E.64.CONSTANT R4, desc[UR10][R8.64] ;  /* 0x0000000a0804d981 */ /* 0x0000a2000c1e9b00 */
[----:B------:R-:W-:Y:S01]  /*8550*/  IMAD.MOV.U32 R11, RZ, RZ, R7 ;  /* 0x000000ffff0b7224 */ /* 0x000fe200078e0007 */
[----:B------:R-:W-:-:S05]  /*8560*/  ISETP.GE.U32.AND P5, PT, R15, R2, PT ;  /* 0x000000020f00720c */ /* 0x000fca0003fa6070 */
[----:B------:R-:W3:Y:S01]  /*8570*/  @!P0 LDG.E.64.CONSTANT R10, desc[UR10][R24.64+0x100] ;  /* 0x0001000a180a8981 */ /* 0x000ee2000c1e9b00 */
[----:B------:R-:W-:Y:S01]  /*8580*/  ISETP.GE.U32.AND P0, PT, R3, R2, PT ;  /* 0x000000020300720c */ /* 0x000fe20003f06070 */
[--C-:B------:R-:W-:Y:S02]  /*8590*/  IMAD.MOV.U32 R12, RZ, RZ, R6.reuse ;  /* 0x000000ffff0c7224 */ /* 0x100fe400078e0006 */
[--C-:B------:R-:W-:Y:S02]  /*85a0*/  IMAD.MOV.U32 R13, RZ, RZ, R7.reuse ;  /* 0x000000ffff0d7224 */ /* 0x100fe400078e0007 */
[--C-:B0-----:R-:W-:Y:S02]  /*85b0*/  IMAD.MOV.U32 R8, RZ, RZ, R6.reuse ;  /* 0x000000ffff087224 */ /* 0x101fe400078e0006 */
[--C-:B------:R-:W-:Y:S02]  /*85c0*/  IMAD.MOV.U32 R9, RZ, RZ, R7.reuse ;  /* 0x000000ffff097224 */ /* 0x100fe400078e0007 */
[----:B------:R-:W-:Y:S01]  /*85d0*/  IMAD.MOV.U32 R14, RZ, RZ, R6 ;  /* 0x000000ffff0e7224 */ /* 0x000fe200078e0006 */
[----:B------:R-:W4:Y:S01]  /*85e0*/  @!P1 LDG.E.64.CONSTANT R12, desc[UR10][R24.64+0x200] ;  /* 0x0002000a180c9981 */ /* 0x000f22000c1e9b00 */
[----:B------:R-:W-:-:S02]  /*85f0*/  IMAD.MOV.U32 R15, RZ, RZ, R7 ;  /* 0x000000ffff0f7224 */ /* 0x000fc400078e0007 */
[--C-:B------:R-:W-:Y:S01]  /*8600*/  IMAD.MOV.U32 R16, RZ, RZ, R6.reuse ;  /* 0x000000ffff107224 */ /* 0x100fe200078e0006 */
[----:B------:R-:W5:Y:S01]  /*8610*/  @!P2 LDG.E.64.CONSTANT R8, desc[UR10][R24.64+0x300] ;  /* 0x0003000a1808a981 */ /* 0x000f62000c1e9b00 */
[--C-:B------:R-:W-:Y:S02]  /*8620*/  IMAD.MOV.U32 R17, RZ, RZ, R7.reuse ;  /* 0x000000ffff117224 */ /* 0x100fe400078e0007 */
        /* <DEDUP_REMOVED lines=8> */
[----:B------:R-:W5:Y:S01]  /*86b0*/  @!P0 LDG.E.64.CONSTANT R6, desc[UR10][R24.64+0x800] ;  /* 0x0008000a18068981 */ /* 0x000f62000c1e9b00 */
[----:B------:R-:W-:-:S13]  /*86c0*/  ISETP.NE.AND P4, PT, R0, RZ, PT ;  /* 0x000000ff0000720c */ /* 0x000fda0003f85270 */
[----:B------:R0:W5:Y:S01]  /*86d0*/  @!P4 LDG.E.64.CONSTANT R34, desc[UR10][R22.64+-0x8] ;  /* 0xfffff80a1622c981 */ /* 0x000162000c1e9b00 */
[----:B------:R-:W1:Y:S01]  /*86e0*/  S2R R41, SR_LANEID ;  /* 0x0000000000297919 */ /* 0x000e620000000000 */
[----:B------:R-:W1:Y:S01]  /*86f0*/  S2UR UR5, SR_CgaCtaId ;  /* 0x00000000000579c3 */ /* 0x000e620000008800 */
[----:B------:R-:W-:Y:S01]  /*8700*/  SHF.R.U32.HI R44, RZ, 0x5, R0 ;  /* 0x00000005ff2c7819 */ /* 0x000fe20000011600 */
[----:B------:R-:W-:-:S06]  /*8710*/  UMOV UR4, 0x400 ;  /* 0x0000040000047882 */ /* 0x000fcc0000000000 */
[----:B0-----:R-:W0:Y:S01]  /*8720*/  LDC R23, c[0x0][0x390] ;  /* 0x0000e400ff177b82 */ /* 0x001e220000000800 */
[----:B-1----:R-:W-:Y:S01]  /*8730*/  ULEA UR4, UR5, UR4, 0x18 ;  /* 0x0000000405047291 */ /* 0x002fe2000f8ec0ff */
[----:B------:R-:W-:-:S05]  /*8740*/  IMAD R26, R44, 0x120, R41 ;  /* 0x000001202c1a7824 */ /* 0x000fca00078e0229 */
[----:B------:R-:W-:Y:S01]  /*8750*/  LEA R3, R26, UR4, 0x3 ;  /* 0x000000041a037c11 */ /* 0x000fe2000f8e18ff */
[----:B------:R-:W-:-:S04]  /*8760*/  IMAD R25, R41, 0x8, R26 ;  /* 0x0000000829197824 */ /* 0x000fc800078e021a */
[--C-:B------:R-:W-:Y:S01]  /*8770*/  IMAD R26, R26, -0x4, R3.reuse ;  /* 0xfffffffc1a1a7824 */ /* 0x100fe200078e0203 */
[----:B------:R-:W-:Y:S01]  /*8780*/  ISETP.NE.AND P0, PT, R0, RZ, PT ;  /* 0x000000ff0000720c */ /* 0x000fe20003f05270 */
[----:B--2---:R1:W-:Y:S04]  /*8790*/  STS.64 [R3], R4 ;  /* 0x0000000403007388 */ /* 0x0043e80000000a00 */
[----:B---3--:R-:W-:Y:S01]  /*87a0*/  STS.64 [R3+0x100], R10 ;  /* 0x0001000a03007388 */ /* 0x008fe20000000a00 */
[----:B-1----:R-:W-:-:S03]  /*87b0*/  IMAD R4, R41, 0x40, R3 ;  /* 0x0000004029047824 */ /* 0x002fc600078e0203 */
[----:B----4-:R-:W-:Y:S04]  /*87c0*/  STS.64 [R3+0x200], R12 ;  /* 0x0002000c03007388 */ /* 0x010fe80000000a00 */
[----:B-----5:R1:W-:Y:S04]  /*87d0*/  STS.64 [R3+0x300], R8 ;  /* 0x0003000803007388 */ /* 0x0203e80000000a00 */
        /* <DEDUP_REMOVED lines=9> */
[----:B------:R-:W4:Y:S04]  /*8870*/  LDS.64 R46, [R4+0x10] ;  /* 0x00001000042e7984 */ /* 0x000f280000000a00 */
[----:B------:R-:W-:Y:S04]  /*8880*/  LDS.64 R42, [R4+0x18] ;  /* 0x00001800042a7984 */ /* 0x000fe80000000a00 */
[----:B------:R-:W-:Y:S04]  /*8890*/  LDS.64 R18, [R4+0x20] ;  /* 0x0000200004127984 */ /* 0x000fe80000000a00 */
[----:B------:R-:W-:Y:S04]  /*88a0*/  LDS.64 R16, [R4+0x28] ;  /* 0x0000280004107984 */ /* 0x000fe80000000a00 */
[----:B------:R-:W-:Y:S04]  /*88b0*/  LDS.64 R12, [R4+0x30] ;  /* 0x00003000040c7984 */ /* 0x000fe80000000a00 */
[----:B------:R-:W-:Y:S01]  /*88c0*/  LDS.64 R6, [R4+0x38] ;  /* 0x0000380004067984 */ /* 0x000fe20000000a00 */
[----:B------:R-:W-:Y:S01]  /*88d0*/  BAR.SYNC.DEFER_BLOCKING 0x0 ;  /* 0x0000000000007b1d */ /* 0x000fe20000010000 */
[----:B------:R-:W-:Y:S01]  /*88e0*/  IMAD R25, R25, -0x4, R4 ;  /* 0xfffffffc19197824 */ /* 0x000fe200078e0204 */
[----:B-1----:R-:W-:-:S04]  /*88f0*/  LEA R9, R0, UR4, 0x3 ;  /* 0x0000000400097c11 */ /* 0x002fc8000f8e18ff */
        /* <DEDUP_REMOVED lines=12> */
[----:B------:R-:W5:Y:S04]  /*89c0*/  LDS R5, [R25+0x8] ;  /* 0x0000080019057984 */ /* 0x000f680000000800 */
        /* <DEDUP_REMOVED lines=8> */
[----:B------:R-:W-:Y:S01]  /*8a50*/  BAR.SYNC.DEFER_BLOCKING 0x0 ;  /* 0x0000000000007b1d */ /* 0x000fe20000010000 */
[----:B------:R-:W-:Y:S01]  /*8a60*/  IMAD R11, R0, 0x9, RZ ;  /* 0x00000009000b7824 */ /* 0x000fe200078e02ff */
[----:B---3--:R-:W-:-:S04]  /*8a70*/  ISETP.NE.U32.AND P5, PT, R52, R48, PT ;  /* 0x000000303400720c */ /* 0x008fc80003fa5070 */
[----:B------:R0:W2:Y:S01]  /*8a80*/  @P0 LDS.64 R34, [R9+0x878] ;  /* 0x0008780009220984 */ /* 0x0000a20000000a00 */
[----:B------:R-:W-:Y:S01]  /*8a90*/  VIADD R15, R11, 0x1 ;  /* 0x000000010b0f7836 */ /* 0x000fe20000000000 */
[----:B------:R-:W-:Y:S02]  /*8aa0*/  ISETP.NE.AND.EX P5, PT, R53, R49, PT, P5 ;  /* 0x000000313500720c */ /* 0x000fe40003fa5350 */
[----:B----4-:R-:W-:Y:S02]  /*8ab0*/  ISETP.NE.U32.AND P3, PT, R48, R46, PT ;  /* 0x0000002e3000720c */ /* 0x010fe40003f65070 */
[----:B------:R-:W-:Y:S01]  /*8ac0*/  ISETP.EQ.OR P5, PT, R15, R2, P5 ;  /* 0x000000020f00720c */ /* 0x000fe20002fa2670 */
[----:B------:R-:W-:Y:S01]  /*8ad0*/  VIADD R21, R11, 0x2 ;  /* 0x000000020b157836 */ /* 0x000fe20000000000 */
[----:B------:R-:W-:Y:S02]  /*8ae0*/  ISETP.NE.AND.EX P3, PT, R49, R47, PT, P3 ;  /* 0x0000002f3100720c */ /* 0x000fe40003f65330 */
[----:B0-----:R-:W-:-:S02]  /*8af0*/  SEL R9, R3, RZ, !P5 ;  /* 0x000000ff03097207 */ /* 0x001fc40006800000 */
[----:B------:R-:W-:-:S03]  /*8b00*/  ISETP.EQ.OR P3, PT, R21, R2, P3 ;  /* 0x000000021500720c */ /* 0x000fc60001f62670 */
[----:B-1----:R-:W-:Y:S01]  /*8b10*/  IMAD.IADD R9, R4, 0x1, R9 ;  /* 0x0000000104097824 */ /* 0x002fe200078e0209 */
[----:B------:R-:W-:Y:S01]  /*8b20*/  ISETP.NE.U32.AND P2, PT, R46, R42, PT ;  /* 0x0000002a2e00720c */ /* 0x000fe20003f45070 */
[----:B------:R-:W-:-:S03]  /*8b30*/  VIADD R15, R11, 0x3 ;  /* 0x000000030b0f7836 */ /* 0x000fc60000000000 */
[----:B------:R-:W-:Y:S02]  /*8b40*/  SEL R10, R9, RZ, !P3 ;  /* 0x000000ff090a7207 */ /* 0x000fe40005800000 */
[----:B------:R-:W-:-:S03]  /*8b50*/  ISETP.NE.AND.EX P2, PT, R47, R43, PT, P2 ;  /* 0x0000002b2f00720c */ /* 0x000fc60003f45320 */
[----:B-----5:R-:W-:Y:S01]  /*8b60*/  IMAD.IADD R10, R5, 0x1, R10 ;  /* 0x00000001050a7824 */ /* 0x020fe200078e020a */
[----:B------:R-:W-:Y:S02]  /*8b70*/  ISETP.EQ.OR P2, PT, R15, R2, P2 ;  /* 0x000000020f00720c */ /* 0x000fe40001742670 */
[----:B------:R-:W-:Y:S02]  /*8b80*/  ISETP.NE.U32.AND P1, PT, R42, R18, PT ;  /* 0x000000122a00720c */ /* 0x000fe40003f25070 */
[----:B--2---:R-:W-:-:S04]  /*8b90*/  ISETP.NE.U32.AND P0, PT, R34, R52, PT ;  /* 0x000000342200720c */ /* 0x004fc80003f05070 */
[----:B------:R-:W-:-:S04]  /*8ba0*/  ISETP.NE.AND.EX P0, PT, R35, R53, PT, P0 ;  /* 0x000000352300720c */ /* 0x000fc80003f05300 */
[C---:B------:R-:W-:Y:S01]  /*8bb0*/  ISETP.EQ.OR P0, PT, R11.reuse, R2, P0 ;  /* 0x000000020b00720c */ /* 0x040fe20000702670 */
[----:B------:R-:W-:Y:S01]  /*8bc0*/  VIADD R21, R11, 0x4 ;  /* 0x000000040b157836 */ /* 0x000fe20000000000 */
[----:B------:R-:W-:Y:S02]  /*8bd0*/  SEL R9, R10, RZ, !P2 ;  /* 0x000000ff0a097207 */ /* 0x000fe40005000000 */
[----:B------:R-:W-:Y:S02]  /*8be0*/  ISETP.NE.AND.EX P1, PT, R43, R19, PT, P1 ;  /* 0x000000132b00720c */ /* 0x000fe40003f25310 */
[----:B------:R-:W-:Y:S01]  /*8bf0*/  ISETP.NE.U32.AND P6, PT, R18, R16, PT ;  /* 0x000000101200720c */ /* 0x000fe20003fc5070 */
[----:B------:R-:W-:Y:S01]  /*8c00*/  VIADD R15, R11, 0x5 ;  /* 0x000000050b0f7836 */ /* 0x000fe20000000000 */
[----:B------:R-:W-:Y:S01]  /*8c10*/  SEL R10, RZ, 0x1, !P0 ;  /* 0x00000001ff0a7807 */ /* 0x000fe20004000000 */
[----:B------:R-:W-:Y:S01]  /*8c20*/  IMAD.IADD R9, R36, 0x1, R9 ;  /* 0x0000000124097824 */ /* 0x000fe200078e0209 */
[----:B------:R-:W-:Y:S01]  /*8c30*/  ISETP.EQ.OR P1, PT, R21, R2, P1 ;  /* 0x000000021500720c */ /* 0x000fe20000f22670 */
[----:B------:R-:W-:Y:S01]  /*8c40*/  IMAD.MOV.U32 R14, RZ, RZ, 0x2 ;  /* 0x00000002ff0e7424 */ /* 0x000fe200078e00ff */
[----:B------:R-:W-:Y:S01]  /*8c50*/  ISETP.NE.AND.EX P6, PT, R19, R17, PT, P6 ;  /* 0x000000111300720c */ /* 0x000fe20003fc5360 */
[----:B------:R-:W-:-:S02]  /*8c60*/  @!P0 IMAD.MOV R14, RZ, RZ, 0x1 ;  /* 0x00000001ff0e8424 */ /* 0x000fc400078e02ff */
[----:B------:R-:W-:Y:S01]  /*8c70*/  @!P5 IMAD.MOV R14, RZ, RZ, R10 ;  /* 0x000000ffff0ed224 */ /* 0x000fe200078e020a */
[----:B------:R-:W-:Y:S02]  /*8c80*/  ISETP.EQ.OR P0, PT, R15, R2, P6 ;  /* 0x000000020f00720c */ /* 0x000fe40003702670 */
[----:B------:R-:W-:Y:S02]  /*8c90*/  SEL R10, R9, RZ, !P1 ;  /* 0x000000ff090a7207 */ /* 0x000fe40004800000 */
[----:B------:R-:W-:Y:S01]  /*8ca0*/  ISETP.NE.U32.AND P6, PT, R16, R12, PT ;  /* 0x0000000c1000720c */ /* 0x000fe20003fc5070 */
[----:B------:R-:W-:Y:S02]  /*8cb0*/  VIADD R9, R11, 0x6 ;  /* 0x000000060b097836 */ /* 0x000fe40000000000 */
[----:B------:R-:W-:Y:S01]  /*8cc0*/  IMAD.IADD R10, R37, 0x1, R10 ;  /* 0x00000001250a7824 */ /* 0x000fe200078e020a */
[----:B------:R-:W-:-:S04]  /*8cd0*/  ISETP.NE.AND.EX P5, PT, R17, R13, PT, P6 ;  /* 0x0000000d1100720c */ /* 0x000fc80003fa5360 */
[----:B------:R-:W-:Y:S02]  /*8ce0*/  ISETP.EQ.OR P5, PT, R9, R2, P5 ;  /* 0x000000020900720c */ /* 0x000fe40002fa2670 */
[----:B------:R-:W-:Y:S01]  /*8cf0*/  SEL R9, R10, RZ, !P0 ;  /* 0x000000ff0a097207 */ /* 0x000fe20004000000 */
[----:B------:R-:W-:Y:S02]  /*8d00*/  VIADD R20, R14, 0x1 ;  /* 0x000000010e147836 */ /* 0x000fe40000000000 */
[----:B------:R-:W-:Y:S02]  /*8d10*/  @!P3 IMAD.MOV R20, RZ, RZ, R14 ;  /* 0x000000ffff14b224 */ /* 0x000fe400078e020e */
[----:B------:R-:W-:Y:S01]  /*8d20*/  IMAD.IADD R9, R38, 0x1, R9 ;  /* 0x0000000126097824 */ /* 0x000fe200078e0209 */
[----:B------:R-:W-:Y:S01]  /*8d30*/  ISETP.NE.U32.AND P3, PT, R12, R6, PT ;  /* 0x000000060c00720c */ /* 0x000fe20003f65070 */
[----:B------:R-:W-:-:S03]  /*8d40*/  VIADD R15, R11, 0x7 ;  /* 0x000000070b0f7836 */ /* 0x000fc60000000000 */
[----:B------:R-:W-:Y:S02]  /*8d50*/  SEL R10, R9, RZ, !P5 ;  /* 0x000000ff090a7207 */ /* 0x000fe40006800000 */
[----:B------:R-:W-:-:S03]  /*8d60*/  ISETP.NE.AND.EX P3, PT, R13, R7, PT, P3 ;  /* 0x000000070d00720c */ /* 0x000fc60003f65330 */
[----:B------:R-:W-:Y:S01]  /*8d70*/  IMAD.IADD R10, R39, 0x1, R10 ;  /* 0x00000001270a7824 */ /* 0x000fe200078e020a */
[----:B------:R-:W-:Y:S02]  /*8d80*/  ISETP.EQ.OR P3, PT, R15, R2, P3 ;  /* 0x000000020f00720c */ /* 0x000fe40001f62670 */
[----:B------:R-:W-:Y:S01]  /*8d90*/  ISETP.NE.U32.AND P6, PT, R6, R32, PT ;  /* 0x000000200600720c */ /* 0x000fe20003fc5070 */
[----:B------:R-:W-:Y:S01]  /*8da0*/  VIADD R11, R11, 0x8 ;  /* 0x000000080b0b7836 */ /* 0x000fe20000000000 */
[----:B------:R-:W-:Y:S01]  /*8db0*/  SEL R9, R10, RZ, !P3 ;  /* 0x000000ff0a097207 */ /* 0x000fe20005800000 */
[----:B------:R-:W-:Y:S01]  /*8dc0*/  VIADD R14, R20, 0x1 ;  /* 0x00000001140e7836 */ /* 0x000fe20000000000 */
[----:B------:R-:W-:Y:S01]  /*8dd0*/  ISETP.NE.AND.EX P6, PT, R7, R33, PT, P6 ;  /* 0x000000210700720c */ /* 0x000fe20003fc5360 */
[----:B------:R-:W-:Y:S02]  /*8de0*/  @!P2 IMAD.MOV R14, RZ, RZ, R20 ;  /* 0x000000ffff0ea224 */ /* 0x000fe400078e0214 */
[----:B------:R-:W-:Y:S01]  /*8df0*/  IMAD.IADD R9, R40, 0x1, R9 ;  /* 0x0000000128097824 */ /* 0x000fe200078e0209 */
[----:B------:R-:W-:Y:S01]  /*8e00*/  ISETP.EQ.OR P6, PT, R11, R2, P6 ;  /* 0x000000020b00720c */ /* 0x000fe200037c2670 */
[----:B------:R-:W-:-:S02]  /*8e10*/  VIADD R15, R14, 0x1 ;  /* 0x000000010e0f7836 */ /* 0x000fc40000000000 */
[----:B------:R-:W-:Y:S01]  /*8e20*/  @!P1 IMAD.MOV R15, RZ, RZ, R14 ;  /* 0x000000ffff0f9224 */ /* 0x000fe200078e020e */
[----:B------:R-:W-:-:S03]  /*8e30*/  SEL R9, R9, RZ, !P6 ;  /* 0x000000ff09097207 */ /* 0x000fc60007000000 */
[----:B------:R-:W-:Y:S02]  /*8e40*/  VIADD R11, R15, 0x1 ;  /* 0x000000010f0b7836 */ /* 0x000fe40000000000 */
[----:B------:R-:W-:Y:S02]  /*8e50*/  @!P0 IMAD.MOV R11, RZ, RZ, R15 ;  /* 0x000000ffff0b8224 */ /* 0x000fe400078e020f */
[----:B------:R-:W-:Y:S02]  /*8e60*/  IMAD.IADD R10, R8, 0x1, R9 ;  /* 0x00000001080a7824 */ /* 0x000fe400078e0209 */
[----:B------:R-:W-:Y:S02]  /*8e70*/  VIADD R14, R11, 0x1 ;  /* 0x000000010b0e7836 */ /* 0x000fe40000000000 */
[----:B------:R-:W-:Y:S02]  /*8e80*/  @!P5 IMAD.MOV R14, RZ, RZ, R11 ;  /* 0x000000ffff0ed224 */ /* 0x000fe400078e020b */
[----:B------:R-:W0:Y:S02]  /*8e90*/  SHFL.UP PT, R11, R10, 0x1, RZ ;  /* 0x042000000a0b7989 */ /* 0x000e2400000e00ff */
[----:B------:R-:W-:-:S02]  /*8ea0*/  VIADD R8, R14, 0x1 ;  /* 0x000000010e087836 */ /* 0x000fc40000000000 */
[----:B------:R-:W-:-:S04]  /*8eb0*/  @!P3 IMAD.MOV R8, RZ, RZ, R14 ;  /* 0x000000ffff08b224 */ /* 0x000fc800078e020e */
[----:B------:R-:W-:Y:S02]  /*8ec0*/  VIADD R9, R8, 0x1 ;  /* 0x0000000108097836 */ /* 0x000fe40000000000 */
[----:B------:R-:W-:Y:S01]  /*8ed0*/  @!P6 IMAD.MOV R9, RZ, RZ, R8 ;  /* 0x000000ffff09e224 */ /* 0x000fe200078e0208 */
[----:B------:R-:W-:-:S04]  /*8ee0*/  ISETP.GE.AND P5, PT, R41, 0x1, PT ;  /* 0x000000012900780c */ /* 0x000fc80003fa6270 */
[----:B------:R-:W1:Y:S01]  /*8ef0*/  SHFL.UP PT, R8, R9, 0x1, RZ ;  /* 0x0420000009087989 */ /* 0x000e6200000e00ff */
[----:B------:R-:W-:-:S04]  /*8f00*/  ISETP.NE.AND P3, PT, R9, RZ, PT ;  /* 0x000000ff0900720c */ /* 0x000fc80003f65270 */
[----:B0-----:R-:W-:-:S04]  /*8f10*/  SEL R11, R11, RZ, !P3 ;  /* 0x000000ff0b0b7207 */ /* 0x001fc80005800000 */
[----:B------:R-:W-:-:S05]  /*8f20*/  SEL R11, R11, RZ, P5 ;  /* 0x000000ff0b0b7207 */ /* 0x000fca0002800000 */
[----:B------:R-:W-:-:S05]  /*8f30*/  IMAD.IADD R11, R10, 0x1, R11 ;  /* 0x000000010a0b7824 */ /* 0x000fca00078e020b */
[----:B------:R-:W0:Y:S01]  /*8f40*/  SHFL.UP PT, R14, R11, 0x2, RZ ;  /* 0x044000000b0e7989 */ /* 0x000e2200000e00ff */
[----:B-1----:R-:W-:-:S05]  /*8f50*/  SEL R8, R8, RZ, P5 ;  /* 0x000000ff08087207 */ /* 0x002fca0002800000 */
[----:B------:R-:W-:-:S05]  /*8f60*/  IMAD.IADD R8, R8, 0x1, R9 ;  /* 0x0000000108087824 */ /* 0x000fca00078e0209 */
[----:B------:R-:W1:Y:S01]  /*8f70*/  SHFL.UP PT, R10, R8, 0x2, RZ ;  /* 0x04400000080a7989 */ /* 0x000e6200000e00ff */
[----:B------:R-:W-:Y:S02]  /*8f80*/  ISETP.NE.AND P3, PT, R8, RZ, PT ;  /* 0x000000ff0800720c */ /* 0x000fe40003f65270 */
[----:B------:R-:W-:Y:S02]  /*8f90*/  ISETP.GE.AND P5, PT, R41, 0x2, PT ;  /* 0x000000022900780c */ /* 0x000fe40003fa6270 */
[----:B0-----:R-:W-:-:S04]  /*8fa0*/  SEL R14, R14, RZ, !P3 ;  /* 0x000000ff0e0e7207 */ /* 0x001fc80005800000 */
[----:B------:R-:W-:-:S05]  /*8fb0*/  SEL R14, R14, RZ, P5 ;  /* 0x000000ff0e0e7207 */ /* 0x000fca0002800000 */
[----:B------:R-:W-:Y:S01]  /*8fc0*/  IMAD.IADD R14, R11, 0x1, R14 ;  /* 0x000000010b0e7824 */ /* 0x000fe200078e020e */
[----:B-1----:R-:W-:-:S04]  /*8fd0*/  SEL R9, R10, RZ, P5 ;  /* 0x000000ff0a097207 */ /* 0x002fc80002800000 */
[----:B------:R-:W0:Y:S01]  /*8fe0*/  SHFL.UP PT, R15, R14, 0x4, RZ ;  /* 0x048000000e0f7989 */ /* 0x000e2200000e00ff */
        /* <DEDUP_REMOVED lines=14> */
[----:B------:R-:W-:Y:S02]  /*90d0*/  SEL R14, R11, RZ, P5 ;  /* 0x000000ff0b0e7207 */ /* 0x000fe40002800000 */
[----:B-1----:R-:W-:-:S03]  /*90e0*/  SEL R9, R8, RZ, P5 ;  /* 0x000000ff08097207 */ /* 0x002fc60002800000 */
[----:B------:R-:W-:Y:S02]  /*90f0*/  IMAD.IADD R8, R15, 0x1, R14 ;  /* 0x000000010f087824 */ /* 0x000fe400078e020e */
[----:B------:R-:W-:-:S03]  /*9100*/  IMAD.IADD R9, R10, 0x1, R9 ;  /* 0x000000010a097824 */ /* 0x000fc600078e0209 */
[----:B------:R-:W0:Y:S04]  /*9110*/  SHFL.UP PT, R14, R8, 0x10, RZ ;  /* 0x06000000080e7989 */ /* 0x000e2800000e00ff */
[----:B------:R-:W1:Y:S01]  /*9120*/  SHFL.UP PT, R11, R9, 0x10, RZ ;  /* 0x06000000090b7989 */ /* 0x000e6200000e00ff */
[----:B------:R-:W-:Y:S02]  /*9130*/  ISETP.NE.AND P6, PT, R41, 0x1f, PT ;  /* 0x0000001f2900780c */ /* 0x000fe40003fc5270 */
[----:B------:R-:W-:Y:S02]  /*9140*/  ISETP.NE.AND P3, PT, R9, RZ, PT ;  /* 0x000000ff0900720c */ /* 0x000fe40003f65270 */
[----:B------:R-:W-:Y:S02]  /*9150*/  ISETP.GE.AND P5, PT, R41, 0x10, PT ;  /* 0x000000102900780c */ /* 0x000fe40003fa6270 */
[----:B0-----:R-:W-:-:S02]  /*9160*/  SEL R14, R14, RZ, !P3 ;  /* 0x000000ff0e0e7207 */ /* 0x001fc40005800000 */
[----:B-1----:R-:W-:Y:S02]  /*9170*/  SEL R10, R11, RZ, P5 ;  /* 0x000000ff0b0a7207 */ /* 0x002fe40002800000 */
[----:B------:R-:W-:-:S03]  /*9180*/  SEL R15, R14, RZ, P5 ;  /* 0x000000ff0e0f7207 */ /* 0x000fc60002800000 */
[----:B------:R-:W-:Y:S01]  /*9190*/  @!P6 LEA R45, R44, UR4, 0x3 ;  /* 0x000000042c2dec11 */ /* 0x000fe2000f8e18ff */
[----:B------:R-:W-:Y:S02]  /*91a0*/  IMAD.IADD R14, R9, 0x1, R10 ;  /* 0x00000001090e7824 */ /* 0x000fe400078e020a */
[----:B------:R-:W-:-:S05]  /*91b0*/  IMAD.IADD R15, R8, 0x1, R15 ;  /* 0x00000001080f7824 */ /* 0x000fca00078e020f */
[----:B------:R-:W-:Y:S01]  /*91c0*/  @!P6 STS.64 [R45], R14 ;  /* 0x0000000e2d00e388 */ /* 0x000fe20000000a00 */
[----:B------:R-:W-:Y:S06]  /*91d0*/  BAR.SYNC.DEFER_BLOCKING 0x0 ;  /* 0x0000000000007b1d */ /* 0x000fec0000010000 */
[----:B------:R-:W0:Y:S04]  /*91e0*/  LDS.128 R8, [UR4] ;  /* 0x00000004ff087984 */ /* 0x000e280008000c00 */
[----:B------:R-:W1:Y:S04]  /*91f0*/  LDS.128 R20, [UR4+0x10] ;  /* 0x00001004ff147984 */ /* 0x000e680008000c00 */
[----:B------:R-:W2:Y:S01]  /*9200*/  LDS.128 R24, [UR4+0x20] ;  /* 0x00002004ff187984 */ /* 0x000ea20008000c00 */
[----:B------:R-:W-:-:S02]  /*9210*/  ISETP.NE.AND P6, PT, R44, 0x2, PT ;  /* 0x000000022c00780c */ /* 0x000fc40003fc5270 */
        /* <DEDUP_REMOVED lines=9> */
[----:B------:R-:W-:Y:S02]  /*92b0*/  SEL R10, R56, RZ, !P3 ;  /* 0x000000ff380a7207 */ /* 0x000fe40005800000 */
[----:B------:R-:W-:Y:S02]  /*92c0*/  SEL R8, R11, R8, !P6 ;  /* 0x000000080b087207 */ /* 0x000fe40007000000 */
[----:B------:R-:W-:Y:S01]  /*92d0*/  SEL R9, R54, R9, !P6 ;  /* 0x0000000936097207 */ /* 0x000fe20007000000 */
[----:B------:R-:W-:Y:S01]  /*92e0*/  IMAD.IADD R10, R23, 0x1, R10 ;  /* 0x00000001170a7824 */ /* 0x000fe200078e020a */
[----:B--2---:R-:W-:Y:S01]  /*92f0*/  ISETP.NE.AND P6, PT, R24, RZ, PT ;  /* 0x000000ff1800720c */ /* 0x004fe20003fc5270 */
[----:B------:R-:W-:Y:S01]  /*9300*/  IMAD.IADD R11, R11, 0x1, R20 ;  /* 0x000000010b0b7824 */ /* 0x000fe200078e0214 */
[----:B------:R-:W-:Y:S02]  /*9310*/  ISETP.NE.AND P5, PT, R44, 0x3, PT ;  /* 0x000000032c00780c */ /* 0x000fe40003fa5270 */
[----:B------:R-:W-:-:S02]  /*9320*/  SEL R20, R10, RZ, !P6 ;  /* 0x000000ff0a147207 */ /* 0x000fc40007000000 */
[----:B------:R-:W-:Y:S01]  /*9330*/  SEL R8, R11, R8, !P5 ;  /* 0x000000080b087207 */ /* 0x000fe20006800000 */
[----:B------:R-:W-:Y:S01]  /*9340*/  IMAD.IADD R11, R22, 0x1, R11 ;  /* 0x00000001160b7824 */ /* 0x000fe200078e020b */
[----:B------:R-:W-:Y:S01]  /*9350*/  ISETP.NE.AND P3, PT, R44, 0x4, PT ;  /* 0x000000042c00780c */ /* 0x000fe20003f65270 */
[----:B------:R-:W-:Y:S01]  /*9360*/  IMAD.IADD R20, R25, 0x1, R20 ;  /* 0x0000000119147824 */ /* 0x000fe200078e0214 */
[----:B------:R-:W-:Y:S02]  /*9370*/  SEL R9, R56, R9, !P5 ;  /* 0x0000000938097207 */ /* 0x000fe40006800000 */
[----:B------:R-:W-:Y:S02]  /*9380*/  ISETP.NE.AND P5, PT, R26, RZ, PT ;  /* 0x000000ff1a00720c */ /* 0x000fe40003fa5270 */
[C---:B------:R-:W-:Y:S01]  /*9390*/  SEL R8, R11.reuse, R8, !P3 ;  /* 0x000000080b087207 */ /* 0x040fe20005800000 */
[----:B------:R-:W-:Y:S01]  /*93a0*/  IMAD.IADD R11, R11, 0x1, R24 ;  /* 0x000000010b0b7824 */ /* 0x000fe200078e0218 */
[----:B------:R-:W-:Y:S01]  /*93b0*/  SEL R9, R10, R9, !P3 ;  /* 0x000000090a097207 */ /* 0x000fe20005800000 */
[----:B------:R-:W1:Y:S01]  /*93c0*/  SHFL.UP PT, R25, R14, 0x1, RZ ;  /* 0x042000000e197989 */ /* 0x000e6200000e00ff */
[----:B------:R-:W-:-:S02]  /*93d0*/  SEL R10, R20, RZ, !P5 ;  /* 0x000000ff140a7207 */ /* 0x000fc40006800000 */
[----:B------:R-:W-:-:S03]  /*93e0*/  ISETP.NE.AND P6, PT, R44, 0x5, PT ;  /* 0x000000052c00780c */ /* 0x000fc60003fc5270 */
[----:B------:R-:W-:Y:S01]  /*93f0*/  IMAD.IADD R10, R27, 0x1, R10 ;  /* 0x000000011b0a7824 */ /* 0x000fe200078e020a */
[----:B------:R-:W-:Y:S02]  /*9400*/  SEL R8, R11, R8, !P6 ;  /* 0x000000080b087207 */ /* 0x000fe40007000000 */
[----:B------:R-:W-:Y:S02]  /*9410*/  SEL R9, R20, R9, !P6 ;  /* 0x0000000914097207 */ /* 0x000fe40007000000 */
[----:B------:R-:W-:Y:S02]  /*9420*/  ISETP.NE.AND P6, PT, R44, 0x6, PT ;  /* 0x000000062c00780c */ /* 0x000fe40003fc5270 */
[----:B0-----:R-:W-:Y:S01]  /*9430*/  ISETP.NE.AND P5, PT, R28, RZ, PT ;  /* 0x000000ff1c00720c */ /* 0x001fe20003fa5270 */
[----:B------:R-:W-:Y:S01]  /*9440*/  IMAD.IADD R11, R26, 0x1, R11 ;  /* 0x000000011a0b7824 */ /* 0x000fe200078e020b */
[C---:B------:R-:W-:Y:S01]  /*9450*/  SEL R9, R10.reuse, R9, !P6 ;  /* 0x000000090a097207 */ /* 0x040fe20007000000 */
[----:B------:R0:W2:Y:S01]  /*9460*/  SHFL.UP PT, R26, R15, 0x1, RZ ;  /* 0x042000000f1a7989 */ /* 0x0000a200000e00ff */
[----:B------:R-:W-:-:S02]  /*9470*/  SEL R10, R10, RZ, !P5 ;  /* 0x000000ff0a0a7207 */ /* 0x000fc40006800000 */
[----:B------:R-:W-:Y:S02]  /*9480*/  ISETP.GE.U32.AND P3, PT, R0, 0x20, PT ;  /* 0x000000200000780c */ /* 0x000fe40003f66070 */
[C---:B------:R-:W-:Y:S01]  /*9490*/  SEL R8, R11.reuse, R8, !P6 ;  /* 0x000000080b087207 */ /* 0x040fe20007000000 */
[----:B------:R-:W-:Y:S01]  /*94a0*/  IMAD.IADD R11, R11, 0x1, R28 ;  /* 0x000000010b0b7824 */ /* 0x000fe200078e021c */
[----:B------:R-:W-:Y:S01]  /*94b0*/  ISETP.NE.AND P5, PT, R44, 0x7, PT ;  /* 0x000000072c00780c */ /* 0x000fe20003fa5270 */
[----:B------:R-:W-:Y:S01]  /*94c0*/  IMAD.IADD R10, R29, 0x1, R10 ;  /* 0x000000011d0a7824 */ /* 0x000fe200078e020a */
[----:B------:R-:W-:Y:S02]  /*94d0*/  ISETP.NE.AND P6, PT, R30, RZ, PT ;  /* 0x000000ff1e00720c */ /* 0x000fe40003fc5270 */
[----:B------:R-:W-:Y:S02]  /*94e0*/  SEL R8, R11, R8, !P5 ;  /* 0x000000080b087207 */ /* 0x000fe40006800000 */
[----:B------:R-:W-:-:S02]  /*94f0*/  SEL R9, R10, R9, !P5 ;  /* 0x000000090a097207 */ /* 0x000fc40006800000 */
[----:B------:R-:W-:Y:S02]  /*9500*/  ISETP.NE.AND P5, PT, R41, RZ, P3 ;  /* 0x000000ff2900720c */ /* 0x000fe40001fa5270 */
[----:B------:R-:W-:Y:S02]  /*9510*/  SEL R10, R10, RZ, !P6 ;  /* 0x000000ff0a0a7207 */ /* 0x000fe40007000000 */
[----:B-1----:R-:W-:-:S04]  /*9520*/  @P3 ISETP.NE.AND P6, PT, R25, RZ, PT ;  /* 0x000000ff1900320c */ /* 0x002fc80003fc5270 */
[----:B0-----:R-:W-:Y:S02]  /*9530*/  @P3 SEL R15, R9, RZ, !P6 ;  /* 0x000000ff090f3207 */ /* 0x001fe40007000000 */
[----:B------:R-:W-:-:S03]  /*9540*/  @P3 ISETP.NE.AND P6, PT, R41, RZ, PT ;  /* 0x000000ff2900320c */ /* 0x000fc60003fc5270 */
[----:B--2---:R-:W-:Y:S01]  /*9550*/  @P5 IMAD.IADD R9, R26, 0x1, R15 ;  /* 0x000000011a095824 */ /* 0x004fe200078e020f */
[----:B------:R-:W-:Y:S01]  /*9560*/  @P3 SEL R21, R25, RZ, P6 ;  /* 0x000000ff19153207 */ /* 0x000fe20003000000 */
[----:B------:R-:W-:Y:S02]  /*9570*/  IMAD.IADD R30, R30, 0x1, R11 ;  /* 0x000000011e1e7824 */ /* 0x000fe400078e020b */
[----:B------:R-:W-:Y:S02]  /*9580*/  IMAD.IADD R31, R31, 0x1, R10 ;  /* 0x000000011f1f7824 */ /* 0x000fe400078e020a */
[----:B------:R-:W-:Y:S02]  /*9590*/  @P3 IMAD.IADD R25, R8, 0x1, R21 ;  /* 0x0000000108193824 */ /* 0x000fe400078e0215 */
[----:B------:R-:W-:Y:S01]  /*95a0*/  @P3 IMAD.MOV.U32 R26, RZ, RZ, R9 ;  /* 0x000000ffff1a3224 */ /* 0x000fe200078e0009 */
[----:B------:R-:W-:Y:S06]  /*95b0*/  @P3 BRA `(.L_x_916) ;  /* 0x0000000c00143947 */ /* 0x000fec0003800000 */
[----:B------:R-:W0:Y:S01]  /*95c0*/  LDC.64 R28, c[0x0][0x3b0] ;  /* 0x0000ec00ff1c7b82 */ /* 0x000e220000000a00 */
[----:B------:R-:W1:Y:S01]  /*95d0*/  LDCU UR5, c[0x0][0x370] ;  /* 0x00006e00ff0577ac */ /* 0x000e620008000800 */
        /* <DEDUP_REMOVED lines=12> */
.L_x_917:
[----:B------:R-:W-:Y:S05]  /*96a0*/  NANOSLEEP 0x1c2 ;  /* 0x000001c20000795d */ /* 0x000fea0003800000 */
[----:B------:R-:W-:Y:S01]  /*96b0*/  NOP ;  /* 0x0000000000007918 */ /* 0x000fe20000000000 */
.L_x_918:
[----:B--2---:R-:W-:-:S03]  /*96c0*/  IMAD.WIDE.U32 R8, R0, 0x10, RZ ;  /* 0x0000001000087825 */ /* 0x004fc600078e00ff */
[----:B------:R-:W-:Y:S02]  /*96d0*/  LOP3.LUT R15, R8, 0xfffffff0, RZ, 0x3c, !PT ;  /* 0xfffffff0080f7812 */ /* 0x000fe400078e3cff */
[----:B------:R-:W-:Y:S02]  /*96e0*/  LOP3.LUT R9, RZ, R9, RZ, 0x33, !PT ;  /* 0x00000009ff097212 */ /* 0x000fe400078e33ff */
[----:B------:R-:W-:-:S05]  /*96f0*/  IADD3 R14, P3, PT, R28, R15, RZ ;  /* 0x0000000f1c0e7210 */ /* 0x000fca0007f7e0ff */
[----:B------:R-:W-:-:S08]  /*9700*/  IMAD.X R15, R29, 0x1, R9, P3 ;  /* 0x000000011d0f7824 */ /* 0x000fd000018e0609 */
.L_x_920:
[----:B------:R-:W2:Y:S01]  /*9710*/  LD.E.128.STRONG.GPU R8, desc[UR10][R14.64+0x200] ;  /* 0x0002000a0e087980 */ /* 0x000ea2000c10fd00 */
[----:B------:R-:W-:Y:S05]  /*9720*/  YIELD ;  /* 0x0000000000007946 */ /* 0x000fea0003800000 */
[----:B------:R-:W-:Y:S01]  /*9730*/  UMOV UR5, 0xffffffff ;  /* 0xffffffff00057882 */ /* 0x000fe20000000000 */
[----:B--2---:R-:W-:-:S04]  /*9740*/  ISETP.NE.U32.AND P3, PT, R10, 0x63, PT ;  /* 0x000000630a00780c */ /* 0x004fc80003f65070 */
[----:B------:R-:W-:Y:S01]  /*9750*/  ISETP.NE.AND.EX P3, PT, R11, RZ, PT, P3 ;  /* 0x000000ff0b00720c */ /* 0x000fe20003f65330 */
[----:B------:R-:W-:-:S12]  /*9760*/  BRA.DIV UR5, `(.L_x_919) ;  /* 0x0000003205b07947 */ /* 0x000fd8000b800000 */
[----:B------:R-:W-:-:S13]  /*9770*/  VOTE.ANY P3, !P3 ;  /* 0x0000000000ff7806 */ /* 0x000fda0005860100 */
.L_x_977:
[----:B------:R-:W-:Y:S05]  /*9780*/  @P3 BRA `(.L_x_920) ;  /* 0xfffffffc00e03947 */ /* 0x000fea000383ffff */
[----:B------:R-:W-:Y:S01]  /*9790*/  UMOV UR5, 0xffffffff ;  /* 0xffffffff00057882 */ /* 0x000fe20000000000 */
[----:B------:R-:W-:-:S04]  /*97a0*/  ISETP.NE.U32.AND P5, PT, R10, 0x65, PT ;  /* 0x000000650a00780c */ /* 0x000fc80003fa5070 */
[----:B------:R-:W-:Y:S01]  /*97b0*/  ISETP.NE.AND.EX P5, PT, R11, RZ, PT, P5 ;  /* 0x000000ff0b00720c */ /* 0x000fe20003fa5350 */
[----:B------:R-:W-:-:S12]  /*97c0*/  BRA.DIV UR5, `(.L_x_921) ;  /* 0x0000003205b87947 */ /* 0x000fd8000b800000 */
[----:B------:R-:W0:Y:S01]  /*97d0*/  S2R R21, SR_GEMASK ;  /* 0x0000000000157919 */ /* 0x000e220000003c00 */
[----:B------:R-:W-:Y:S01]  /*97e0*/  VOTE.ANY R24, PT, !P5 ;  /* 0x0000000000187806 */ /* 0x000fe200068e0100 */
[C---:B------:R-:W-:Y:S01]  /*97f0*/  VIADD R14, R41.reuse, 0x2 ;  /* 0x00000002290e7836 */ /* 0x040fe20000000000 */
[----:B------:R-:W-:Y:S01]  /*9800*/  ISETP.NE.AND P5, PT, R8, RZ, PT ;  /* 0x000000ff0800720c */ /* 0x000fe20003fa5270 */
[----:B------:R-:W-:Y:S01]  /*9810*/  VIADD R45, R41, 0x10 ;  /* 0x00000010292d7836 */ /* 0x000fe20000000000 */
[----:B------:R-:W-:-:S05]  /*9820*/  LOP3.LUT R55, RZ, R0, RZ, 0x33, !PT ;  /* 0x00000000ff377212 */ /* 0x000fca00078e33ff */
[----:B------:R-:W-:Y:S01]  /*9830*/  IMAD.IADD R55, R55, 0x1, R50 ;  /* 0x0000000137377824 */ /* 0x000fe200078e0232 */
[----:B0-----:R-:W-:-:S05]  /*9840*/  LOP3.LUT R24, R24, 0x80000000, R21, 0xec, !PT ;  /* 0x8000000018187812 */ /* 0x001fca00078eec15 */
[----:B------:R-:W-:-:S05]  /*9850*/  VIADD R15, R24, 0xffffffff ;  /* 0xffffffff180f7836 */ /* 0x000fca0000000000 */
[----:B------:R-:W-:-:S04]  /*9860*/  LOP3.LUT R15, R24, R15, RZ, 0xc, !PT ;  /* 0x0000000f180f7212 */ /* 0x000fc800078e0cff */
        /* <DEDUP_REMOVED lines=8> */
[----:B------:R-:W-:Y:S01]  /*98f0*/  ISETP.GT.AND P3, PT, R14, R27, PT ;  /* 0x0000001b0e00720c */ /* 0x000fe20003f64270 */
[----:B------:R-:W-:Y:S01]  /*9900*/  VIADD R14, R41, 0x4 ;  /* 0x00000004290e7836 */ /* 0x000fe20000000000 */
[----:B------:R-:W0:Y:S01]  /*9910*/  SHFL.DOWN PT, R44, R22, 0x2, R27 ;  /* 0x08400000162c7989 */ /* 0x000e2200000e001b */
[----:B------:R-:W-:-:S05]  /*9920*/  IMAD.IADD R20, R8, 0x1, R23 ;  /* 0x0000000108147824 */ /* 0x000fca00078e0217 */
[----:B------:R-:W1:Y:S01]  /*9930*/  SHFL.DOWN PT, R23, R20, 0x2, R27 ;  /* 0x0840000014177989 */ /* 0x000e6200000e001b */
[----:B------:R-:W-:-:S04]  /*9940*/  ISETP.NE.AND P5, PT, R20, RZ, PT ;  /* 0x000000ff1400720c */ /* 0x000fc80003fa5270 */
[----:B0-----:R-:W-:-:S04]  /*9950*/  SEL R44, R44, RZ, !P5 ;  /* 0x000000ff2c2c7207 */ /* 0x001fc80006800000 */
[----:B------:R-:W-:Y:S02]  /*9960*/  SEL R9, R44, RZ, !P3 ;  /* 0x000000ff2c097207 */ /* 0x000fe40005800000 */
[----:B-1----:R-:W-:Y:S02]  /*9970*/  SEL R23, R23, RZ, !P3 ;  /* 0x000000ff17177207 */ /* 0x002fe40005800000 */
[----:B------:R-:W-:Y:S01]  /*9980*/  ISETP.GT.AND P3, PT, R14, R27, PT ;  /* 0x0000001b0e00720c */ /* 0x000fe20003f64270 */
[----:B------:R-:W-:Y:S02]  /*9990*/  IMAD.IADD R54, R22, 0x1, R9 ;  /* 0x0000000116367824 */ /* 0x000fe400078e0209 */
[----:B------:R-:W-:Y:S02]  /*99a0*/  IMAD.IADD R8, R20, 0x1, R23 ;  /* 0x0000000114087824 */ /* 0x000fe400078e0217 */
[----:B------:R-:W-:Y:S01]  /*99b0*/  VIADD R23, R41, 0x8 ;  /* 0x0000000829177836 */ /* 0x000fe20000000000 */
[----:B------:R-:W0:Y:S02]  /*99c0*/  SHFL.DOWN PT, R44, R54, 0x4, R27 ;  /* 0x08800000362c7989 */ /* 0x000e2400000e001b */
[----:B------:R-:W-:-:S02]  /*99d0*/  ISETP.NE.AND P5, PT, R8, RZ, PT ;  /* 0x000000ff0800720c */ /* 0x000fc40003fa5270 */
[----:B------:R-:W1:Y:S02]  /*99e0*/  SHFL.DOWN PT, R9, R8, 0x4, R27 ;  /* 0x0880000008097989 */ /* 0x000e6400000e001b */
[----:B0-----:R-:W-:-:S04]  /*99f0*/  SEL R44, R44, RZ, !P5 ;  /* 0x000000ff2c2c7207 */ /* 0x001fc80006800000 */
[----:B------:R-:W-:Y:S02]  /*9a00*/  SEL R15, R44, RZ, !P3 ;  /* 0x000000ff2c0f7207 */ /* 0x000fe40005800000 */
[----:B-1----:R-:W-:Y:S02]  /*9a10*/  SEL R9, R9, RZ, !P3 ;  /* 0x000000ff09097207 */ /* 0x002fe40005800000 */
[----:B------:R-:W-:Y:S01]  /*9a20*/  ISETP.GT.AND P3, PT, R23, R27, PT ;  /* 0x0000001b1700720c */ /* 0x000fe20003f64270 */
[----:B------:R-:W-:Y:S02]  /*9a30*/  IMAD.IADD R56, R54, 0x1, R15 ;  /* 0x0000000136387824 */ /* 0x000fe400078e020f */
[----:B------:R-:W-:-:S03]  /*9a40*/  IMAD.IADD R58, R8, 0x1, R9 ;  /* 0x00000001083a7824 */ /* 0x000fc600078e0209 */
[----:B------:R-:W0:Y:S02]  /*9a50*/  SHFL.DOWN PT, R44, R56, 0x8, R27 ;  /* 0x09000000382c7989 */ /* 0x000e2400000e001b */
[----:B------:R-:W-:Y:S02]  /*9a60*/  ISETP.NE.AND P5, PT, R58, RZ, PT ;  /* 0x000000ff3a00720c */ /* 0x000fe40003fa5270 */
[----:B------:R-:W1:Y:S02]  /*9a70*/  SHFL.DOWN PT, R9, R58, 0x8, R27 ;  /* 0x090000003a097989 */ /* 0x000e6400000e001b */
[----:B0-----:R-:W-:Y:S02]  /*9a80*/  SEL R44, R44, RZ, !P5 ;  /* 0x000000ff2c2c7207 */ /* 0x001fe40006800000 */
[----:B------:R-:W-:Y:S02]  /*9a90*/  ISETP.GT.AND P5, PT, R45, R27, PT ;  /* 0x0000001b2d00720c */ /* 0x000fe40003fa4270 */
[----:B------:R-:W-:-:S02]  /*9aa0*/  SEL R15, R44, RZ, !P3 ;  /* 0x000000ff2c0f7207 */ /* 0x000fc40005800000 */
[----:B-1----:R-:W-:Y:S02]  /*9ab0*/  SEL R9, R9, RZ, !P3 ;  /* 0x000000ff09097207 */ /* 0x002fe40005800000 */
[----:B------:R-:W-:Y:S01]  /*9ac0*/  ISETP.NE.U32.AND P3, PT, R10, 0x65, PT ;  /* 0x000000650a00780c */ /* 0x000fe20003f65070 */
[----:B------:R-:W-:Y:S02]  /*9ad0*/  IMAD.IADD R22, R56, 0x1, R15 ;  /* 0x0000000138167824 */ /* 0x000fe400078e020f */
[----:B------:R-:W-:Y:S01]  /*9ae0*/  IMAD.IADD R20, R58, 0x1, R9 ;  /* 0x000000013a147824 */ /* 0x000fe200078e0209 */
[----:B------:R-:W-:Y:S01]  /*9af0*/  ISETP.NE.AND.EX P3, PT, R11, RZ, PT, P3 ;  /* 0x000000ff0b00720c */ /* 0x000fe20003f65330 */
[----:B------:R-:W0:Y:S01]  /*9b00*/  LDC.64 R8, c[0x0][0x3b0] ;  /* 0x0000ec00ff087b82 */ /* 0x000e220000000a00 */
[----:B------:R-:W1:Y:S02]  /*9b10*/  SHFL.DOWN PT, R44, R22, 0x10, R27 ;  /* 0x0a000000162c7989 */ /* 0x000e6400000e001b */
[----:B------:R-:W-:-:S02]  /*9b20*/  ISETP.NE.AND P6, PT, R20, RZ, PT ;  /* 0x000000ff1400720c */ /* 0x000fc40003fc5270 */
[----:B------:R-:W2:Y:S07]  /*9b30*/  SHFL.DOWN PT, R54, R20, 0x10, R27 ;  /* 0x0a00000014367989 */ /* 0x000eae00000e001b */
[----:B------:R-:W-:Y:S02]  /*9b40*/  VOTE.ALL P3, P3 ;  /* 0x0000000000ff7806 */ /* 0x000fe40001860000 */
[----:B-1----:R-:W-:Y:S02]  /*9b50*/  SEL R44, R44, RZ, !P6 ;  /* 0x000000ff2c2c7207 */ /* 0x002fe40007000000 */
[----:B0-----:R-:W-:-:S02]  /*9b60*/  IADD3 R51, P6, PT, R8, 0x200, RZ ;  /* 0x0000020008337810 */ /* 0x001fc40007fde0ff */
[----:B--2---:R-:W-:Y:S02]  /*9b70*/  SEL R11, R54, RZ, !P5 ;  /* 0x000000ff360b7207 */ /* 0x004fe40006800000 */
[----:B------:R-:W-:Y:S01]  /*9b80*/  SEL R15, R44, RZ, !P5 ;  /* 0x000000ff2c0f7207 */ /* 0x000fe20006800000 */
[----:B------:R-:W-:Y:S02]  /*9b90*/  IMAD.X R50, RZ, RZ, R9, P6 ;  /* 0x000000ffff327224 */ /* 0x000fe400030e0609 */
[----:B------:R-:W-:Y:S02]  /*9ba0*/  IMAD.IADD R20, R20, 0x1, R11 ;  /* 0x0000000114147824 */ /* 0x000fe400078e020b */
[----:B------:R-:W-:-:S07]  /*9bb0*/  IMAD.IADD R22, R22, 0x1, R15 ;  /* 0x0000000116167824 */ /* 0x000fce00078e020f */
.L_x_991:
[----:B------:R-:W-:Y:S05]  /*9bc0*/  @!P3 BRA `(.L_x_922) ;  /* 0x00000004002cb947 */ /* 0x000fea0003800000 */
.L_x_926:
[----:B------:R-:W-:Y:S02]  /*9bd0*/  IMAD.MOV.U32 R8, RZ, RZ, R51 ;  /* 0x000000ffff087224 */ /* 0x000fe400078e0033 */
[----:B------:R-:W-:Y:S02]  /*9be0*/  IMAD.MOV.U32 R9, RZ, RZ, R50 ;  /* 0x000000ffff097224 */ /* 0x000fe400078e0032 */
[----:B------:R-:W-:-:S07]  /*9bf0*/  IMAD.WIDE R14, R55, 0x10, R8 ;  /* 0x00000010370e7825 */ /* 0x000fce00078e0208 */
.L_x_924:
[----:B------:R-:W2:Y:S01]  /*9c00*/  LD.E.128.STRONG.GPU R8, desc[UR10][R14.64+-0x200] ;  /* 0xfffe000a0e087980 */ /* 0x000ea2000c10fd00 */
[----:B------:R-:W-:Y:S05]  /*9c10*/  YIELD ;  /* 0x0000000000007946 */ /* 0x000fea0003800000 */
[----:B------:R-:W-:Y:S01]  /*9c20*/  UMOV UR5, 0xffffffff ;  /* 0xffffffff00057882 */ /* 0x000fe20000000000 */
[----:B--2---:R-:W-:-:S04]  /*9c30*/  ISETP.NE.U32.AND P3, PT, R10, 0x63, PT ;  /* 0x000000630a00780c */ /* 0x004fc80003f65070 */
[----:B------:R-:W-:Y:S01]  /*9c40*/  ISETP.NE.AND.EX P3, PT, R11, RZ, PT, P3 ;  /* 0x000000ff0b00720c */ /* 0x000fe20003f65330 */
[----:B------:R-:W-:-:S12]  /*9c50*/  BRA.DIV UR5, `(.L_x_923) ;  /* 0x0000003605587947 */ /* 0x000fd8000b800000 */
[----:B------:R-:W-:-:S13]  /*9c60*/  VOTE.ANY P3, !P3 ;  /* 0x0000000000ff7806 */ /* 0x000fda0005860100 */
.L_x_994:
[----:B------:R-:W-:Y:S05]  /*9c70*/  @P3 BRA `(.L_x_924) ;  /* 0xfffffffc00e03947 */ /* 0x000fea000383ffff */
[----:B------:R-:W-:Y:S01]  /*9c80*/  UMOV UR5, 0xffffffff ;  /* 0xffffffff00057882 */ /* 0x000fe20000000000 */
[----:B------:R-:W-:-:S04]  /*9c90*/  ISETP.NE.U32.AND P5, PT, R10, 0x65, PT ;  /* 0x000000650a00780c */ /* 0x000fc80003fa5070 */
[----:B------:R-:W-:Y:S01]  /*9ca0*/  ISETP.NE.AND.EX P5, PT, R11, RZ, PT, P5 ;  /* 0x000000ff0b00720c */ /* 0x000fe20003fa5350 */
[----:B------:R-:W-:-:S12]  /*9cb0*/  BRA.DIV UR5, `(.L_x_925) ;  /* 0x0000003605607947 */ /* 0x000fd8000b800000 */
[----:B------:R-:W-:Y:S01]  /*9cc0*/  VOTE.ANY R24, PT, !P5 ;  /* 0x0000000000187806 */ /* 0x000fe200068e0100 */
[----:B------:R-:W-:Y:S01]  /*9cd0*/  VIADD R14, R41, 0x2 ;  /* 0x00000002290e7836 */ /* 0x000fe20000000000 */
[----:B------:R-:W-:Y:S01]  /*9ce0*/  ISETP.NE.AND P5, PT, R8, RZ, PT ;  /* 0x000000ff0800720c */ /* 0x000fe20003fa5270 */
[----:B------:R-:W-:Y:S01]  /*9cf0*/  VIADD R55, R55, 0xffffffe0 ;  /* 0xffffffe037377836 */ /* 0x000fe20000000000 */
[----:B------:R-:W-:-:S05]  /*9d00*/  LOP3.LUT R24, R24, 0x80000000, R21, 0xec, !PT ;  /* 0x8000000018187812 */ /* 0x000fca00078eec15 */
[----:B------:R-:W-:-:S05]  /*9d10*/  VIADD R15, R24, 0xffffffff ;  /* 0xffffffff180f7836 */ /* 0x000fca0000000000 */
[----:B------:R-:W-:-:S04]  /*9d20*/  LOP3.LUT R15, R24, R15, RZ, 0xc, !PT ;  /* 0x0000000f180f7212 */ /* 0x000fc800078e0cff */
[----:B------:R-:W0:Y:S02]  /*9d30*/  POPC R27, R15 ;  /* 0x0000000f001b7309 */ /* 0x000e240000000000 */
[----:B0-----:R-:W0:Y:S01]  /*9d40*/  SHFL.DOWN PT, R44, R9, 0x1, R27 ;  /* 0x08200000092c7989 */ /* 0x001e2200000e001b */
[-C--:B------:R-:W-:Y:S02]  /*9d50*/  ISETP.GE.AND P3, PT, R41, R27.reuse, PT ;  /* 0x0000001b2900720c */ /* 0x080fe40003f66270 */
[----:B------:R-:W-:Y:S01]  /*9d60*/  ISETP.GT.AND P6, PT, R45, R27, PT ;  /* 0x0000001b2d00720c */ /* 0x000fe20003fc4270 */
        /* <DEDUP_REMOVED lines=9> */
[----:B------:R-:W-:Y:S01]  /*9e00*/  ISETP.NE.AND P5, PT, R56, RZ, PT ;  /* 0x000000ff3800720c */ /* 0x000fe20003fa5270 */
[----:B------:R-:W1:Y:S03]  /*9e10*/  SHFL.DOWN PT, R9, R56, 0x2, R27 ;  /* 0x0840000038097989 */ /* 0x000e6600000e001b */
[----:B0-----:R-:W-:-:S04]  /*9e20*/  SEL R44, R44, RZ, !P5 ;  /* 0x000000ff2c2c7207 */ /* 0x001fc80006800000 */
[----:B------:R-:W-:Y:S02]  /*9e30*/  SEL R15, R44, RZ, !P3 ;  /* 0x000000ff2c0f7207 */ /* 0x000fe40005800000 */
[----:B-1----:R-:W-:-:S03]  /*9e40*/  SEL R9, R9, RZ, !P3 ;  /* 0x000000ff09097207 */ /* 0x002fc60005800000 */
[----:B------:R-:W-:Y:S01]  /*9e50*/  IMAD.IADD R8, R54, 0x1, R15 ;  /* 0x0000000136087824 */ /* 0x000fe200078e020f */
[----:B------:R-:W-:Y:S01]  /*9e60*/  ISETP.GT.AND P3, PT, R14, R27, PT ;  /* 0x0000001b0e00720c */ /* 0x000fe20003f64270 */
[----:B------:R-:W-:-:S03]  /*9e70*/  IMAD.IADD R58, R56, 0x1, R9 ;  /* 0x00000001383a7824 */ /* 0x000fc600078e0209 */
[----:B------:R-:W0:Y:S02]  /*9e80*/  SHFL.DOWN PT, R44, R8, 0x4, R27 ;  /* 0x08800000082c7989 */ /* 0x000e2400000e001b */
[----:B------:R-:W-:Y:S02]  /*9e90*/  ISETP.NE.AND P5, PT, R58, RZ, PT ;  /* 0x000000ff3a00720c */ /* 0x000fe40003fa5270 */
        /* <DEDUP_REMOVED lines=10> */
[----:B0-----:R-:W-:-:S04]  /*9f40*/  SEL R44, R44, RZ, !P5 ;  /* 0x000000ff2c2c7207 */ /* 0x001fc80006800000 */
[----:B------:R-:W-:Y:S02]  /*9f50*/  SEL R15, R44, RZ, !P3 ;  /* 0x000000ff2c0f7207 */ /* 0x000fe40005800000 */
[----:B-1----:R-:W-:Y:S02]  /*9f60*/  SEL R9, R9, RZ, !P3 ;  /* 0x000000ff09097207 */ /* 0x002fe40005800000 */
[----:B------:R-:W-:Y:S01]  /*9f70*/  ISETP.NE.U32.AND P3, PT, R10, 0x65, PT ;  /* 0x000000650a00780c */ /* 0x000fe20003f65070 */
[----:B------:R-:W-:Y:S02]  /*9f80*/  IMAD.IADD R8, R54, 0x1, R15 ;  /* 0x0000000136087824 */ /* 0x000fe400078e020f */
[----:B------:R-:W-:Y:S01]  /*9f90*/  IMAD.IADD R9, R56, 0x1, R9 ;  /* 0x0000000138097824 */ /* 0x000fe200078e0209 */
[----:B------:R-:W-:Y:S02]  /*9fa0*/  ISETP.NE.AND.EX P3, PT, R11, RZ, PT, P3 ;  /* 0x000000ff0b00720c */ /* 0x000fe40003f65330 */
[----:B------:R-:W0:Y:S02]  /*9fb0*/  SHFL.DOWN PT, R44, R8, 0x10, R27 ;  /* 0x0a000000082c7989 */ /* 0x000e2400000e001b */
[----:B------:R-:W-:-:S02]  /*9fc0*/  ISETP.NE.AND P5, PT, R9, RZ, PT ;  /* 0x000000ff0900720c */ /* 0x000fc40003fa5270 */
[----:B------:R-:W1:Y:S07]  /*9fd0*/  SHFL.DOWN PT, R54, R9, 0x10, R27 ;  /* 0x0a00000009367989 */ /* 0x000e6e00000e001b */
[----:B------:R-:W-:Y:S02]  /*9fe0*/  VOTE.ALL P3, P3 ;  /* 0x0000000000ff7806 */ /* 0x000fe40001860000 */
[----:B0-----:R-:W-:Y:S02]  /*9ff0*/  SEL R44, R44, RZ, !P5 ;  /* 0x000000ff2c2c7207 */ /* 0x001fe40006800000 */
[----:B------:R-:W-:-:S02]  /*a000*/  ISETP.NE.AND P5, PT, R20, RZ, PT ;  /* 0x000000ff1400720c */ /* 0x000fc40003fa5270 */
[----:B------:R-:W-:Y:S02]  /*a010*/  SEL R11, R44, RZ, !P6 ;  /* 0x000000ff2c0b7207 */ /* 0x000fe40007000000 */
[----:B-1----:R-:W-:-:S03]  /*a020*/  SEL R54, R54, RZ, !P6 ;  /* 0x000000ff36367207 */ /* 0x002fc60007000000 */
[----:B------:R-:W-:Y:S01]  /*a030*/  IMAD.IADD R11, R8, 0x1, R11 ;  /* 0x00000001080b7824 */ /* 0x000fe200078e020b */
[----:B------:R-:W-:-:S04]  /*a040*/  IADD3 R20, PT, PT, R9, R54, R20 ;  /* 0x0000003609147210 */ /* 0x000fc80007ffe014 */
[----:B------:R-:W-:-:S05]  /*a050*/  SEL R11, R11, RZ, !P5 ;  /* 0x000000ff0b0b7207 */ /* 0x000fca0006800000 */
[----:B------:R-:W-:-:S07]  /*a060*/  IMAD.IADD R22, R11, 0x1, R22 ;  /* 0x000000010b167824 */ /* 0x000fce00078e0216 */
.L_x_1008:
[----:B------:R-:W-:Y:S05]  /*a070*/  @P3 BRA `(.L_x_926) ;  /* 0xfffffff800d43947 */ /* 0x000fea000383ffff */
.L_x_922:
        /* <DEDUP_REMOVED lines=21> */
.L_x_928:
[----:B------:R-:W-:Y:S05]  /*a1d0*/  BSYNC.RECONVERGENT B0 ;  /* 0x0000000000007941 */ /* 0x000fea0003800200 */
.L_x_927:
[----:B------:R0:W-:Y:S01]  /*a1e0*/  @!P5 STS.64 [R14+0x48], R20 ;  /* 0x000048140e00d388 */ /* 0x0001e20000000a00 */
[----:B------:R-:W-:Y:S02]  /*a1f0*/  @!P5 IMAD.MOV.U32 R25, RZ, RZ, R20 ;  /* 0x000000ffff19d224 */ /* 0x000fe400078e0014 */
[----:B------:R-:W-:-:S07]  /*a200*/  @!P5 IMAD.MOV.U32 R26, RZ, RZ, R22 ;  /* 0x000000ffff1ad224 */ /* 0x000fce00078e0016 */
.L_x_916:
[----:B------:R-:W-:Y:S05]  /*a210*/  WARPSYNC.ALL ;  /* 0x0000000000007948 */ /* 0x000fea0003800000 */
[C---:B------:R-:W-:Y:S01]  /*a220*/  ISETP.NE.AND P5, PT, R0.reuse, RZ, PT ;  /* 0x000000ff0000720c */ /* 0x040fe20003fa5270 */
[----:B------:R-:W2:Y:S08]  /*a230*/  S2UR UR5, SR_CgaCtaId ;  /* 0x00000000000579c3 */ /* 0x000eb00000008800 */
[----:B------:R-:W-:Y:S04]  /*a240*/  BAR.SYNC.DEFER_BLOCKING 0x0 ;  /* 0x0000000000007b1d */ /* 0x000fe80000010000 */
[----:B------:R-:W-:Y:S01]  /*a250*/  @P5 ISETP.NE.AND P6, PT, R25, RZ, PT ;  /* 0x000000ff1900520c */ /* 0x000fe20003fc5270 */
[----:B0-----:R-:W-:Y:S01]  /*a260*/  IMAD R21, R0, 0x9, RZ ;  /* 0x0000000900157824 */ /* 0x001fe200078e02ff */
[----:B------:R-:W-:-:S02]  /*a270*/  ISETP.NE.U32.AND P4, PT, R34, R52, PT ;  /* 0x000000342200720c */ /* 0x000fc40003f85070 */
[----:B------:R-:W-:Y:S01]  /*a280*/  ISETP.NE.U32.AND P3, PT, R52, R48, PT ;  /* 0x000000303400720c */ /* 0x000fe20003f65070 */
[----:B------:R-:W-:Y:S01]  /*a290*/  UMOV UR4, 0x400 ;  /* 0x0000040000047882 */ /* 0x000fe20000000000 */
[----:B------:R-:W-:Y:S01]  /*a2a0*/  ISETP.NE.AND.EX P4, PT, R35, R53, PT, P4 ;  /* 0x000000352300720c */ /* 0x000fe20003f85340 */
[----:B-1----:R-:W-:Y:S01]  /*a2b0*/  VIADD R23, R21, 0x6 ;  /* 0x0000000615177836 */ /* 0x002fe20000000000 */
[----:B------:R-:W-:Y:S01]  /*a2c0*/  BSSY.RECONVERGENT B0, `(.L_x_929) ;  /* 0x000017a000007945 */ /* 0x000fe20003800200 */
[----:B--2---:R-:W-:-:S09]  /*a2d0*/  ULEA UR4, UR5, UR4, 0x18 ;  /* 0x0000000405047291 */ /* 0x004fd2000f8ec0ff */
[----:B------:R-:W0:Y:S04]  /*a2e0*/  @P5 LDS.64 R8, [UR4+0x48] ;  /* 0x00004804ff085984 */ /* 0x000e280008000a00 */
[----:B------:R-:W1:Y:S01]  /*a2f0*/  LDS.64 R14, [UR4+0x70] ;  /* 0x00007004ff0e7984 */ /* 0x000e620008000a00 */
[----:B0-----:R-:W-:Y:S01]  /*a300*/  @P5 SEL R9, R9, RZ, !P6 ;  /* 0x000000ff09095207 */ /* 0x001fe20007000000 */
[----:B------:R-:W-:Y:S01]  /*a310*/  @P5 IMAD.IADD R8, R25, 0x1, R8 ;  /* 0x0000000119085824 */ /* 0x000fe200078e0208 */
[----:B------:R-:W-:Y:S02]  /*a320*/  ISETP.NE.AND.EX P6, PT, R53, R49, PT, P3 ;  /* 0x000000313500720c */ /* 0x000fe40003fc5330 */
[----:B------:R-:W-:Y:S01]  /*a330*/  ISETP.EQ.OR P3, PT, R21, R2, P4 ;  /* 0x000000021500720c */ /* 0x000fe20002762670 */
[----:B------:R-:W-:-:S02]  /*a340*/  @P5 IMAD.IADD R26, R26, 0x1, R9 ;  /* 0x000000011a1a5824 */ /* 0x000fc400078e0209 */
[----:B------:R-:W-:Y:S01]  /*a350*/  VIADD R9, R21, 0x1 ;  /* 0x0000000115097836 */ /* 0x000fe20000000000 */
[----:B------:R-:W-:Y:S01]  /*a360*/  SEL R20, RZ, 0x1, !P3 ;  /* 0x00000001ff147807 */ /* 0x000fe20005800000 */
[----:B------:R-:W-:Y:S01]  /*a370*/  @P5 IMAD.MOV.U32 R25, RZ, RZ, R8 ;  /* 0x000000ffff195224 */ /* 0x000fe200078e0008 */
[----:B------:R-:W-:Y:S02]  /*a380*/  SEL R24, R26, RZ, !P3 ;  /* 0x000000ff1a187207 */ /* 0x000fe40005800000 */
[----:B------:R-:W-:Y:S01]  /*a390*/  ISETP.EQ.OR P4, PT, R9, R2, P6 ;  /* 0x000000020900720c */ /* 0x000fe20003782670 */
[----:B------:R-:W-:Y:S01]  /*a3a0*/  VIADD R9, R21, 0x2 ;  /* 0x0000000215097836 */ /* 0x000fe20000000000 */
[----:B------:R-:W-:Y:S01]  /*a3b0*/  ISETP.NE.U32.AND P6, PT, R48, R46, PT ;  /* 0x0000002e3000720c */ /* 0x000fe20003fc5070 */
[----:B------:R-:W-:Y:S02]  /*a3c0*/  IMAD.IADD R24, R3, 0x1, R24 ;  /* 0x0000000103187824 */ /* 0x000fe400078e0218 */
[C---:B------:R-:W-:Y:S01]  /*a3d0*/  VIADD R10, R20.reuse, 0x1 ;  /* 0x00000001140a7836 */ /* 0x040fe20000000000 */
[----:B------:R-:W-:Y:S01]  /*a3e0*/  ISETP.NE.AND.EX P3, PT, R49, R47, PT, P6 ;  /* 0x0000002f3100720c */ /* 0x000fe20003f65360 */
[----:B------:R-:W-:Y:S01]  /*a3f0*/  IMAD.IADD R41, R20, 0x1, R25 ;  /* 0x0000000114297824 */ /* 0x000fe200078e0219 */
[----:B------:R-:W-:-:S02]  /*a400*/  SEL R3, R24, RZ, !P4 ;  /* 0x000000ff18037207 */ /* 0x000fc40006000000 */
[----:B------:R-:W-:Y:S02]  /*a410*/  ISETP.EQ.OR P3, PT, R9, R2, P3 ;  /* 0x000000020900720c */ /* 0x000fe40001f62670 */
[----:B------:R-:W-:Y:S01]  /*a420*/  ISETP.NE.U32.AND P6, PT, R12, R6, PT ;  /* 0x000000060c00720c */ /* 0x000fe20003fc5070 */
[----:B------:R-:W-:Y:S02]  /*a430*/  IMAD.IADD R58, R4, 0x1, R3 ;  /* 0x00000001043a7824 */ /* 0x000fe400078e0203 */
[----:B------:R-:W-:Y:S01]  /*a440*/  @!P4 IMAD.MOV R10, RZ, RZ, R20 ;  /* 0x000000ffff0ac224 */ /* 0x000fe200078e0214 */
[----:B------:R-:W-:Y:S02]  /*a450*/  ISETP.NE.U32.AND P4, PT, R16, R12, PT ;  /* 0x0000000c1000720c */ /* 0x000fe40003f85070 */
[----:B------:R-:W-:Y:S01]  /*a460*/  SEL R4, R58, RZ, !P3 ;  /* 0x000000ff3a047207 */ /* 0x000fe20005800000 */
[----:B------:R-:W-:Y:S01]  /*a470*/  IMAD.IADD R27, R25, 0x1, R10 ;  /* 0x00000001191b7824 */ /* 0x000fe200078e020a */
[----:B------:R-:W-:-:S03]  /*a480*/  ISETP.NE.AND.EX P4, PT, R17, R13, PT, P4 ;  /* 0x0000000d1100720c */ /* 0x000fc60003f85340 */
[----:B------:R-:W-:Y:S01]  /*a490*/  IMAD.IADD R5, R5, 0x1, R4 ;  /* 0x0000000105057824 */ /* 0x000fe200078e0204 */
[----:B------:R-:W-:Y:S01]  /*a4a0*/  ISETP.EQ.OR P5, PT, R23, R2, P4 ;  /* 0x000000021700720c */ /* 0x000fe200027a2670 */
[----:B------:R-:W-:Y:S01]  /*a4b0*/  VIADD R3, R27, 0x1 ;  /* 0x000000011b037836 */ /* 0x000fe20000000000 */
[----:B------:R-:W-:Y:S01]  /*a4c0*/  ISETP.NE.AND.EX P4, PT, R13, R7, PT, P6 ;  /* 0x000000070d00720c */ /* 0x000fe20003f85360 */
[----:B------:R-:W-:Y:S01]  /*a4d0*/  @!P3 IMAD.MOV R3, RZ, RZ, R27 ;  /* 0x000000ffff03b224 */ /* 0x000fe200078e021b */
[----:B------:R-:W-:Y:S02]  /*a4e0*/  SEL R9, R5, RZ, !P2 ;  /* 0x000000ff05097207 */ /* 0x000fe40005000000 */
[----:B-1----:R-:W-:Y:S01]  /*a4f0*/  ISETP.GE.AND P6, PT, R15, 0x101, PT ;  /* 0x000001010f00780c */ /* 0x002fe20003fc6270 */
[----:B------:R-:W-:Y:S02]  /*a500*/  VIADD R4, R3, 0x1 ;  /* 0x0000000103047836 */ /* 0x000fe40000000000 */
[----:B------:R-:W-:-:S02]  /*a510*/  IMAD.IADD R36, R36, 0x1, R9 ;  /* 0x0000000124247824 */ /* 0x000fc400078e0209 */
[----:B------:R-:W0:Y:S01]  /*a520*/  LDS R9, [UR4+0x6c] ;  /* 0x00006c04ff097984 */ /* 0x000e220008000800 */
[----:B------:R-:W-:Y:S02]  /*a530*/  @!P2 IMAD.MOV R4, RZ, RZ, R3 ;  /* 0x000000ffff04a224 */ /* 0x000fe400078e0203 */
[----:B------:R-:W-:Y:S02]  /*a540*/  SEL R10, R36, RZ, !P1 ;  /* 0x000000ff240a7207 */ /* 0x000fe40004800000 */
[----:B------:R-:W-:Y:S02]  /*a550*/  VIADD R8, R4, 0x1 ;  /* 0x0000000104087836 */ /* 0x000fe40000000000 */
[----:B------:R-:W-:Y:S02]  /*a560*/  @!P1 IMAD.MOV R8, RZ, RZ, R4 ;  /* 0x000000ffff089224 */ /* 0x000fe400078e0204 */
[----:B------:R-:W-:Y:S02]  /*a570*/  IMAD.IADD R37, R37, 0x1, R10 ;  /* 0x0000000125257824 */ /* 0x000fe400078e020a */
[----:B------:R-:W-:-:S02]  /*a580*/  VIADD R10, R8, 0x1 ;  /* 0x00000001080a7836 */ /* 0x000fc40000000000 */
[----:B------:R-:W-:Y:S01]  /*a590*/  @!P0 IMAD.MOV R10, RZ, RZ, R8 ;  /* 0x000000ffff0a8224 */ /* 0x000fe200078e0208 */
[----:B------:R-:W-:-:S05]  /*a5a0*/  SEL R11, R37, RZ, !P0 ;  /* 0x000000ff250b7207 */ /* 0x000fca0004000000 */
[----:B------:R-:W-:Y:S02]  /*a5b0*/  IMAD.IADD R54, R38, 0x1, R11 ;  /* 0x0000000126367824 */ /* 0x000fe400078e020b */
[----:B------:R-:W-:-:S03]  /*a5c0*/  VIADD R11, R21, 0x7 ;  /* 0x00000007150b7836 */ /* 0x000fc60000000000 */
[----:B------:R-:W-:Y:S02]  /*a5d0*/  SEL R56, R54, RZ, !P5 ;  /* 0x000000ff36387207 */ /* 0x000fe40006800000 */
[----:B------:R-:W-:Y:S01]  /*a5e0*/  ISETP.EQ.OR P4, PT, R11, R2, P4 ;  /* 0x000000020b00720c */ /* 0x000fe20002782670 */
[----:B------:R-:W-:Y:S02]  /*a5f0*/  VIADD R11, R10, 0x1 ;  /* 0x000000010a0b7836 */ /* 0x000fe40000000000 */
[----:B------:R-:W-:Y:S02]  /*a600*/  IMAD.IADD R56, R39, 0x1, R56 ;  /* 0x0000000127387824 */ /* 0x000fe400078e0238 */
[----:B------:R-:W-:-:S03]  /*a610*/  @!P5 IMAD.MOV R11, RZ, RZ, R10 ;  /* 0x000000ffff0bd224 */ /* 0x000fc600078e020a */
[----:B------:R-:W-:Y:S01]  /*a620*/  SEL R57, R56, RZ, !P4 ;  /* 0x000000ff38397207 */ /* 0x000fe20006000000 */
[----:B------:R-:W-:-:S04]  /*a630*/  VIADD R55, R11, 0x1 ;  /* 0x000000010b377836 */ /* 0x000fc80000000000 */
[----:B------:R-:W-:Y:S02]  /*a640*/  IMAD.IADD R57, R40, 0x1, R57 ;  /* 0x0000000128397824 */ /* 0x000fe400078e0239 */
[----:B------:R-:W-:Y:S01]  /*a650*/  @!P4 IMAD.MOV R55, RZ, RZ, R11 ;  /* 0x000000ffff37c224 */ /* 0x000fe200078e020b */
[----:B0-----:R-:W-:Y:S06]  /*a660*/  @!P6 BRA `(.L_x_930) ;  /* 0x0000000c00f4e947 */ /* 0x001fec0003800000 */
[----:B------:R-:W0:Y:S01]  /*a670*/  LDS R20, [UR4+0x64] ;  /* 0x00006404ff147984 */ /* 0x000e220008000800 */
[----:B------:R-:W-:Y:S01]  /*a680*/  BAR.SYNC.DEFER_BLOCKING 0x0 ;  /* 0x0000000000007b1d */ /* 0x000fe20000010000 */
[----:B------:R-:W-:Y:S01]  /*a690*/  ISETP.NE.U32.AND P6, PT, R34, R52, PT ;  /* 0x000000342200720c */ /* 0x000fe20003fc5070 */
[----:B------:R-:W-:-:S03]  /*a6a0*/  IMAD.MOV.U32 R23, RZ, RZ, 0x9 ;  /* 0x00000009ff177424 */ /* 0x000fc600078e00ff */
[----:B------:R-:W-:-:S04]  /*a6b0*/  ISETP.NE.AND.EX P6, PT, R35, R53, PT, P6 ;  /* 0x000000352300720c */ /* 0x000fc80003fc5360 */
[----:B------:R-:W-:Y:S01]  /*a6c0*/  ISETP.NE.AND P6, PT, R21, R2, !P6 ;  /* 0x000000021500720c */ /* 0x000fe200077c5270 */
[CC--:B------:R-:W-:Y:S02]  /*a6d0*/  IMAD R21, R0.reuse, R23.reuse, 0x1 ;  /* 0x0000000100157424 */ /* 0x0c0fe400078e0217 */
[----:B------:R-:W-:-:S10]  /*a6e0*/  IMAD R23, R0, R23, 0x8 ;  /* 0x0000000800177424 */ /* 0x000fd400078e0217 */
        /* <DEDUP_REMOVED lines=11> */
[----:B------:R0:W-:Y:S01]  /*a7a0*/  @!P6 STS [R25+0x8], R26 ;  /* 0x0000081a1900e388 */ /* 0x0001e20000000800 */
[----:B------:R-:W-:-:S04]  /*a7b0*/  ISETP.NE.U32.AND P6, PT, R52, R48, PT ;  /* 0x000000303400720c */ /* 0x000fc80003fc5070 */
[----:B------:R-:W-:-:S04]  /*a7c0*/  ISETP.NE.AND.EX P6, PT, R53, R49, PT, P6 ;  /* 0x000000313500720c */ /* 0x000fc80003fc5360 */
[----:B------:R-:W-:Y:S02]  /*a7d0*/  ISETP.NE.AND P6, PT, R21, R2, !P6 ;  /* 0x000000021500720c */ /* 0x000fe400077c5270 */
[----:B------:R-:W-:Y:S01]  /*a7e0*/  @P1 LEA R21, R4, UR4, 0x4 ;  /* 0x0000000404151c11 */ /* 0x000fe2000f8e20ff */
[----:B------:R-:W-:Y:S01]  /*a7f0*/  @P4 IMAD.IADD R4, R11, 0x1, -R20 ;  /* 0x000000010b044824 */ /* 0x000fe200078e0a14 */
[----:B------:R-:W-:-:S09]  /*a800*/  @P5 LEA R11, R10, UR4, 0x4 ;  /* 0x000000040a0b5c11 */ /* 0x000fd2000f8e20ff */
[----:B------:R-:W-:-:S05]  /*a810*/  @!P6 IMAD.IADD R41, R41, 0x1, -R20 ;  /* 0x000000012929e824 */ /* 0x000fca00078e0a14 */
[----:B------:R-:W-:-:S05]  /*a820*/  @!P6 LEA R41, R41, UR4, 0x4 ;  /* 0x000000042929ec11 */ /* 0x000fca000f8e20ff */
[----:B------:R0:W-:Y:S04]  /*a830*/  @!P6 STS.64 [R41], R52 ;  /* 0x000000342900e388 */ /* 0x0001e80000000a00 */
[----:B------:R0:W-:Y:S01]  /*a840*/  @!P6 STS [R41+0x8], R24 ;  /* 0x000008182900e388 */ /* 0x0001e20000000800 */
[----:B------:R-:W-:-:S03]  /*a850*/  ISETP.NE.U32.AND P6, PT, R6, R32, PT ;  /* 0x000000200600720c */ /* 0x000fc60003fc5070 */
[----:B------:R0:W-:Y:S01]  /*a860*/  @P3 STS.64 [R27], R48 ;  /* 0x000000301b003388 */ /* 0x0001e20000000a00 */
[----:B------:R-:W-:-:S03]  /*a870*/  ISETP.NE.AND.EX P6, PT, R7, R33, PT, P6 ;  /* 0x000000210700720c */ /* 0x000fc60003fc5360 */
[----:B------:R0:W-:Y:S01]  /*a880*/  @P3 STS [R27+0x8], R58 ;  /* 0x0000083a1b003388 */ /* 0x0001e20000000800 */
[----:B------:R-:W-:Y:S02]  /*a890*/  ISETP.NE.AND P6, PT, R23, R2, !P6 ;  /* 0x000000021700720c */ /* 0x000fe400077c5270 */
[----:B------:R-:W-:Y:S01]  /*a8a0*/  @P4 LEA R23, R4, UR4, 0x4 ;  /* 0x0000000404174c11 */ /* 0x000fe2000f8e20ff */
[----:B------:R0:W-:Y:S04]  /*a8b0*/  @P2 STS.64 [R3], R46 ;  /* 0x0000002e03002388 */ /* 0x0001e80000000a00 */
[----:B------:R0:W-:Y:S04]  /*a8c0*/  @P2 STS [R3+0x8], R5 ;  /* 0x0000080503002388 */ /* 0x0001e80000000800 */
[----:B------:R0:W-:Y:S02]  /*a8d0*/  @P1 STS.64 [R21], R42 ;  /* 0x0000002a15001388 */ /* 0x0001e40000000a00 */
[----:B------:R-:W-:-:S02]  /*a8e0*/  @!P6 IMAD.IADD R55, R55, 0x1, -R20 ;  /* 0x000000013737e824 */ /* 0x000fc400078e0a14 */
[----:B------:R0:W-:Y:S03]  /*a8f0*/  @P1 STS [R21+0x8], R36 ;  /* 0x0000082415001388 */ /* 0x0001e60000000800 */
[----:B------:R-:W-:Y:S01]  /*a900*/  @!P6 LEA R55, R55, UR4, 0x4 ;  /* 0x000000043737ec11 */ /* 0x000fe2000f8e20ff */
[----:B------:R0:W-:Y:S04]  /*a910*/  @P0 STS.64 [R8], R18 ;  /* 0x0000001208000388 */ /* 0x0001e80000000a00 */
[----:B------:R0:W-:Y:S01]  /*a920*/  @P0 STS [R8+0x8], R37 ;  /* 0x0000082508000388 */ /* 0x0001e20000000800 */
[----:B------:R-:W-:-:S03]  /*a930*/  ISETP.GE.AND P0, PT, R0, R15, PT ;  /* 0x0000000f0000720c */ /* 0x000fc60003f06270 */
[----:B------:R0:W-:Y:S04]  /*a940*/  @P5 STS.64 [R11], R16 ;  /* 0x000000100b005388 */ /* 0x0001e80000000a00 */
[----:B------:R0:W-:Y:S04]  /*a950*/  @P5 STS [R11+0x8], R54 ;  /* 0x000008360b005388 */ /* 0x0001e80000000800 */
[----:B------:R0:W-:Y:S04]  /*a960*/  @P4 STS.64 [R23], R12 ;  /* 0x0000000c17004388 */ /* 0x0001e80000000a00 */
[----:B------:R0:W-:Y:S04]  /*a970*/  @P4 STS [R23+0x8], R56 ;  /* 0x0000083817004388 */ /* 0x0001e80000000800 */
[----:B------:R0:W-:Y:S04]  /*a980*/  @!P6 STS.64 [R55], R6 ;  /* 0x000000063700e388 */ /* 0x0001e80000000a00 */
[----:B------:R0:W-:Y:S01]  /*a990*/  @!P6 STS [R55+0x8], R57 ;  /* 0x000008393700e388 */ /* 0x0001e20000000800 */
[----:B------:R-:W-:Y:S06]  /*a9a0*/  BAR.SYNC.DEFER_BLOCKING 0x0 ;  /* 0x0000000000007b1d */ /* 0x000fec0000010000 */
[----:B------:R-:W-:Y:S05]  /*a9b0*/  @P0 BRA `(.L_x_931) ;  /* 0x0000001000280947 */ /* 0x000fea0003800000 */
[----:B------:R-:W-:Y:S01]  /*a9c0*/  LOP3.LUT R4, RZ, R0, RZ, 0x33, !PT ;  /* 0x00000000ff047212 */ /* 0x000fe200078e33ff */
[----:B------:R-:W-:Y:S01]  /*a9d0*/  BSSY.RECONVERGENT B1, `(.L_x_932) ;  /* 0x000001d000017945 */ /* 0x000fe20003800200 */
[----:B0-----:R-:W-:-:S03]  /*a9e0*/  IMAD.MOV.U32 R48, RZ, RZ, R0 ;  /* 0x000000ffff307224 */ /* 0x001fc600078e0000 */
[----:B------:R-:W-:-:S05]  /*a9f0*/  IMAD.IADD R3, R4, 0x1, R15 ;  /* 0x0000000104037824 */ /* 0x000fca00078e020f */
[C---:B------:R-:W-:Y:S02]  /*aa00*/  LOP3.LUT R4, R3.reuse, 0x300, RZ, 0xc0, !PT ;  /* 0x0000030003047812 */ /* 0x040fe400078ec0ff */
[----:B------:R-:W-:Y:S02]  /*aa10*/  ISETP.GE.U32.AND P1, PT, R3, 0x300, PT ;  /* 0x000003000300780c */ /* 0x000fe40003f26070 */
[----:B------:R-:W-:-:S13]  /*aa20*/  ISETP.NE.AND P0, PT, R4, 0x300, PT ;  /* 0x000003000400780c */ /* 0x000fda0003f05270 */
[----:B------:R-:W-:Y:S05]  /*aa30*/  @!P0 BRA `(.L_x_933) ;  /* 0x0000000000588947 */ /* 0x000fea0003800000 */
[----:B------:R-:W0:Y:S01]  /*aa40*/  LDC.64 R12, c[0x0][0x3a0] ;  /* 0x0000e800ff0c7b82 */ /* 0x000e220000000a00 */
[----:B------:R-:W-:Y:S01]  /*aa50*/  LEA.HI R3, R3, 0x1, RZ, 0x18 ;  /* 0x0000000103037811 */ /* 0x000fe200078fc0ff */
[C---:B------:R-:W-:Y:S01]  /*aa60*/  IMAD.IADD R19, R0.reuse, 0x1, R20 ;  /* 0x0000000100137824 */ /* 0x040fe200078e0214 */
[----:B------:R-:W-:-:S03]  /*aa70*/  LEA R8, R0, UR4, 0x4 ;  /* 0x0000000400087c11 */ /* 0x000fc6000f8e20ff */
[C---:B------:R-:W-:Y:S01]  /*aa80*/  IMAD.SHL.U32 R4, R3.reuse, 0x100, RZ ;  /* 0x0000010003047824 */ /* 0x040fe200078e00ff */
[----:B------:R-:W-:Y:S01]  /*aa90*/  LOP3.LUT R3, R3, 0x3, RZ, 0xc0, !PT ;  /* 0x0000000303037812 */ /* 0x000fe200078ec0ff */
[----:B------:R-:W1:Y:S01]  /*aaa0*/  LDC.64 R16, c[0x0][0x398] ;  /* 0x0000e600ff107b82 */ /* 0x000e620000000a00 */
[----:B------:R-:W-:Y:S02]  /*aab0*/  VIADD R8, R8, 0x8 ;  /* 0x0000000808087836 */ /* 0x000fe40000000000 */
[----:B------:R-:W-:Y:S01]  /*aac0*/  LOP3.LUT R5, R4, 0x300, RZ, 0xc0, !PT ;  /* 0x0000030004057812 */ /* 0x000fe200078ec0ff */
[----:B------:R-:W-:-:S04]  /*aad0*/  IMAD.MOV R3, RZ, RZ, -R3 ;  /* 0x000000ffff037224 */ /* 0x000fc800078e0a03 */
[----:B------:R-:W-:-:S07]  /*aae0*/  IMAD.IADD R48, R5, 0x1, R0 ;  /* 0x0000000105307824 */ /* 0x000fce00078e0200 */
.L_x_934:
[----:B--2---:R-:W2:Y:S01]  /*aaf0*/  LDS.64 R10, [R8+-0x8] ;  /* 0xfffff800080a7984 */ /* 0x004ea20000000a00 */
[----:B-1----:R-:W-:-:S03]  /*ab00*/  IMAD.WIDE R6, R19, 0x8, R16 ;  /* 0x0000000813067825 */ /* 0x002fc600078e0210 */
[----:B------:R1:W3:Y:S01]  /*ab10*/  LDS R21, [R8] ;  /* 0x0000000008157984 */ /* 0x0002e20000000800 */
[----:B0-----:R-:W-:-:S04]  /*ab20*/  IMAD.WIDE R4, R19, 0x4, R12 ;  /* 0x0000000413047825 */ /* 0x001fc800078e020c */
[----:B------:R-:W-:Y:S02]  /*ab30*/  VIADD R3, R3, 0x1 ;  /* 0x0000000103037836 */ /* 0x000fe40000000000 */
[----:B------:R-:W-:Y:S02]  /*ab40*/  VIADD R19, R19, 0x100 ;  /* 0x0000010013137836 */ /* 0x000fe40000000000 */
[----:B-1----:R-:W-:Y:S01]  /*ab50*/  VIADD R8, R8, 0x1000 ;  /* 0x0000100008087836 */ /* 0x002fe20000000000 */
[----:B------:R-:W-:Y:S01]  /*ab60*/  ISETP.NE.AND P0, PT, R3, RZ, PT ;  /* 0x000000ff0300720c */ /* 0x000fe20003f05270 */
[----:B--2---:R2:W-:Y:S04]  /*ab70*/  STG.E.64 desc[UR10][R6.64], R10 ;  /* 0x0000000a06007986 */ /* 0x0045e8000c101b0a */
[----:B---3--:R2:W-:Y:S08]  /*ab80*/  STG.E desc[UR10][R4.64], R21 ;  /* 0x0000001504007986 */ /* 0x0085f0000c10190a */
[----:B------:R-:W-:Y:S05]  /*ab90*/  @P0 BRA `(.L_x_934) ;  /* 0xfffffffc00d40947 */ /* 0x000fea000383ffff */
.L_x_933:
[----:B------:R-:W-:Y:S05]  /*aba0*/  BSYNC.RECONVERGENT B1 ;  /* 0x0000000000017941 */ /* 0x000fea0003800200 */
.L_x_932:
[----:B------:R-:W-:Y:S05]  /*abb0*/  @!P1 BRA `(.L_x_931) ;  /* 0x0000000c00a89947 */ /* 0x000fea0003800000 */
[----:B------:R-:W0:Y:S01]  /*abc0*/  LDCU.64 UR6, c[0x0][0x398] ;  /* 0x00007300ff0677ac */ /* 0x000e220008000a00 */
[----:B------:R-:W-:Y:S01]  /*abd0*/  IMAD.IADD R3, R15, 0x1, -R48 ;  /* 0x000000010f037824 */ /* 0x000fe200078e0a30 */
[C---:B------:R-:W-:Y:S01]  /*abe0*/  LEA R8, R48.reuse, UR4, 0x4 ;  /* 0x0000000430087c11 */ /* 0x040fe2000f8e20ff */
[----:B------:R-:W-:Y:S01]  /*abf0*/  BSSY.RECONVERGENT B1, `(.L_x_935) ;  /* 0x0000061000017945 */ /* 0x000fe20003800200 */
[----:B------:R-:W1:Y:S01]  /*ac00*/  LDCU.64 UR8, c[0x0][0x3a0] ;  /* 0x00007400ff0877ac */ /* 0x000e620008000a00 */
[----:B------:R-:W-:Y:S02]  /*ac10*/  PLOP3.LUT P0, PT, PT, PT, PT, 0x80, 0x8 ;  /* 0x000000000008781c */ /* 0x000fe40003f0f070 */
[----:B------:R-:W-:Y:S01]  /*ac20*/  ISETP.GT.AND P1, PT, R3, 0xc00, PT ;  /* 0x00000c000300780c */ /* 0x000fe20003f24270 */
[----:B------:R-:W-:Y:S02]  /*ac30*/  IMAD.IADD R3, R48, 0x1, R20 ;  /* 0x0000000130037824 */ /* 0x000fe400078e0214 */
[----:B------:R-:W-:Y:S01]  /*ac40*/  VIADD R8, R8, 0x2000 ;  /* 0x0000200008087836 */ /* 0x000fe20000000000 */
[----:B0-----:R-:W-:-:S02]  /*ac50*/  UIADD3 UR6, UP0, UPT, UR6, 0x1000, URZ ;  /* 0x0000100006067890 */ /* 0x001fc4000ff1e0ff */
[----:B-1----:R-:W-:Y:S02]  /*ac60*/  UIADD3 UR8, UP1, UPT, UR8, 0x800, URZ ;  /* 0x0000080008087890 */ /* 0x002fe4000ff3e0ff */
[----:B------:R-:W-:Y:S02]  /*ac70*/  UIADD3.X UR7, UPT, UPT, URZ, UR7, URZ, UP0, !UPT ;  /* 0x00000007ff077290 */ /* 0x000fe400087fe4ff */
[----:B--2---:R-:W-:Y:S01]  /*ac80*/  IMAD.U32 R4, RZ, RZ, UR6 ;  /* 0x00000006ff047e24 */ /* 0x004fe2000f8e00ff */
[----:B------:R-:W-:Y:S01]  /*ac90*/  UIADD3.X UR9, UPT, UPT, URZ, UR9, URZ, UP1, !UPT ;  /* 0x00000009ff097290 */ /* 0x000fe20008ffe4ff */
[----:B------:R-:W-:Y:S02]  /*aca0*/  IMAD.U32 R6, RZ, RZ, UR8 ;  /* 0x00000008ff067e24 */ /* 0x000fe4000f8e00ff */
[----:B------:R-:W-:-:S03]  /*acb0*/  IMAD.U32 R5, RZ, RZ, UR7 ;  /* 0x00000007ff057e24 */ /* 0x000fc6000f8e00ff */
[----:B------:R-:W-:Y:S01]  /*acc0*/  IMAD.U32 R7, RZ, RZ, UR9 ;  /* 0x00000009ff077e24 */ /* 0x000fe2000f8e00ff */
[----:B------:R-:W-:Y:S06]  /*acd0*/  @!P1 BRA `(.L_x_936) ;  /* 0x0000000400489947 */ /* 0x000fec0003800000 */
[----:B------:R-:W-:Y:S01]  /*ace0*/  PLOP3.LUT P0, PT, PT, PT, PT, 0x8, 0x80 ;  /* 0x000000000080781c */ /* 0x000fe20003f0e170 */
[----:B------:R-:W-:-:S12]  /*acf0*/  VIADD R46, R15, 0xfffff400 ;  /* 0xfffff4000f2e7836 */ /* 0x000fd80000000000 */
.L_x_937:
[----:B--2---:R-:W0:Y:S01]  /*ad00*/  LDS.64 R12, [R8+-0x2000] ;  /* 0xffe00000080c7984 */ /* 0x004e220000000a00 */
[----:B------:R-:W-:-:S03]  /*ad10*/  IMAD.WIDE R34, R3, 0x8, R4 ;  /* 0x0000000803227825 */ /* 0x000fc600078e0204 */
[----:B------:R-:W1:Y:S01]  /*ad20*/  LDS R17, [R8+-0x1ff8] ;  /* 0xffe0080008117984 */ /* 0x000e620000000800 */
[----:B------:R-:W-:-:S03]  /*ad30*/  IMAD.WIDE R42, R3, 0x4, R6 ;  /* 0x00000004032a7825 */ /* 0x000fc600078e0206 */
[----:B------:R-:W2:Y:S01]  /*ad40*/  LDS.64 R20, [R8+-0x1000] ;  /* 0xfff0000008147984 */ /* 0x000ea20000000a00 */
[----:B------:R-:W-:Y:S02]  /*ad50*/  VIADD R60, R3, 0x800 ;  /* 0x00000800033c7836 */ /* 0x000fe40000000000 */
[----:B------:R-:W-:Y:S01]  /*ad60*/  VIADD R48, R48, 0x1000 ;  /* 0x0000100030307836 */ /* 0x000fe20000000000 */
[----:B------:R-:W3:Y:S01]  /*ad70*/  LDS R23, [R8+-0xff8] ;  /* 0xfff0080008177984 */ /* 0x000ee20000000800 */
[----:B------:R-:W-:-:S03]  /*ad80*/  IMAD.WIDE R44, R60, 0x8, R4 ;  /* 0x000000083c2c7825 */ /* 0x000fc600078e0204 */
[----:B------:R-:W4:Y:S01]  /*ad90*/  LDS.64 R24, [R8] ;  /* 0x0000000008187984 */ /* 0x000f220000000a00 */
[----:B------:R-:W-:-:S03]  /*ada0*/  ISETP.GE.AND P1, PT, R48, R46, PT ;  /* 0x0000002e3000720c */ /* 0x000fc60003f26270 */
        /* <DEDUP_REMOVED lines=13> */
[----:B-1----:R-:W-:Y:S04]  /*ae80*/  STG.E desc[UR10][R42.64+-0x800], R17 ;  /* 0xfff800112a007986 */ /* 0x002fe8000c10190a */
[----:B------:R-:W1:Y:S04]  /*ae90*/  LDS R49, [R8+0x6008] ;  /* 0x0060080008317984 */ /* 0x000e680000000800 */
[----:B------:R-:W1:Y:S04]  /*aea0*/  LDS.64 R16, [R8+0x7000] ;  /* 0x0070000008107984 */ /* 0x000e680000000a00 */
[----:B------:R-:W1:Y:S04]  /*aeb0*/  LDS R51, [R8+0x7008] ;  /* 0x0070080008337984 */ /* 0x000e680000000800 */
[----:B------:R-:W1:Y:S04]  /*aec0*/  LDS.64 R18, [R8+0x8000] ;  /* 0x0080000008127984 */ /* 0x000e680000000a00 */
[----:B--2---:R-:W-:Y:S04]  /*aed0*/  STG.E.64 desc[UR10][R34.64+-0x800], R20 ;  /* 0xfff8001422007986 */ /* 0x004fe8000c101b0a */
[----:B------:R-:W2:Y:S04]  /*aee0*/  LDS R53, [R8+0x8008] ;  /* 0x0080080008357984 */ /* 0x000ea80000000800 */
[----:B------:R-:W2:Y:S04]  /*aef0*/  LDS.64 R20, [R8+0x9000] ;  /* 0x0090000008147984 */ /* 0x000ea80000000a00 */
[----:B---3--:R-:W-:Y:S04]  /*af00*/  STG.E desc[UR10][R42.64+-0x400], R23 ;  /* 0xfffc00172a007986 */ /* 0x008fe8000c10190a */
[----:B------:R-:W3:Y:S04]  /*af10*/  LDS R55, [R8+0x9008] ;  /* 0x0090080008377984 */ /* 0x000ee80000000800 */
[----:B------:R-:W3:Y:S04]  /*af20*/  LDS.64 R22, [R8+0xa000] ;  /* 0x00a0000008167984 */ /* 0x000ee80000000a00 */
[----:B----4-:R-:W-:Y:S04]  /*af30*/  STG.E.64 desc[UR10][R34.64], R24 ;  /* 0x0000001822007986 */ /* 0x010fe8000c101b0a */
[----:B------:R-:W4:Y:S04]  /*af40*/  LDS R50, [R8+0xa008] ;  /* 0x00a0080008327984 */ /* 0x000f280000000800 */
[----:B------:R-:W4:Y:S04]  /*af50*/  LDS.64 R24, [R8+0xb000] ;  /* 0x00b0000008187984 */ /* 0x000f280000000a00 */
[----:B------:R-:W4:Y:S04]  /*af60*/  LDS R52, [R8+0xb008] ;  /* 0x00b0080008347984 */ /* 0x000f280000000800 */
[----:B------:R-:W4:Y:S04]  /*af70*/  LDS.64 R26, [R8+0xc000] ;  /* 0x00c00000081a7984 */ /* 0x000f280000000a00 */
[----:B-----5:R-:W-:Y:S04]  /*af80*/  STG.E desc[UR10][R42.64], R29 ;  /* 0x0000001d2a007986 */ /* 0x020fe8000c10190a */
[----:B------:R-:W5:Y:S04]  /*af90*/  LDS R54, [R8+0xc008] ;  /* 0x00c0080008367984 */ /* 0x000f680000000800 */
[----:B------:R-:W5:Y:S04]  /*afa0*/  LDS.64 R28, [R8+0xd000] ;  /* 0x00d00000081c7984 */ /* 0x000f680000000a00 */
[----:B------:R0:W5:Y:S04]  /*afb0*/  LDS R56, [R8+0xd008] ;  /* 0x00d0080008387984 */ /* 0x0001680000000800 */
[----:B------:R1:W-:Y:S04]  /*afc0*/  STG.E.64 desc[UR10][R34.64+0x800], R30 ;  /* 0x0008001e22007986 */ /* 0x0003e8000c101b0a */
[----:B------:R2:W-:Y:S01]  /*afd0*/  STG.E desc[UR10][R42.64+0x400], R58 ;  /* 0x0004003a2a007986 */ /* 0x0005e2000c10190a */
[----:B0-----:R-:W-:-:S02]  /*afe0*/  VIADD R8, R8, 0x10000 ;  /* 0x0001000008087836 */ /* 0x001fc40000000000 */
[----:B-1----:R-:W-:Y:S02]  /*aff0*/  VIADD R35, R3, 0x400 ;  /* 0x0000040003237836 */ /* 0x002fe40000000000 */
[----:B--2---:R-:W-:-:S04]  /*b000*/  IMAD.WIDE R42, R60, 0x4, R6 ;  /* 0x000000043c2a7825 */ /* 0x004fc800078e0206 */
[----:B------:R-:W-:-:S04]  /*b010*/  IMAD.WIDE R30, R35, 0x8, R4 ;  /* 0x00000008231e7825 */ /* 0x000fc800078e0204 */
[----:B------:R-:W-:Y:S01]  /*b020*/  IMAD.WIDE R34, R35, 0x4, R6 ;  /* 0x0000000423227825 */ /* 0x000fe200078e0206 */
[----:B------:R0:W-:Y:S04]  /*b030*/  STG.E.64 desc[UR10][R30.64+-0x1000], R40 ;  /* 0xfff000281e007986 */ /* 0x0001e8000c101b0a */
[----:B------:R-:W-:Y:S04]  /*b040*/  STG.E desc[UR10][R34.64+-0x800], R59 ;  /* 0xfff8003b22007986 */ /* 0x000fe8000c10190a */
[----:B------:R1:W-:Y:S04]  /*b050*/  STG.E.64 desc[UR10][R30.64+-0x800], R36 ;  /* 0xfff800241e007986 */ /* 0x0003e8000c101b0a */
[----:B------:R-:W-:Y:S01]  /*b060*/  STG.E desc[UR10][R34.64+-0x400], R61 ;  /* 0xfffc003d22007986 */ /* 0x000fe2000c10190a */
[----:B0-----:R-:W-:-:S03]  /*b070*/  VIADD R41, R3, 0xc00 ;  /* 0x00000c0003297836 */ /* 0x001fc60000000000 */
[----:B------:R0:W-:Y:S01]  /*b080*/  STG.E.64 desc[UR10][R30.64], R38 ;  /* 0x000000261e007986 */ /* 0x0001e2000c101b0a */
[----:B------:R-:W-:-:S03]  /*b090*/  VIADD R3, R3, 0x1000 ;  /* 0x0000100003037836 */ /* 0x000fc60000000000 */
[----:B------:R2:W-:Y:S01]  /*b0a0*/  STG.E desc[UR10][R34.64], R57 ;  /* 0x0000003922007986 */ /* 0x0005e2000c10190a */
[----:B-1----:R-:W-:-:S03]  /*b0b0*/  IMAD.WIDE R36, R41, 0x8, R4 ;  /* 0x0000000829247825 */ /* 0x002fc600078e0204 */
[----:B------:R2:W-:Y:S04]  /*b0c0*/  STG.E.64 desc[UR10][R30.64+0x800], R10 ;  /* 0x0008000a1e007986 */ /* 0x0005e8000c101b0a */
[----:B------:R2:W-:Y:S01]  /*b0d0*/  STG.E desc[UR10][R34.64+0x400], R47 ;  /* 0x0004002f22007986 */ /* 0x0005e2000c10190a */
[----:B0-----:R-:W-:-:S03]  /*b0e0*/  IMAD.WIDE R38, R41, 0x4, R6 ;  /* 0x0000000429267825 */ /* 0x001fc600078e0206 */
[----:B------:R2:W-:Y:S04]  /*b0f0*/  STG.E.64 desc[UR10][R44.64+-0x1000], R12 ;  /* 0xfff0000c2c007986 */ /* 0x0005e8000c101b0a */
[----:B------:R2:W-:Y:S04]  /*b100*/  STG.E desc[UR10][R42.64+-0x800], R49 ;  /* 0xfff800312a007986 */ /* 0x0005e8000c10190a */
[----:B------:R2:W-:Y:S04]  /*b110*/  STG.E.64 desc[UR10][R44.64+-0x800], R16 ;  /* 0xfff800102c007986 */ /* 0x0005e8000c101b0a */
[----:B------:R2:W-:Y:S04]  /*b120*/  STG.E desc[UR10][R42.64+-0x400], R51 ;  /* 0xfffc00332a007986 */ /* 0x0005e8000c10190a */
[----:B------:R2:W-:Y:S04]  /*b130*/  STG.E.64 desc[UR10][R44.64], R18 ;  /* 0x000000122c007986 */ /* 0x0005e8000c101b0a */
[----:B------:R2:W-:Y:S04]  /*b140*/  STG.E desc[UR10][R42.64], R53 ;  /* 0x000000352a007986 */ /* 0x0005e8000c10190a */
[----:B------:R2:W-:Y:S04]  /*b150*/  STG.E.64 desc[UR10][R44.64+0x800], R20 ;  /* 0x000800142c007986 */ /* 0x0005e8000c101b0a */
[----:B---3--:R2:W-:Y:S04]  /*b160*/  STG.E desc[UR10][R42.64+0x400], R55 ;  /* 0x000400372a007986 */ /* 0x0085e8000c10190a */
[----:B------:R2:W-:Y:S04]  /*b170*/  STG.E.64 desc[UR10][R36.64+-0x1000], R22 ;  /* 0xfff0001624007986 */ /* 0x0005e8000c101b0a */
[----:B----4-:R2:W-:Y:S04]  /*b180*/  STG.E desc[UR10][R38.64+-0x800], R50 ;  /* 0xfff8003226007986 */ /* 0x0105e8000c10190a */
[----:B------:R2:W-:Y:S04]  /*b190*/  STG.E.64 desc[UR10][R36.64+-0x800], R24 ;  /* 0xfff8001824007986 */ /* 0x0005e8000c101b0a */
[----:B------:R2:W-:Y:S04]  /*b1a0*/  STG.E desc[UR10][R38.64+-0x400], R52 ;  /* 0xfffc003426007986 */ /* 0x0005e8000c10190a */
[----:B------:R2:W-:Y:S04]  /*b1b0*/  STG.E.64 desc[UR10][R36.64], R26 ;  /* 0x0000001a24007986 */ /* 0x0005e8000c101b0a */
[----:B-----5:R2:W-:Y:S04]  /*b1c0*/  STG.E desc[UR10][R38.64], R54 ;  /* 0x0000003626007986 */ /* 0x0205e8000c10190a */
[----:B------:R2:W-:Y:S04]  /*b1d0*/  STG.E.64 desc[UR10][R36.64+0x800], R28 ;  /* 0x0008001c24007986 */ /* 0x0005e8000c101b0a */
[----:B------:R2:W-:Y:S01]  /*b1e0*/  STG.E desc[UR10][R38.64+0x400], R56 ;  /* 0x0004003826007986 */ /* 0x0005e2000c10190a */
[----:B------:R-:W-:Y:S05]  /*b1f0*/  @!P1 BRA `(.L_x_937) ;  /* 0xfffffff800c09947 */ /* 0x000fea000383ffff */
.L_x_936:
[----:B------:R-:W-:Y:S05]  /*b200*/  BSYNC.RECONVERGENT B1 ;  /* 0x0000000000017941 */ /* 0x000fea0003800200 */
.L_x_935:
[----:B--2---:R-:W-:Y:S01]  /*b210*/  IMAD.IADD R10, R15, 0x1, -R48 ;  /* 0x000000010f0a7824 */ /* 0x004fe200078e0a30 */
[----:B------:R-:W-:Y:S04]  /*b220*/  BSSY.RECONVERGENT B1, `(.L_x_938) ;  /* 0x000002c000017945 */ /* 0x000fe80003800200 */
[----:B------:R-:W-:-:S13]  /*b230*/  ISETP.GT.AND P1, PT, R10, 0x400, PT ;  /* 0x000004000a00780c */ /* 0x000fda0003f24270 */
[----:B------:R-:W-:Y:S05]  /*b240*/  @!P1 BRA `(.L_x_939) ;  /* 0x0000000000a49947 */ /* 0x000fea0003800000 */
[----:B------:R-:W0:Y:S01]  /*b250*/  LDS.64 R26, [R8+-0x2000] ;  /* 0xffe00000081a7984 */ /* 0x000e220000000a00 */
[C---:B------:R-:W-:Y:S01]  /*b260*/  IMAD.WIDE R22, R3.reuse, 0x8, R4 ;  /* 0x0000000803167825 */ /* 0x040fe200078e0204 */
[----:B------:R-:W-:Y:S02]  /*b270*/  PLOP3.LUT P0, PT, PT, PT, PT, 0x8, 0x80 ;  /* 0x000000000080781c */ /* 0x000fe40003f0e170 */
        /* <DEDUP_REMOVED lines=22> */
[----:B-1----:R0:W-:Y:S01]  /*b3e0*/  STG.E desc[UR10][R24.64+-0x800], R39 ;  /* 0xfff8002718007986 */ /* 0x0021e2000c10190a */
[----:B--2---:R-:W-:-:S03]  /*b3f0*/  VIADD R8, R8, 0x8000 ;  /* 0x0000800008087836 */ /* 0x004fc60000000000 */
[----:B------:R0:W-:Y:S04]  /*b400*/  STG.E.64 desc[UR10][R22.64+-0x800], R28 ;  /* 0xfff8001c16007986 */ /* 0x0001e8000c101b0a */
[----:B---3--:R0:W-:Y:S04]  /*b410*/  STG.E desc[UR10][R24.64+-0x400], R41 ;  /* 0xfffc002918007986 */ /* 0x0081e8000c10190a */
[----:B----4-:R0:W-:Y:S04]  /*b420*/  STG.E.64 desc[UR10][R22.64], R30 ;  /* 0x0000001e16007986 */ /* 0x0101e8000c101b0a */
        /* <DEDUP_REMOVED lines=11> */
.L_x_939:
[----:B------:R-:W-:Y:S05]  /*b4e0*/  BSYNC.RECONVERGENT B1 ;  /* 0x0000000000017941 */ /* 0x000fea0003800200 */
.L_x_938:
[----:B------:R-:W-:-:S13]  /*b4f0*/  ISETP.LT.OR P0, PT, R48, R15, P0 ;  /* 0x0000000f3000720c */ /* 0x000fda0000701670 */
[----:B------:R-:W-:Y:S05]  /*b500*/  @!P0 BRA `(.L_x_931) ;  /* 0x0000000400548947 */ /* 0x000fea0003800000 */
[----:B0-----:R-:W0:Y:S01]  /*b510*/  LDS.64 R10, [R8+-0x2000] ;  /* 0xffe00000080a7984 */ /* 0x001e220000000a00 */
[----:B------:R-:W-:-:S03]  /*b520*/  IMAD.WIDE R4, R3, 0x8, R4 ;  /* 0x0000000803047825 */ /* 0x000fc600078e0204 */
[----:B------:R-:W1:Y:S01]  /*b530*/  LDS R15, [R8+-0x1ff8] ;  /* 0xffe00800080f7984 */ /* 0x000e620000000800 */
[----:B------:R-:W-:-:S03]  /*b540*/  IMAD.WIDE R6, R3, 0x4, R6 ;  /* 0x0000000403067825 */ /* 0x000fc600078e0206 */
        /* <DEDUP_REMOVED lines=15> */
.L_x_930:
[----:B------:R-:W-:Y:S01]  /*b640*/  ISETP.NE.U32.AND P6, PT, R34, R52, PT ;  /* 0x000000342200720c */ /* 0x000fe20003fc5070 */
[----:B------:R-:W-:Y:S01]  /*b650*/  IMAD.MOV.U32 R15, RZ, RZ, 0x9 ;  /* 0x00000009ff0f7424 */ /* 0x000fe200078e00ff */
[----:B------:R-:W0:Y:S02]  /*b660*/  @P3 LDC.64 R38, c[0x0][0x398] ;  /* 0x0000e600ff263b82 */ /* 0x000e240000000a00 */
[----:B------:R-:W-:-:S04]  /*b670*/  ISETP.NE.AND.EX P6, PT, R35, R53, PT, P6 ;  /* 0x000000352300720c */ /* 0x000fc80003fc5360 */
[----:B------:R-:W-:Y:S02]  /*b680*/  ISETP.NE.AND P6, PT, R21, R2, !P6 ;  /* 0x000000021500720c */ /* 0x000fe400077c5270 */
[----:B------:R-:W1:Y:S11]  /*b690*/  @P3 LDC.64 R60, c[0x0][0x3a0] ;  /* 0x0000e800ff3c3b82 */ /* 0x000e760000000a00 */
[----:B------:R-:W2:Y:S01]  /*b6a0*/  @!P6 LDC.64 R22, c[0x0][0x398] ;  /* 0x0000e600ff16eb82 */ /* 0x000ea20000000a00 */
[----:B0-----:R-:W-:-:S07]  /*b6b0*/  @P3 IMAD.WIDE R38, R27, 0x8, R38 ;  /* 0x000000081b263825 */ /* 0x001fce00078e0226 */
[----:B------:R-:W0:Y:S01]  /*b6c0*/  @!P6 LDC.64 R20, c[0x0][0x3a0] ;  /* 0x0000e800ff14eb82 */ /* 0x000e220000000a00 */
[----:B-1----:R-:W-:-:S04]  /*b6d0*/  @P3 IMAD.WIDE R60, R27, 0x4, R60 ;  /* 0x000000041b3c3825 */ /* 0x002fc800078e023c */
[----:B--2---:R-:W-:-:S05]  /*b6e0*/  @!P6 IMAD.WIDE R22, R25, 0x8, R22 ;  /* 0x000000081916e825 */ /* 0x004fca00078e0216 */
[----:B------:R1:W-:Y:S01]  /*b6f0*/  @!P6 STG.E.64 desc[UR10][R22.64], R34 ;  /* 0x000000221600e986 */ /* 0x0003e2000c101b0a */
[----:B0-----:R-:W-:-:S04]  /*b700*/  @!P6 IMAD.WIDE R30, R25, 0x4, R20 ;  /* 0x00000004191ee825 */ /* 0x001fc800078e0214 */
[-C--:B------:R-:W-:Y:S01]  /*b710*/  IMAD R21, R0, R15.reuse, 0x1 ;  /* 0x0000000100157424 */ /* 0x080fe200078e020f */
[----:B------:R0:W-:Y:S01]  /*b720*/  @!P6 STG.E desc[UR10][R30.64], R26 ;  /* 0x0000001a1e00e986 */ /* 0x0001e2000c10190a */
[----:B------:R-:W-:Y:S01]  /*b730*/  ISETP.NE.U32.AND P6, PT, R52, R48, PT ;  /* 0x000000303400720c */ /* 0x000fe20003fc5070 */
[----:B------:R-:W-:-:S03]  /*b740*/  IMAD R15, R0, R15, 0x8 ;  /* 0x00000008000f7424 */ /* 0x000fc600078e020f */
[----:B------:R-:W-:Y:S01]  /*b750*/  ISETP.NE.AND.EX P6, PT, R53, R49, PT, P6 ;  /* 0x000000313500720c */ /* 0x000fe20003fc5360 */
[----:B-1----:R-:W1:Y:S03]  /*b760*/  @P2 LDC.64 R34, c[0x0][0x398] ;  /* 0x0000e600ff222b82 */ /* 0x002e660000000a00 */
[----:B------:R-:W-:-:S05]  /*b770*/  ISETP.NE.AND P6, PT, R21, R2, !P6 ;  /* 0x000000021500720c */ /* 0x000fca00077c5270 */
[----:B0-----:R-:W0:Y:S08]  /*b780*/  @P2 LDC.64 R30, c[0x0][0x3a0] ;  /* 0x0000e800ff1e2b82 */ /* 0x001e300000000a00 */
[----:B------:R-:W2:Y:S08]  /*b790*/  @!P6 LDC.64 R28, c[0x0][0x398] ;  /* 0x0000e600ff1ceb82 */ /* 0x000eb00000000a00 */
[----:B------:R-:W3:Y:S01]  /*b7a0*/  @!P6 LDC.64 R20, c[0x0][0x3a0] ;  /* 0x0000e800ff14eb82 */ /* 0x000ee20000000a00 */
[----:B-1----:R-:W-:-:S07]  /*b7b0*/  @P2 IMAD.WIDE R34, R3, 0x8, R34 ;  /* 0x0000000803222825 */ /* 0x002fce00078e0222 */
[----:B------:R-:W1:Y:S01]  /*b7c0*/  @P0 LDC.64 R26, c[0x0][0x398] ;  /* 0x0000e600ff1a0b82 */ /* 0x000e620000000a00 */
[----:B0-----:R-:W-:-:S04]  /*b7d0*/  @P2 IMAD.WIDE R30, R3, 0x4, R30 ;  /* 0x00000004031e2825 */ /* 0x001fc800078e021e */
[----:B--2---:R-:W-:-:S03]  /*b7e0*/  @!P6 IMAD.WIDE R44, R41, 0x8, R28 ;  /* 0x00000008292ce825 */ /* 0x004fc600078e021c */
[----:B------:R-:W0:Y:S02]  /*b7f0*/  @P1 LDC.64 R28, c[0x0][0x398] ;  /* 0x0000e600ff1c1b82 */ /* 0x000e240000000a00 */
[----:B------:R2:W-:Y:S01]  /*b800*/  @!P6 STG.E.64 desc[UR10][R44.64], R52 ;  /* 0x000000342c00e986 */ /* 0x0005e2000c101b0a */
[----:B---3--:R-:W-:-:S05]  /*b810*/  @!P6 IMAD.WIDE R22, R41, 0x4, R20 ;  /* 0x000000042916e825 */ /* 0x008fca00078e0214 */
[----:B------:R-:W3:Y:S01]  /*b820*/  @P1 LDC.64 R20, c[0x0][0x3a0] ;  /* 0x0000e800ff141b82 */ /* 0x000ee20000000a00 */
[----:B------:R4:W-:Y:S01]  /*b830*/  @!P6 STG.E desc[UR10][R22.64], R24 ;  /* 0x000000181600e986 */ /* 0x0009e2000c10190a */
[----:B------:R-:W-:Y:S01]  /*b840*/  ISETP.NE.U32.AND P6, PT, R6, R32, PT ;  /* 0x000000200600720c */ /* 0x000fe20003fc5070 */
[----:B-1----:R-:W-:Y:S02]  /*b850*/  @P0 IMAD.WIDE R26, R8, 0x8, R26 ;  /* 0x00000008081a0825 */ /* 0x002fe400078e021a */
[----:B------:R1:W-:Y:S01]  /*b860*/  @P3 STG.E.64 desc[UR10][R38.64], R48 ;  /* 0x0000003026003986 */ /* 0x0003e2000c101b0a */
[----:B------:R-:W-:Y:S02]  /*b870*/  ISETP.NE.AND.EX P6, PT, R7, R33, PT, P6 ;  /* 0x000000210700720c */ /* 0x000fe40003fc5360 */
[----:B--2---:R-:W2:Y:S01]  /*b880*/  @P5 LDC.64 R52, c[0x0][0x3a0] ;  /* 0x0000e800ff345b82 */ /* 0x004ea20000000a00 */
[----:B------:R1:W-:Y:S01]  /*b890*/  @P3 STG.E desc[UR10][R60.64], R58 ;  /* 0x0000003a3c003986 */ /* 0x0003e2000c10190a */
[----:B------:R-:W-:-:S03]  /*b8a0*/  ISETP.NE.AND P6, PT, R15, R2, !P6 ;  /* 0x000000020f00720c */ /* 0x000fc600077c5270 */
[----:B------:R1:W-:Y:S01]  /*b8b0*/  @P2 STG.E.64 desc[UR10][R34.64], R46 ;  /* 0x0000002e22002986 */ /* 0x0003e2000c101b0a */
[C---:B0-----:R-:W-:Y:S02]  /*b8c0*/  @P1 IMAD.WIDE R28, R4.reuse, 0x8, R28 ;  /* 0x00000008041c1825 */ /* 0x041fe400078e021c */
[----:B----4-:R-:W0:Y:S01]  /*b8d0*/  @P0 LDC.64 R24, c[0x0][0x3a0] ;  /* 0x0000e800ff180b82 */ /* 0x010e220000000a00 */
[----:B------:R4:W-:Y:S04]  /*b8e0*/  @P2 STG.E desc[UR10][R30.64], R5 ;  /* 0x000000051e002986 */ /* 0x0009e8000c10190a */
[----:B------:R4:W-:Y:S01]  /*b8f0*/  @P1 STG.E.64 desc[UR10][R28.64], R42 ;  /* 0x0000002a1c001986 */ /* 0x0009e2000c101b0a */
[----:B---3--:R-:W-:Y:S02]  /*b900*/  @P1 IMAD.WIDE R20, R4, 0x4, R20 ;  /* 0x0000000404141825 */ /* 0x008fe400078e0214 */
[----:B------:R-:W3:Y:S03]  /*b910*/  @P5 LDC.64 R22, c[0x0][0x398] ;  /* 0x0000e600ff165b82 */ /* 0x000ee60000000a00 */
[----:B------:R4:W-:Y:S05]  /*b920*/  @P1 STG.E desc[UR10][R20.64], R36 ;  /* 0x0000002414001986 */ /* 0x0009ea000c10190a */
[----:B-1----:R-:W1:Y:S01]  /*b930*/  @P4 LDC.64 R38, c[0x0][0x398] ;  /* 0x0000e600ff264b82 */ /* 0x002e620000000a00 */
[----:B--2---:R-:W-:Y:S01]  /*b940*/  @P5 IMAD.WIDE R52, R10, 0x4, R52 ;  /* 0x000000040a345825 */ /* 0x004fe200078e0234 */
[----:B------:R4:W-:Y:S06]  /*b950*/  @P0 STG.E.64 desc[UR10][R26.64], R18 ;  /* 0x000000121a000986 */ /* 0x0009ec000c101b0a */
[----:B------:R-:W2:Y:S01]  /*b960*/  @P4 LDC.64 R40, c[0x0][0x3a0] ;  /* 0x0000e800ff284b82 */ /* 0x000ea20000000a00 */
[----:B0-----:R-:W-:-:S05]  /*b970*/  @P0 IMAD.WIDE R24, R8, 0x4, R24 ;  /* 0x0000000408180825 */ /* 0x001fca00078e0218 */
[----:B------:R4:W-:Y:S02]  /*b980*/  @P0 STG.E desc[UR10][R24.64], R37 ;  /* 0x0000002518000986 */ /* 0x0009e4000c10190a */
[----:B------:R-:W0:Y:S01]  /*b990*/  @!P6 LDC.64 R44, c[0x0][0x398] ;  /* 0x0000e600ff2ceb82 */ /* 0x000e220000000a00 */
[----:B---3--:R-:W-:-:S05]  /*b9a0*/  @P5 IMAD.WIDE R22, R10, 0x8, R22 ;  /* 0x000000080a165825 */ /* 0x008fca00078e0216 */
[----:B------:R4:W-:Y:S02]  /*b9b0*/  @P5 STG.E.64 desc[UR10][R22.64], R16 ;  /* 0x0000001016005986 */ /* 0x0009e4000c101b0a */
[----:B------:R-:W3:Y:S01]  /*b9c0*/  @!P6 LDC.64 R50, c[0x0][0x3a0] ;  /* 0x0000e800ff32eb82 */ /* 0x000ee20000000a00 */
[C---:B-1----:R-:W-:Y:S01]  /*b9d0*/  @P4 IMAD.WIDE R38, R11.reuse, 0x8, R38 ;  /* 0x000000080b264825 */ /* 0x042fe200078e0226 */
[----:B------:R4:W-:Y:S04]  /*b9e0*/  @P5 STG.E desc[UR10][R52.64], R54 ;  /* 0x0000003634005986 */ /* 0x0009e8000c10190a */
[----:B------:R4:W-:Y:S01]  /*b9f0*/  @P4 STG.E.64 desc[UR10][R38.64], R12 ;  /* 0x0000000c26004986 */ /* 0x0009e2000c101b0a */
[----:B--2---:R-:W-:-:S05]  /*ba00*/  @P4 IMAD.WIDE R40, R11, 0x4, R40 ;  /* 0x000000040b284825 */ /* 0x004fca00078e0228 */
[----:B------:R4:W-:Y:S01]  /*ba10*/  @P4 STG.E desc[UR10][R40.64], R56 ;  /* 0x0000003828004986 */ /* 0x0009e2000c10190a */
[----:B0-----:R-:W-:-:S05]  /*ba20*/  @!P6 IMAD.WIDE R44, R55, 0x8, R44 ;  /* 0x00000008372ce825 */ /* 0x001fca00078e022c */
[----:B------:R4:W-:Y:S01]  /*ba30*/  @!P6 STG.E.64 desc[UR10][R44.64], R6 ;  /* 0x000000062c00e986 */ /* 0x0009e2000c101b0a */
[----:B---3--:R-:W-:-:S05]  /*ba40*/  @!P6 IMAD.WIDE R50, R55, 0x4, R50 ;  /* 0x000000043732e825 */ /* 0x008fca00078e0232 */
[----:B------:R4:W-:Y:S02]  /*ba50*/  @!P6 STG.E desc[UR10][R50.64], R57 ;  /* 0x000000393200e986 */ /* 0x0009e4000c10190a */
.L_x_931:
[----:B------:R-:W-:Y:S05]  /*ba60*/  BSYNC.RECONVERGENT B0 ;  /* 0x0000000000007941 */ /* 0x000fea0003800200 */
.L_x_929:
[----:B------:R-:W-:-:S13]  /*ba70*/  ISETP.NE.AND P0, PT, R0, 0xff, PT ;  /* 0x000000ff0000780c */ /* 0x000fda0003f05270 */
[----:B------:R-:W-:Y:S05]  /*ba80*/  @P0 EXIT ;  /* 0x000000000000094d */ /* 0x000fea0003800000 */
[----:B0-2-4-:R-:W0:Y:S01]  /*ba90*/  LDC.64 R6, c[0x0][0x3a8] ;  /* 0x0000ea00ff067b82 */ /* 0x015e220000000a00 */
        /* <DEDUP_REMOVED lines=9> */
.L_x_940:
[----:B0-----:R-:W-:Y:S01]  /*bb30*/  STG.E desc[UR10][R6.64], R9 ;  /* 0x0000000906007986 */ /* 0x001fe2000c10190a */
[----:B------:R-:W-:Y:S05]  /*bb40*/  EXIT ;  /* 0x000000000000794d */ /* 0x000fea0003800000 */
.L_x_884:
[----:B------:R-:W-:Y:S01]  /*bb50*/  BSSY B0, `(.L_x_941) ;  /* 0x0000006000007945 */ /* 0x000fe20003800000 */
[----:B------:R-:W-:Y:S01]  /*bb60*/  PLOP3.LUT P3, PT, P1, PT, PT, 0x8, 0x80 ;  /* 0x000000000080781c */ /* 0x000fe20000f6e170 */
[----:B------:R-:W-:-:S12]  /*bb70*/  IMAD.MOV.U32 R24, RZ, RZ, -0x1 ;  /* 0xffffffffff187424 */ /* 0x000fd800078e00ff */
[----:B------:R-:W-:Y:S05]  /*bb80*/  WARPSYNC.COLLECTIVE R24, `(.L_x_942) ;  /* 0x0000000018087348 */ /* 0x000fea0003c00000 */
[----:B------:R-:W-:Y:S01]  /*bb90*/  VOTE.ANY P3, P3 ;  /* 0x0000000000ff7806 */ /* 0x000fe20001860100 */
[----:B------:R-:W-:-:S12]  /*bba0*/  ENDCOLLECTIVE ;  /* 0x000000000000791b */ /* 0x000fd80003800000 */
.L_x_942:
[----:B------:R-:W-:Y:S05]  /*bbb0*/  BSYNC B0 ;  /* 0x0000000000007941 */ /* 0x000fea0003800000 */
.L_x_941:
[----:B------:R-:W-:Y:S01]  /*bbc0*/  PLOP3.LUT P1, PT, P3, PT, PT, 0x80, 0x8 ;  /* 0x000000000008781c */ /* 0x000fe20001f2f070 */
[----:B------:R-:W-:-:S12]  /*bbd0*/  BRA `(.L_x_943) ;  /* 0xffffff7800b47947 */ /* 0x000fd8000383ffff */
.L_x_886:
[----:B------:R-:W0:Y:S01]  /*bbe0*/  S2R R17, SR_GEMASK ;  /* 0x0000000000117919 */ /* 0x000e220000003c00 */
[----:B------:R-:W-:Y:S01]  /*bbf0*/  ISETP.NE.U32.AND P3, PT, R14, 0x65, PT ;  /* 0x000000650e00780c */ /* 0x000fe20003f65070 */
[----:B------:R-:W-:Y:S01]  /*bc00*/  BSSY B0, `(.L_x_944) ;  /* 0x0000008000007945 */ /* 0x000fe20003800000 */
[----:B------:R-:W-:Y:S01]  /*bc10*/  IMAD.IADD R50, R25, 0x1, R50 ;  /* 0x0000000119327824 */ /* 0x000fe200078e0232 */
[----:B------:R-:W-:Y:S01]  /*bc20*/  PLOP3.LUT P5, PT, P5, PT, PT, 0x8, 0x80 ;  /* 0x000000000080781c */ /* 0x000fe20002fae170 */
[----:B------:R-:W-:Y:S01]  /*bc30*/  IMAD.MOV.U32 R24, RZ, RZ, -0x1 ;  /* 0xffffffffff187424 */ /* 0x000fe200078e00ff */
[----:B------:R-:W-:-:S13]  /*bc40*/  ISETP.NE.AND.EX P3, PT, R15, RZ, PT, P3 ;  /* 0x000000ff0f00720c */ /* 0x000fda0003f65330 */
[----:B0-----:R-:W-:Y:S05]  /*bc50*/  WARPSYNC.COLLECTIVE R24, `(.L_x_945) ;  /* 0x0000000018087348 */ /* 0x001fea0003c00000 */
[----:B------:R-:W-:Y:S01]  /*bc60*/  VOTE.ANY R24, PT, P5 ;  /* 0x0000000000187806 */ /* 0x000fe200028e0100 */
[----:B0-----:R-:W-:Y:S06]  /*bc70*/  ENDCOLLECTIVE ;  /* 0x000000000000791b */ /* 0x001fec0003800000 */
.L_x_945:
[----:B------:R-:W-:Y:S05]  /*bc80*/  BSYNC B0 ;  /* 0x0000000000007941 */ /* 0x000fea0003800000 */
.L_x_944:
[----:B------:R-:W-:Y:S01]  /*bc90*/  LOP3.LUT R24, R24, 0x80000000, R17, 0xec, !PT ;  /* 0x8000000018187812 */ /* 0x000fe200078eec11 */
[----:B------:R-:W-:Y:S01]  /*bca0*/  IMAD.MOV.U32 R14, RZ, RZ, R12 ;  /* 0x000000ffff0e7224 */ /* 0x000fe200078e000c */
[----:B------:R-:W-:-:S03]  /*bcb0*/  ISETP.NE.AND P2, PT, R12, RZ, PT ;  /* 0x000000ff0c00720c */ /* 0x000fc60003f45270 */
[----:B------:R-:W-:-:S05]  /*bcc0*/  VIADD R15, R24, 0xffffffff ;  /* 0xffffffff180f7836 */ /* 0x000fca0000000000 */
[----:B------:R-:W-:Y:S01]  /*bcd0*/  LOP3.LUT R16, R24, R15, RZ, 0xc, !PT ;  /* 0x0000000f18107212 */ /* 0x000fe200078e0cff */
[----:B------:R-:W-:Y:S02]  /*bce0*/  IMAD.MOV.U32 R15, RZ, RZ, 0x1 ;  /* 0x00000001ff0f7424 */ /* 0x000fe400078e00ff */
[----:B------:R-:W-:Y:S01]  /*bcf0*/  IMAD.MOV.U32 R24, RZ, RZ, -0x1 ;  /* 0xffffffffff187424 */ /* 0x000fe200078e00ff */
[----:B------:R0:W1:Y:S06]  /*bd00*/  POPC R27, R16 ;  /* 0x00000010001b7309 */ /* 0x00006c0000000000 */
[----:B01----:R-:W-:Y:S05]  /*bd10*/  WARPSYNC.COLLECTIVE R24, `(.L_x_946) ;  /* 0x0000000018087348 */ /* 0x003fea0003c00000 */
[----:B-1----:R1:W2:Y:S02]  /*bd20*/  SHFL.DOWN P5, R44, R14, R15, R27 ;  /* 0x0800000f0e2c7389 */ /* 0x0022a400000a001b */
[----:B012---:R-:W-:Y:S05]  /*bd30*/  ENDCOLLECTIVE ;  /* 0x000000000000791b */ /* 0x007fea0003800000 */
.L_x_946:
[----:B------:R-:W-:Y:S01]  /*bd40*/  ISETP.GE.AND P1, PT, R43, R27, PT ;  /* 0x0000001b2b00720c */ /* 0x000fe20003f26270 */
[----:B------:R-:W-:Y:S02]  /*bd50*/  IMAD.MOV.U32 R14, RZ, RZ, R13 ;  /* 0x000000ffff0e7224 */ /* 0x000fe400078e000d */
[----:B------:R-:W-:-:S10]  /*bd60*/  IMAD.MOV.U32 R18, RZ, RZ, R44 ;  /* 0x000000ffff127224 */ /* 0x000fd400078e002c */
[----:B------:R-:W-:Y:S05]  /*bd70*/  WARPSYNC.COLLECTIVE R24, `(.L_x_947) ;  /* 0x0000000018087348 */ /* 0x000fea0003c00000 */
[----:B------:R0:W1:Y:S02]  /*bd80*/  SHFL.DOWN P5, R44, R14, R15, R27 ;  /* 0x0800000f0e2c7389 */ /* 0x00006400000a001b */
[----:B01----:R-:W-:Y:S05]  /*bd90*/  ENDCOLLECTIVE ;  /* 0x000000000000791b */ /* 0x003fea0003800000 */
.L_x_947:
[----:B------:R-:W-:-:S05]  /*bda0*/  SEL R23, R18, RZ, !P1 ;  /* 0x000000ff12177207 */ /* 0x000fca0004800000 */
[----:B------:R-:W-:Y:S02]  /*bdb0*/  IMAD.IADD R18, R12, 0x1, R23 ;  /* 0x000000010c127824 */ /* 0x000fe400078e0217 */
[----:B------:R-:W-:Y:S02]  /*bdc0*/  VIADD R12, R43, 0x2 ;  /* 0x000000022b0c7836 */ /* 0x000fe40000000000 */
[----:B------:R-:W-:Y:S02]  /*bdd0*/  IMAD.MOV.U32 R14, RZ, RZ, R18 ;  /* 0x000000ffff0e7224 */ /* 0x000fe400078e0012 */
[----:B------:R-:W-:Y:S01]  /*bde0*/  IMAD.MOV.U32 R15, RZ, RZ, 0x2 ;  /* 0x00000002ff0f7424 */ /* 0x000fe200078e00ff */
[----:B------:R-:W-:Y:S02]  /*bdf0*/  SEL R44, R44, RZ, !P2 ;  /* 0x000000ff2c2c7207 */ /* 0x000fe40005000000 */
[----:B------:R-:W-:Y:S02]  /*be00*/  ISETP.NE.AND P2, PT, R18, RZ, PT ;  /* 0x000000ff1200720c */ /* 0x000fe40003f45270 */
[----:B------:R-:W-:-:S11]  /*be10*/  SEL R25, R44, RZ, !P1 ;  /* 0x000000ff2c197207 */ /* 0x000fd60004800000 */
[----:B------:R-:W-:Y:S05]  /*be20*/  WARPSYNC.COLLECTIVE R24, `(.L_x_948) ;  /* 0x0000000018087348 */ /* 0x000fea0003c00000 */
[----:B------:R0:W1:Y:S02]  /*be30*/  SHFL.DOWN P5, R44, R14, R15, R27 ;  /* 0x0800000f0e2c7389 */ /* 0x00006400000a001b */
[----:B01----:R-:W-:Y:S05]  /*be40*/  ENDCOLLECTIVE ;  /* 0x000000000000791b */ /* 0x003fea0003800000 */
.L_x_948:
[----:B------:R-:W-:Y:S01]  /*be50*/  ISETP.GT.AND P1, PT, R12, R27, PT ;  /* 0x0000001b0c00720c */ /* 0x000fe20003f24270 */
[----:B------:R-:W-:Y:S02]  /*be60*/  IMAD.IADD R16, R13, 0x1, R25 ;  /* 0x000000010d107824 */ /* 0x000fe400078e0219 */
[----:B------:R-:W-:Y:S02]  /*be70*/  VIADD R25, R43, 0x10 ;  /* 0x000000102b197836 */ /* 0x000fe40000000000 */
[----:B------:R-:W-:Y:S02]  /*be80*/  IMAD.MOV.U32 R14, RZ, RZ, R16 ;  /* 0x000000ffff0e7224 */ /* 0x000fe400078e0010 */
[----:B------:R-:W-:-:S07]  /*be90*/  IMAD.MOV.U32 R22, RZ, RZ, R44 ;  /* 0x000000ffff167224 */ /* 0x000fce00078e002c */
[----:B------:R-:W-:Y:S05]  /*bea0*/  WARPSYNC.COLLECTIVE R24, `(.L_x_949) ;  /* 0x0000000018087348 */ /* 0x000fea0003c00000 */
[----:B------:R0:W1:Y:S02]  /*beb0*/  SHFL.DOWN P5, R44, R14, R15, R27 ;  /* 0x0800000f0e2c7389 */ /* 0x00006400000a001b */
[----:B01----:R-:W-:Y:S05]  /*bec0*/  ENDCOLLECTIVE ;  /* 0x000000000000791b */ /* 0x003fea0003800000 */
.L_x_949:
[----:B------:R-:W-:Y:S01]  /*bed0*/  SEL R13, R22, RZ, !P1 ;  /* 0x000000ff160d7207 */ /* 0x000fe20004800000 */
[----:B------:R-:W-:-:S04]  /*bee0*/  VIADD R22, R43, 0x4 ;  /* 0x000000042b167836 */ /* 0x000fc80000000000 */
[----:B------:R-:W-:-:S04]  /*bef0*/  IMAD.IADD R13, R18, 0x1, R13 ;  /* 0x00000001120d7824 */ /* 0x000fc800078e020d */
        /* <DEDUP_REMOVED lines=8> */
.L_x_950:
        /* <DEDUP_REMOVED lines=8> */
.L_x_951:
[----:B------:R-:W-:-:S05]  /*c000*/  SEL R16, R16, RZ, !P1 ;  /* 0x000000ff10107207 */ /* 0x000fca0004800000 */
        /* <DEDUP_REMOVED lines=9> */
.L_x_952:
[----:B------:R-:W-:Y:S01]  /*c0a0*/  ISETP.GT.AND P1, PT, R23, R27, PT ;  /* 0x0000001b1700720c */ /* 0x000fe20003f24270 */
[----:B------:R-:W-:-:S04]  /*c0b0*/  IMAD.IADD R26, R12, 0x1, R13 ;  /* 0x000000010c1a7824 */ /* 0x000fc800078e020d */
[----:B------:R-:W-:Y:S02]  /*c0c0*/  IMAD.MOV.U32 R14, RZ, RZ, R26 ;  /* 0x000000ffff0e7224 */ /* 0x000fe400078e001a */
[----:B------:R-:W-:-:S07]  /*c0d0*/  IMAD.MOV.U32 R12, RZ, RZ, R44 ;  /* 0x000000ffff0c7224 */ /* 0x000fce00078e002c */
[----:B------:R-:W-:Y:S05]  /*c0e0*/  WARPSYNC.COLLECTIVE R24, `(.L_x_953) ;  /* 0x0000000018087348 */ /* 0x000fea0003c00000 */
[----:B------:R0:W1:Y:S02]  /*c0f0*/  SHFL.DOWN P5, R44, R14, R15, R27 ;  /* 0x0800000f0e2c7389 */ /* 0x00006400000a001b */
[----:B01----:R-:W-:Y:S05]  /*c100*/  ENDCOLLECTIVE ;  /* 0x000000000000791b */ /* 0x003fea0003800000 */
.L_x_953:
        /* <DEDUP_REMOVED lines=10> */
.L_x_954:
[----:B------:R-:W-:Y:S01]  /*c1b0*/  ISETP.GT.AND P1, PT, R25, R27, PT ;  /* 0x0000001b1900720c */ /* 0x000fe20003f24270 */
[----:B------:R-:W-:-:S04]  /*c1c0*/  IMAD.IADD R18, R26, 0x1, R13 ;  /* 0x000000011a127824 */ /* 0x000fc800078e020d */
[----:B------:R-:W-:Y:S02]  /*c1d0*/  IMAD.MOV.U32 R14, RZ, RZ, R18 ;  /* 0x000000ffff0e7224 */ /* 0x000fe400078e0012 */
[----:B------:R-:W-:-:S07]  /*c1e0*/  IMAD.MOV.U32 R51, RZ, RZ, R44 ;  /* 0x000000ffff337224 */ /* 0x000fce00078e002c */
[----:B------:R-:W-:Y:S05]  /*c1f0*/  WARPSYNC.COLLECTIVE R24, `(.L_x_955) ;  /* 0x0000000018087348 */ /* 0x000fea0003c00000 */
[----:B------:R0:W1:Y:S02]  /*c200*/  SHFL.DOWN P5, R44, R14, R15, R27 ;  /* 0x0800000f0e2c7389 */ /* 0x00006400000a001b */
[----:B01----:R-:W-:Y:S05]  /*c210*/  ENDCOLLECTIVE ;  /* 0x000000000000791b */ /* 0x003fea0003800000 */
.L_x_955:
[----:B------:R-:W-:Y:S05]  /*c220*/  WARPSYNC.COLLECTIVE R24, `(.L_x_956) ;  /* 0x0000000018087348 */ /* 0x000fea0003c00000 */
[----:B------:R-:W-:Y:S01]  /*c230*/  VOTE.ALL P3, P3 ;  /* 0x0000000000ff7806 */ /* 0x000fe20001860000 */
[----:B------:R-:W-:-:S12]  /*c240*/  ENDCOLLECTIVE ;  /* 0x000000000000791b */ /* 0x000fd80003800000 */
.L_x_956:
[----:B------:R-:W-:-:S05]  /*c250*/  SEL R51, R51, RZ, !P1 ;  /* 0x000000ff33337207 */ /* 0x000fca0004800000 */
[----:B------:R-:W-:Y:S01]  /*c260*/  IMAD.IADD R16, R16, 0x1, R51 ;  /* 0x0000000110107824 */ /* 0x000fe200078e0233 */
[----:B------:R-:W-:-:S04]  /*c270*/  SEL R44, R44, RZ, !P2 ;  /* 0x000000ff2c2c7207 */ /* 0x000fc80005000000 */
[----:B------:R-:W-:-:S05]  /*c280*/  SEL R13, R44, RZ, !P1 ;  /* 0x000000ff2c0d7207 */ /* 0x000fca0004800000 */
[----:B------:R-:W-:Y:S02]  /*c290*/  IMAD.IADD R18, R18, 0x1, R13 ;  /* 0x0000000112127824 */ /* 0x000fe400078e020d */
[----:B------:R-:W0:Y:S02]  /*c2a0*/  LDC.64 R12, c[0x0][0x3b0] ;  /* 0x0000ec00ff0c7b82 */ /* 0x000e240000000a00 */
[----:B0-----:R-:W-:-:S05]  /*c2b0*/  IADD3 R26, P1, PT, R12, 0x200, RZ ;  /* 0x000002000c1a7810 */ /* 0x001fca0007f3e0ff */
[----:B------:R-:W-:Y:S01]  /*c2c0*/  IMAD.X R51, RZ, RZ, R13, P1 ;  /* 0x000000ffff337224 */ /* 0x000fe200008e060d */
[----:B------:R-:W-:Y:S07]  /*c2d0*/  BRA `(.L_x_957) ;  /* 0xffffff7800007947 */ /* 0x000fee000383ffff */
.L_x_888:
[----:B------:R-:W-:Y:S01]  /*c2e0*/  BSSY B0, `(.L_x_958) ;  /* 0x0000006000007945 */ /* 0x000fe20003800000 */
[----:B------:R-:W-:Y:S01]  /*c2f0*/  PLOP3.LUT P3, PT, P1, PT, PT, 0x8, 0x80 ;  /* 0x000000000080781c */ /* 0x000fe20000f6e170 */
[----:B------:R-:W-:-:S12]  /*c300*/  IMAD.MOV.U32 R24, RZ, RZ, -0x1 ;  /* 0xffffffffff187424 */ /* 0x000fd800078e00ff */
[----:B------:R-:W-:Y:S05]  /*c310*/  WARPSYNC.COLLECTIVE R24, `(.L_x_959) ;  /* 0x0000000018087348 */ /* 0x000fea0003c00000 */
[----:B------:R-:W-:Y:S01]  /*c320*/  VOTE.ANY P3, P3 ;  /* 0x0000000000ff7806 */ /* 0x000fe20001860100 */
[----:B------:R-:W-:-:S12]  /*c330*/  ENDCOLLECTIVE ;  /* 0x000000000000791b */ /* 0x000fd80003800000 */
.L_x_959:
[----:B------:R-:W-:Y:S05]  /*c340*/  BSYNC B0 ;  /* 0x0000000000007941 */ /* 0x000fea0003800000 */
.L_x_958:
[----:B------:R-:W-:Y:S01]  /*c350*/  PLOP3.LUT P1, PT, P3, PT, PT, 0x80, 0x8 ;  /* 0x000000000008781c */ /* 0x000fe20001f2f070 */
[----:B------:R-:W-:-:S12]  /*c360*/  BRA `(.L_x_960) ;  /* 0xffffff7800047947 */ /* 0x000fd8000383ffff */
.L_x_890:
[----:B------:R-:W-:Y:S01]  /*c370*/  ISETP.NE.U32.AND P3, PT, R14, 0x65, PT ;  /* 0x000000650e00780c */ /* 0x000fe20003f65070 */
[----:B------:R-:W-:Y:S01]  /*c380*/  BSSY B0, `(.L_x_961) ;  /* 0x0000007000007945 */ /* 0x000fe20003800000 */
[----:B------:R-:W-:Y:S01]  /*c390*/  PLOP3.LUT P5, PT, P5, PT, PT, 0x8, 0x80 ;  /* 0x000000000080781c */ /* 0x000fe20002fae170 */
[----:B------:R-:W-:Y:S01]  /*c3a0*/  IMAD.MOV.U32 R24, RZ, RZ, -0x1 ;  /* 0xffffffffff187424 */ /* 0x000fe200078e00ff */
[----:B------:R-:W-:-:S13]  /*c3b0*/  ISETP.NE.AND.EX P3, PT, R15, RZ, PT, P3 ;  /* 0x000000ff0f00720c */ /* 0x000fda0003f65330 */
[----:B------:R-:W-:Y:S05]  /*c3c0*/  WARPSYNC.COLLECTIVE R24, `(.L_x_962) ;  /* 0x0000000018087348 */ /* 0x000fea0003c00000 */
[----:B------:R-:W-:Y:S01]  /*c3d0*/  VOTE.ANY R24, PT, P5 ;  /* 0x0000000000187806 */ /* 0x000fe200028e0100 */
[----:B------:R-:W-:Y:S06]  /*c3e0*/  ENDCOLLECTIVE ;  /* 0x000000000000791b */ /* 0x000fec0003800000 */
.L_x_962:
[----:B------:R-:W-:Y:S05]  /*c3f0*/  BSYNC B0 ;  /* 0x0000000000007941 */ /* 0x000fea0003800000 */
.L_x_961:
[----:B------:R-:W-:Y:S01]  /*c400*/  LOP3.LUT R24, R24, 0x80000000, R17, 0xec, !PT ;  /* 0x8000000018187812 */ /* 0x000fe200078eec11 */
[----:B------:R-:W-:Y:S01]  /*c410*/  IMAD.MOV.U32 R14, RZ, RZ, R12 ;  /* 0x000000ffff0e7224 */ /* 0x000fe200078e000c */
[----:B------:R-:W-:Y:S01]  /*c420*/  ISETP.NE.AND P2, PT, R12, RZ, PT ;  /* 0x000000ff0c00720c */ /* 0x000fe20003f45270 */
[----:B------:R-:W-:Y:S02]  /*c430*/  VIADD R50, R50, 0xffffffe0 ;  /* 0xffffffe032327836 */ /* 0x000fe40000000000 */
        /* <DEDUP_REMOVED lines=8> */
.L_x_963:
[----:B------:R-:W-:Y:S01]  /*c4c0*/  ISETP.GE.AND P1, PT, R43, R27, PT ;  /* 0x0000001b2b00720c */ /* 0x000fe20003f26270 */
[----:B------:R-:W-:Y:S02]  /*c4d0*/  IMAD.MOV.U32 R14, RZ, RZ, R13 ;  /* 0x000000ffff0e7224 */ /* 0x000fe400078e000d */
[----:B------:R-:W-:-:S10]  /*c4e0*/  IMAD.MOV.U32 R58, RZ, RZ, R44 ;  /* 0x000000ffff3a7224 */ /* 0x000fd400078e002c */
[----:B------:R-:W-:Y:S05]  /*c4f0*/  WARPSYNC.COLLECTIVE R24, `(.L_x_964) ;  /* 0x0000000018087348 */ /* 0x000fea0003c00000 */
[----:B------:R0:W1:Y:S02]  /*c500*/  SHFL.DOWN P5, R44, R14, R15, R27 ;  /* 0x0800000f0e2c7389 */ /* 0x00006400000a001b */
[----:B01----:R-:W-:Y:S05]  /*c510*/  ENDCOLLECTIVE ;  /* 0x000000000000791b */ /* 0x003fea0003800000 */
.L_x_964:
[----:B------:R-:W-:Y:S01]  /*c520*/  SEL R59, R58, RZ, !P1 ;  /* 0x000000ff3a3b7207 */ /* 0x000fe20004800000 */
[----:B------:R-:W-:-:S04]  /*c530*/  VIADD R58, R43, 0x2 ;  /* 0x000000022b3a7836 */ /* 0x000fc80000000000 */
[----:B------:R-:W-:-:S04]  /*c540*/  IMAD.IADD R59, R12, 0x1, R59 ;  /* 0x000000010c3b7824 */ /* 0x000fc800078e023b */
[----:B------:R-:W-:Y:S02]  /*c550*/  IMAD.MOV.U32 R14, RZ, RZ, R59 ;  /* 0x000000ffff0e7224 */ /* 0x000fe400078e003b */
[----:B------:R-:W-:Y:S01]  /*c560*/  IMAD.MOV.U32 R15, RZ, RZ, 0x2 ;  /* 0x00000002ff0f7424 */ /* 0x000fe200078e00ff */
[----:B------:R-:W-:Y:S02]  /*c570*/  SEL R44, R44, RZ, !P2 ;  /* 0x000000ff2c2c7207 */ /* 0x000fe40005000000 */
[----:B------:R-:W-:Y:S02]  /*c580*/  ISETP.NE.AND P2, PT, R59, RZ, PT ;  /* 0x000000ff3b00720c */ /* 0x000fe40003f45270 */
[----:B------:R-:W-:Y:S02]  /*c590*/  SEL R44, R44, RZ, !P1 ;  /* 0x000000ff2c2c7207 */ /* 0x000fe40004800000 */
[----:B------:R-:W-:-:S03]  /*c5a0*/  ISETP.GT.AND P1, PT, R58, R27, PT ;  /* 0x0000001b3a00720c */ /* 0x000fc60003f24270 */
[----:B------:R-:W-:-:S10]  /*c5b0*/  IMAD.IADD R12, R13, 0x1, R44 ;  /* 0x000000010d0c7824 */ /* 0x000fd400078e022c */
[----:B------:R-:W-:Y:S05]  /*c5c0*/  WARPSYNC.COLLECTIVE R24, `(.L_x_965) ;  /* 0x0000000018087348 */ /* 0x000fea0003c00000 */
[----:B------:R0:W1:Y:S02]  /*c5d0*/  SHFL.DOWN P5, R44, R14, R15, R27 ;  /* 0x0800000f0e2c7389 */ /* 0x00006400000a001b */
[----:B01----:R-:W-:Y:S05]  /*c5e0*/  ENDCOLLECTIVE ;  /* 0x000000000000791b */ /* 0x003fea0003800000 */
.L_x_965:
[----:B------:R-:W-:Y:S02]  /*c5f0*/  IMAD.MOV.U32 R14, RZ, RZ, R12 ;  /* 0x000000ffff0e7224 */ /* 0x000fe400078e000c */
[----:B------:R-:W-:-:S07]  /*c600*/  IMAD.MOV.U32 R13, RZ, RZ, R44 ;  /* 0x000000ffff0d7224 */ /* 0x000fce00078e002c */
[----:B------:R-:W-:Y:S05]  /*c610*/  WARPSYNC.COLLECTIVE R24, `(.L_x_966) ;  /* 0x0000000018087348 */ /* 0x000fea0003c00000 */
[----:B------:R0:W1:Y:S02]  /*c620*/  SHFL.DOWN P5, R44, R14, R15, R27 ;  /* 0x0800000f0e2c7389 */ /* 0x00006400000a001b */
[----:B01----:R-:W-:Y:S05]  /*c630*/  ENDCOLLECTIVE ;  /* 0x000000000000791b */ /* 0x003fea0003800000 */
.L_x_966:
        /* <DEDUP_REMOVED lines=10> */
.L_x_967:
[----:B------:R-:W-:Y:S01]  /*c6e0*/  ISETP.GT.AND P1, PT, R22, R27, PT ;  /* 0x0000001b1600720c */ /* 0x000fe20003f24270 */
[----:B------:R-:W-:-:S04]  /*c6f0*/  IMAD.IADD R13, R12, 0x1, R13 ;  /* 0x000000010c0d7824 */ /* 0x000fc800078e020d */
[----:B------:R-:W-:Y:S02]  /*c700*/  IMAD.MOV.U32 R14, RZ, RZ, R13 ;  /* 0x000000ffff0e7224 */ /* 0x000fe400078e000d */
[----:B------:R-:W-:-:S07]  /*c710*/  IMAD.MOV.U32 R12, RZ, RZ, R44 ;  /* 0x000000ffff0c7224 */ /* 0x000fce00078e002c */
[----:B------:R-:W-:Y:S05]  /*c720*/  WARPSYNC.COLLECTIVE R24, `(.L_x_968) ;  /* 0x0000000018087348 */ /* 0x000fea0003c00000 */
[----:B------:R0:W1:Y:S02]  /*c730*/  SHFL.DOWN P5, R44, R14, R15, R27 ;  /* 0x0800000f0e2c7389 */ /* 0x00006400000a001b */
[----:B01----:R-:W-:Y:S05]  /*c740*/  ENDCOLLECTIVE ;  /* 0x000000000000791b */ /* 0x003fea0003800000 */
.L_x_968:
[----:B------:R-:W-:-:S05]  /*c750*/  SEL R59, R12, RZ, !P1 ;  /* 0x000000ff0c3b7207 */ /* 0x000fca0004800000 */
        /* <DEDUP_REMOVED lines=11> */
.L_x_969:
[----:B------:R-:W-:Y:S02]  /*c810*/  IMAD.MOV.U32 R14, RZ, RZ, R59 ;  /* 0x000000ffff0e7224 */ /* 0x000fe400078e003b */
[----:B------:R-:W-:-:S07]  /*c820*/  IMAD.MOV.U32 R12, RZ, RZ, R44 ;  /* 0x000000ffff0c7224 */ /* 0x000fce00078e002c */
[----:B------:R-:W-:Y:S05]  /*c830*/  WARPSYNC.COLLECTIVE R24, `(.L_x_970) ;  /* 0x0000000018087348 */ /* 0x000fea0003c00000 */
[----:B------:R0:W1:Y:S02]  /*c840*/  SHFL.DOWN P5, R44, R14, R15, R27 ;  /* 0x0800000f0e2c7389 */ /* 0x00006400000a001b */
[----:B01----:R-:W-:Y:S05]  /*c850*/  ENDCOLLECTIVE ;  /* 0x000000000000791b */ /* 0x003fea0003800000 */
.L_x_970:
        /* <DEDUP_REMOVED lines=12> */
.L_x_971:
[----:B------:R-:W-:Y:S02]  /*c920*/  IMAD.MOV.U32 R14, RZ, RZ, R12 ;  /* 0x000000ffff0e7224 */ /* 0x000fe400078e000c */
[----:B------:R-:W-:-:S07]  /*c930*/  IMAD.MOV.U32 R58, RZ, RZ, R44 ;  /* 0x000000ffff3a7224 */ /* 0x000fce00078e002c */
[----:B------:R-:W-:Y:S05]  /*c940*/  WARPSYNC.COLLECTIVE R24, `(.L_x_972) ;  /* 0x0000000018087348 */ /* 0x000fea0003c00000 */
[----:B------:R0:W1:Y:S02]  /*c950*/  SHFL.DOWN P5, R44, R14, R15, R27 ;  /* 0x0800000f0e2c7389 */ /* 0x00006400000a001b */
[----:B01----:R-:W-:Y:S05]  /*c960*/  ENDCOLLECTIVE ;  /* 0x000000000000791b */ /* 0x003fea0003800000 */
.L_x_972:
[----:B------:R-:W-:Y:S05]  /*c970*/  WARPSYNC.COLLECTIVE R24, `(.L_x_973) ;  /* 0x0000000018087348 */ /* 0x000fea0003c00000 */
[----:B------:R-:W-:Y:S01]  /*c980*/  VOTE.ALL P3, P3 ;  /* 0x0000000000ff7806 */ /* 0x000fe20001860000 */
[----:B------:R-:W-:-:S12]  /*c990*/  ENDCOLLECTIVE ;  /* 0x000000000000791b */ /* 0x000fd80003800000 */
.L_x_973:
[----:B------:R-:W-:Y:S02]  /*c9a0*/  SEL R58, R58, RZ, !P1 ;  /* 0x000000ff3a3a7207 */ /* 0x000fe40004800000 */
[----:B------:R-:W-:-:S04]  /*c9b0*/  SEL R44, R44, RZ, !P2 ;  /* 0x000000ff2c2c7207 */ /* 0x000fc80005000000 */
[----:B------:R-:W-:Y:S02]  /*c9c0*/  SEL R59, R44, RZ, !P1 ;  /* 0x000000ff2c3b7207 */ /* 0x000fe40004800000 */
[----:B------:R-:W-:Y:S02]  /*c9d0*/  ISETP.NE.AND P1, PT, R16, RZ, PT ;  /* 0x000000ff1000720c */ /* 0x000fe40003f25270 */
[----:B------:R-:W-:Y:S01]  /*c9e0*/  IADD3 R16, PT, PT, R13, R58, R16 ;  /* 0x0000003a0d107210 */ /* 0x000fe20007ffe010 */
[----:B------:R-:W-:-:S05]  /*c9f0*/  IMAD.IADD R59, R12, 0x1, R59 ;  /* 0x000000010c3b7824 */ /* 0x000fca00078e023b */
[----:B------:R-:W-:-:S05]  /*ca00*/  SEL R59, R59, RZ, !P1 ;  /* 0x000000ff3b3b7207 */ /* 0x000fca0004800000 */
[----:B------:R-:W-:Y:S01]  /*ca10*/  IMAD.IADD R18, R59, 0x1, R18 ;  /* 0x000000013b127824 */ /* 0x000fe200078e0212 */
[----:B------:R-:W-:Y:S06]  /*ca20*/  BRA `(.L_x_974) ;  /* 0xffffff7400507947 */ /* 0x000fec000383ffff */
.L_x_919:
[----:B------:R-:W-:Y:S01]  /*ca30*/  BSSY B0, `(.L_x_975) ;  /* 0x0000006000007945 */ /* 0x000fe20003800000 */
[----:B------:R-:W-:Y:S01]  /*ca40*/  PLOP3.LUT P3, PT, P3, PT, PT, 0x8, 0x80 ;  /* 0x000000000080781c */ /* 0x000fe20001f6e170 */
[----:B------:R-:W-:-:S12]  /*ca50*/  IMAD.MOV.U32 R24, RZ, RZ, -0x1 ;  /* 0xffffffffff187424 */ /* 0x000fd800078e00ff */
[----:B------:R-:W-:Y:S05]  /*ca60*/  WARPSYNC.COLLECTIVE R24, `(.L_x_976) ;  /* 0x0000000018087348 */ /* 0x000fea0003c00000 */
[----:B------:R-:W-:Y:S01]  /*ca70*/  VOTE.ANY P3, P3 ;  /* 0x0000000000ff7806 */ /* 0x000fe20001860100 */
[----:B------:R-:W-:-:S12]  /*ca80*/  ENDCOLLECTIVE ;  /* 0x000000000000791b */ /* 0x000fd80003800000 */
.L_x_976:
[----:B------:R-:W-:Y:S05]  /*ca90*/  BSYNC B0 ;  /* 0x0000000000007941 */ /* 0x000fea0003800000 */
.L_x_975:
[----:B------:R-:W-:Y:S05]  /*caa0*/  BRA `(.L_x_977) ;  /* 0xffffffcc00347947 */ /* 0x000fea000383ffff */
.L_x_921:
[----:B------:R-:W0:Y:S01]  /*cab0*/  S2R R21, SR_GEMASK ;  /* 0x0000000000157919 */ /* 0x000e220000003c00 */
[----:B------:R-:W-:Y:S01]  /*cac0*/  BSSY B0, `(.L_x_978) ;  /* 0x0000006000007945 */ /* 0x000fe20003800000 */
[----:B------:R-:W-:Y:S01]  /*cad0*/  PLOP3.LUT P5, PT, P5, PT, PT, 0x8, 0x80 ;  /* 0x000000000080781c */ /* 0x000fe20002fae170 */
[----:B------:R-:W-:-:S12]  /*cae0*/  IMAD.MOV.U32 R24, RZ, RZ, -0x1 ;  /* 0xffffffffff187424 */ /* 0x000fd800078e00ff */
[----:B0-----:R-:W-:Y:S05]  /*caf0*/  WARPSYNC.COLLECTIVE R24, `(.L_x_979) ;  /* 0x0000000018087348 */ /* 0x001fea0003c00000 */
[----:B------:R-:W-:Y:S01]  /*cb00*/  VOTE.ANY R24, PT, P5 ;  /* 0x0000000000187806 */ /* 0x000fe200028e0100 */
[----:B0-----:R-:W-:Y:S06]  /*cb10*/  ENDCOLLECTIVE ;  /* 0x000000000000791b */ /* 0x001fec0003800000 */
.L_x_979:
[----:B------:R-:W-:Y:S05]  /*cb20*/  BSYNC B0 ;  /* 0x0000000000007941 */ /* 0x000fea0003800000 */
.L_x_978:
[----:B------:R-:W-:Y:S01]  /*cb30*/  LOP3.LUT R24, R24, 0x80000000, R21, 0xec, !PT ;  /* 0x8000000018187812 */ /* 0x000fe200078eec15 */
[----:B------:R-:W-:Y:S01]  /*cb40*/  IMAD.MOV.U32 R14, RZ, RZ, R8 ;  /* 0x000000ffff0e7224 */ /* 0x000fe200078e0008 */
[----:B------:R-:W-:-:S03]  /*cb50*/  LOP3.LUT R55, RZ, R0, RZ, 0x33, !PT ;  /* 0x00000000ff377212 */ /* 0x000fc600078e33ff */
[----:B------:R-:W-:Y:S02]  /*cb60*/  VIADD R15, R24, 0xffffffff ;  /* 0xffffffff180f7836 */ /* 0x000fe40000000000 */
[----:B------:R-:W-:-:S03]  /*cb70*/  IMAD.IADD R55, R55, 0x1, R50 ;  /* 0x0000000137377824 */ /* 0x000fc600078e0232 */
[----:B------:R-:W-:Y:S01]  /*cb80*/  LOP3.LUT R22, R24, R15, RZ, 0xc, !PT ;  /* 0x0000000f18167212 */ /* 0x000fe200078e0cff */
[----:B------:R-:W-:Y:S02]  /*cb90*/  IMAD.MOV.U32 R15, RZ, RZ, 0x1 ;  /* 0x00000001ff0f7424 */ /* 0x000fe400078e00ff */
[----:B------:R-:W-:Y:S01]  /*cba0*/  IMAD.MOV.U32 R24, RZ, RZ, -0x1 ;  /* 0xffffffffff187424 */ /* 0x000fe200078e00ff */
[----:B------:R0:W1:Y:S06]  /*cbb0*/  POPC R27, R22 ;  /* 0x00000016001b7309 */ /* 0x00006c0000000000 */
[----:B01----:R-:W-:Y:S05]  /*cbc0*/  WARPSYNC.COLLECTIVE R24, `(.L_x_980) ;  /* 0x0000000018087348 */ /* 0x003fea0003c00000 */
[----:B-1----:R1:W2:Y:S02]  /*cbd0*/  SHFL.DOWN P5, R44, R14, R15, R27 ;  /* 0x0800000f0e2c7389 */ /* 0x0022a400000a001b */
[----:B012---:R-:W-:Y:S05]  /*cbe0*/  ENDCOLLECTIVE ;  /* 0x000000000000791b */ /* 0x007fea0003800000 */
.L_x_980:
[----:B------:R-:W-:Y:S01]  /*cbf0*/  ISETP.GE.AND P3, PT, R41, R27, PT ;  /* 0x0000001b2900720c */ /* 0x000fe20003f66270 */
[----:B------:R-:W-:Y:S02]  /*cc00*/  IMAD.MOV.U32 R14, RZ, RZ, R9 ;  /* 0x000000ffff0e7224 */ /* 0x000fe400078e0009 */
[----:B------:R-:W-:-:S10]  /*cc10*/  IMAD.MOV.U32 R20, RZ, RZ, R44 ;  /* 0x000000ffff147224 */ /* 0x000fd400078e002c */
[----:B------:R-:W-:Y:S05]  /*cc20*/  WARPSYNC.COLLECTIVE R24, `(.L_x_981) ;  /* 0x0000000018087348 */ /* 0x000fea0003c00000 */
[----:B------:R0:W1:Y:S02]  /*cc30*/  SHFL.DOWN P5, R44, R14, R15, R27 ;  /* 0x0800000f0e2c7389 */ /* 0x00006400000a001b */
[----:B01----:R-:W-:Y:S05]  /*cc40*/  ENDCOLLECTIVE ;  /* 0x000000000000791b */ /* 0x003fea0003800000 */
.L_x_981:
[----:B------:R-:W-:-:S05]  /*cc50*/  SEL R23, R20, RZ, !P3 ;  /* 0x000000ff14177207 */ /* 0x000fca0005800000 */
[----:B------:R-:W-:-:S04]  /*cc60*/  IMAD.IADD R20, R8, 0x1, R23 ;  /* 0x0000000108147824 */ /* 0x000fc800078e0217 */
[----:B------:R-:W-:Y:S02]  /*cc70*/  IMAD.MOV.U32 R14, RZ, RZ, R20 ;  /* 0x000000ffff0e7224 */ /* 0x000fe400078e0014 */
[----:B------:R-:W-:Y:S01]  /*cc80*/  IMAD.MOV.U32 R15, RZ, RZ, 0x2 ;  /* 0x00000002ff0f7424 */ /* 0x000fe200078e00ff */
[----:B------:R-:W-:Y:S01]  /*cc90*/  ISETP.NE.AND P5, PT, R8, RZ, PT ;  /* 0x000000ff0800720c */ /* 0x000fe20003fa5270 */
[----:B------:R-:W-:-:S03]  /*cca0*/  VIADD R8, R41, 0x2 ;  /* 0x0000000229087836 */ /* 0x000fc60000000000 */
[----:B------:R-:W-:-:S04]  /*ccb0*/  SEL R44, R44, RZ, !P5 ;  /* 0x000000ff2c2c7207 */ /* 0x000fc80006800000 */
[----:B------:R-:W-:Y:S02]  /*ccc0*/  SEL R45, R44, RZ, !P3 ;  /* 0x000000ff2c2d7207 */ /* 0x000fe40005800000 */
[----:B------:R-:W-:-:S13]  /*ccd0*/  ISETP.GT.AND P3, PT, R8, R27, PT ;  /* 0x0000001b0800720c */ /* 0x000fda0003f64270 */
[----:B------:R-:W-:Y:S05]  /*cce0*/  WARPSYNC.COLLECTIVE R24, `(.L_x_982) ;  /* 0x0000000018087348 */ /* 0x000fea0003c00000 */
[----:B------:R0:W1:Y:S02]  /*ccf0*/  SHFL.DOWN P5, R44, R14, R15, R27 ;  /* 0x0800000f0e2c7389 */ /* 0x00006400000a001b */
[----:B01----:R-:W-:Y:S05]  /*cd00*/  ENDCOLLECTIVE ;  /* 0x000000000000791b */ /* 0x003fea0003800000 */
.L_x_982:
[----:B------:R-:W-:-:S04]  /*cd10*/  IMAD.IADD R22, R9, 0x1, R45 ;  /* 0x0000000109167824 */ /* 0x000fc800078e022d */
[----:B------:R-:W-:Y:S02]  /*cd20*/  IMAD.MOV.U32 R14, RZ, RZ, R22 ;  /* 0x000000ffff0e7224 */ /* 0x000fe400078e0016 */
[----:B------:R-:W-:-:S07]  /*cd30*/  IMAD.MOV.U32 R23, RZ, RZ, R44 ;  /* 0x000000ffff177224 */ /* 0x000fce00078e002c */
[----:B------:R-:W-:Y:S05]  /*cd40*/  WARPSYNC.COLLECTIVE R24, `(.L_x_983) ;  /* 0x0000000018087348 */ /* 0x000fea0003c00000 */
[----:B------:R0:W1:Y:S02]  /*cd50*/  SHFL.DOWN P5, R44, R14, R15, R27 ;  /* 0x0800000f0e2c7389 */ /* 0x00006400000a001b */
[----:B01----:R-:W-:Y:S05]  /*cd60*/  ENDCOLLECTIVE ;  /* 0x000000000000791b */ /* 0x003fea0003800000 */
.L_x_983:
        /* <DEDUP_REMOVED lines=12> */
.L_x_984:
[----:B------:R-:W-:-:S04]  /*ce30*/  IMAD.IADD R54, R22, 0x1, R9 ;  /* 0x0000000116367824 */ /* 0x000fc800078e0209 */
[----:B------:R-:W-:Y:S02]  /*ce40*/  IMAD.MOV.U32 R14, RZ, RZ, R54 ;  /* 0x000000ffff0e7224 */ /* 0x000fe400078e0036 */
[----:B------:R-:W-:-:S07]  /*ce50*/  IMAD.MOV.U32 R9, RZ, RZ, R44 ;  /* 0x000000ffff097224 */ /* 0x000fce00078e002c */
[----:B------:R-:W-:Y:S05]  /*ce60*/  WARPSYNC.COLLECTIVE R24, `(.L_x_985) ;  /* 0x0000000018087348 */ /* 0x000fea0003c00000 */
[----:B------:R0:W1:Y:S02]  /*ce70*/  SHFL.DOWN P5, R44, R14, R15, R27 ;  /* 0x0800000f0e2c7389 */ /* 0x00006400000a001b */
[----:B01----:R-:W-:Y:S05]  /*ce80*/  ENDCOLLECTIVE ;  /* 0x000000000000791b */ /* 0x003fea0003800000 */
.L_x_985:
[----:B------:R-:W-:-:S05]  /*ce90*/  SEL R9, R9, RZ, !P3 ;  /* 0x000000ff09097207 */ /* 0x000fca0005800000 */
[----:B------:R-:W-:-:S04]  /*cea0*/  IMAD.IADD R58, R8, 0x1, R9 ;  /* 0x00000001083a7824 */ /* 0x000fc800078e0209 */
[----:B------:R-:W-:Y:S02]  /*ceb0*/  IMAD.MOV.U32 R14, RZ, RZ, R58 ;  /* 0x000000ffff0e7224 */ /* 0x000fe400078e003a */
[----:B------:R-:W-:Y:S01]  /*cec0*/  IMAD.MOV.U32 R15, RZ, RZ, 0x8 ;  /* 0x00000008ff0f7424 */ /* 0x000fe200078e00ff */
[----:B------:R-:W-:-:S04]  /*ced0*/  ISETP.NE.AND P5, PT, R8, RZ, PT ;  /* 0x000000ff0800720c */ /* 0x000fc80003fa5270 */
[----:B------:R-:W-:-:S04]  /*cee0*/  SEL R44, R44, RZ, !P5 ;  /* 0x000000ff2c2c7207 */ /* 0x000fc80006800000 */
[----:B------:R-:W-:-:S07]  /*cef0*/  SEL R23, R44, RZ, !P3 ;  /* 0x000000ff2c177207 */ /* 0x000fce0005800000 */
[----:B------:R-:W-:Y:S05]  /*cf00*/  WARPSYNC.COLLECTIVE R24, `(.L_x_986) ;  /* 0x0000000018087348 */ /* 0x000fea0003c00000 */
[----:B------:R0:W1:Y:S02]  /*cf10*/  SHFL.DOWN P5, R44, R14, R15, R27 ;  /* 0x0800000f0e2c7389 */ /* 0x00006400000a001b */
[----:B01----:R-:W-:Y:S05]  /*cf20*/  ENDCOLLECTIVE ;  /* 0x000000000000791b */ /* 0x003fea0003800000 */
.L_x_986:
[----:B------:R-:W-:Y:S02]  /*cf30*/  IMAD.IADD R56, R54, 0x1, R23 ;  /* 0x0000000136387824 */ /* 0x000fe400078e0217 */
[----:B------:R-:W-:-:S05]  /*cf40*/  VIADD R23, R41, 0x8 ;  /* 0x0000000829177836 */ /* 0x000fca0000000000 */
[----:B------:R-:W-:Y:S01]  /*cf50*/  ISETP.GT.AND P3, PT, R23, R27, PT ;  /* 0x0000001b1700720c */ /* 0x000fe20003f64270 */
[----:B------:R-:W-:Y:S02]  /*cf60*/  IMAD.MOV.U32 R14, RZ, RZ, R56 ;  /* 0x000000ffff0e7224 */ /* 0x000fe400078e0038 */
[----:B------:R-:W-:-:S10]  /*cf70*/  IMAD.MOV.U32 R9, RZ, RZ, R44 ;  /* 0x000000ffff097224 */ /* 0x000fd400078e002c */
[----:B------:R-:W-:Y:S05]  /*cf80*/  WARPSYNC.COLLECTIVE R24, `(.L_x_987) ;  /* 0x0000000018087348 */ /* 0x000fea0003c00000 */
[----:B------:R0:W1:Y:S02]  /*cf90*/  SHFL.DOWN P5, R44, R14, R15, R27 ;  /* 0x0800000f0e2c7389 */ /* 0x00006400000a001b */
[----:B01----:R-:W-:Y:S05]  /*cfa0*/  ENDCOLLECTIVE ;  /* 0x000000000000791b */ /* 0x003fea0003800000 */
.L_x_987:
[----:B------:R-:W-:-:S05]  /*cfb0*/  SEL R9, R9, RZ, !P3 ;  /* 0x000000ff09097207 */ /* 0x000fca0005800000 */
[----:B------:R-:W-:Y:S02]  /*cfc0*/  IMAD.IADD R20, R58, 0x1, R9 ;  /* 0x000000013a147824 */ /* 0x000fe400078e0209 */
[----:B------:R-:W0:Y:S03]  /*cfd0*/  LDC.64 R8, c[0x0][0x3b0] ;  /* 0x0000ec00ff087b82 */ /* 0x000e260000000a00 */
[----:B------:R-:W-:Y:S01]  /*cfe0*/  ISETP.NE.AND P6, PT, R20, RZ, PT ;  /* 0x000000ff1400720c */ /* 0x000fe20003fc5270 */
[----:B------:R-:W-:Y:S02]  /*cff0*/  IMAD.MOV.U32 R14, RZ, RZ, R20 ;  /* 0x000000ffff0e7224 */ /* 0x000fe400078e0014 */
[----:B------:R-:W-:Y:S01]  /*d000*/  IMAD.MOV.U32 R15, RZ, RZ, 0x10 ;  /* 0x00000010ff0f7424 */ /* 0x000fe200078e00ff */
[----:B------:R-:W-:-:S04]  /*d010*/  ISETP.NE.AND P5, PT, R58, RZ, PT ;  /* 0x000000ff3a00720c */ /* 0x000fc80003fa5270 */
[----:B------:R-:W-:-:S04]  /*d020*/  SEL R44, R44, RZ, !P5 ;  /* 0x000000ff2c2c7207 */ /* 0x000fc80006800000 */
[----:B------:R-:W-:Y:S02]  /*d030*/  SEL R45, R44, RZ, !P3 ;  /* 0x000000ff2c2d7207 */ /* 0x000fe40005800000 */
[----:B------:R-:W-:-:S13]  /*d040*/  ISETP.NE.U32.AND P3, PT, R10, 0x65, PT ;  /* 0x000000650a00780c */ /* 0x000fda0003f65070 */
[----:B0-----:R-:W-:Y:S05]  /*d050*/  WARPSYNC.COLLECTIVE R24, `(.L_x_988) ;  /* 0x0000000018087348 */ /* 0x001fea0003c00000 */
[----:B------:R1:W2:Y:S02]  /*d060*/  SHFL.DOWN P5, R44, R14, R15, R27 ;  /* 0x0800000f0e2c7389 */ /* 0x0002a400000a001b */
[----:B012---:R-:W-:Y:S05]  /*d070*/  ENDCOLLECTIVE ;  /* 0x000000000000791b */ /* 0x007fea0003800000 */
.L_x_988:
[----:B------:R-:W-:Y:S01]  /*d080*/  IMAD.IADD R22, R56, 0x1, R45 ;  /* 0x0000000138167824 */ /* 0x000fe200078e022d */
[----:B------:R-:W-:Y:S01]  /*d090*/  ISETP.NE.AND.EX P3, PT, R11, RZ, PT, P3 ;  /* 0x000000ff0b00720c */ /* 0x000fe20003f65330 */
[----:B------:R-:W-:Y:S02]  /*d0a0*/  VIADD R45, R41, 0x10 ;  /* 0x00000010292d7836 */ /* 0x000fe40000000000 */
[----:B------:R-:W-:Y:S02]  /*d0b0*/  IMAD.MOV.U32 R14, RZ, RZ, R22 ;  /* 0x000000ffff0e7224 */ /* 0x000fe400078e0016 */
[----:B------:R-:W-:-:S08]  /*d0c0*/  IMAD.MOV.U32 R54, RZ, RZ, R44 ;  /* 0x000000ffff367224 */ /* 0x000fd000078e002c */
[----:B------:R-:W-:Y:S05]  /*d0d0*/  WARPSYNC.COLLECTIVE R24, `(.L_x_989) ;  /* 0x0000000018087348 */ /* 0x000fea0003c00000 */
[----:B------:R0:W1:Y:S02]  /*d0e0*/  SHFL.DOWN P5, R44, R14, R15, R27 ;  /* 0x0800000f0e2c7389 */ /* 0x00006400000a001b */
[----:B01----:R-:W-:Y:S05]  /*d0f0*/  ENDCOLLECTIVE ;  /* 0x000000000000791b */ /* 0x003fea0003800000 */
.L_x_989:
[----:B------:R-:W-:Y:S05]  /*d100*/  WARPSYNC.COLLECTIVE R24, `(.L_x_990) ;  /* 0x0000000018087348 */ /* 0x000fea0003c00000 */
[----:B------:R-:W-:Y:S01]  /*d110*/  VOTE.ALL P3, P3 ;  /* 0x0000000000ff7806 */ /* 0x000fe20001860000 */
[----:B------:R-:W-:-:S12]  /*d120*/  ENDCOLLECTIVE ;  /* 0x000000000000791b */ /* 0x000fd80003800000 */
.L_x_990:
[----:B------:R-:W-:Y:S02]  /*d130*/  ISETP.GT.AND P5, PT, R45, R27, PT ;  /* 0x0000001b2d00720c */ /* 0x000fe40003fa4270 */
[----:B------:R-:W-:Y:S02]  /*d140*/  SEL R44, R44, RZ, !P6 ;  /* 0x000000ff2c2c7207 */ /* 0x000fe40007000000 */
[----:B------:R-:W-:Y:S02]  /*d150*/  SEL R11, R54, RZ, !P5 ;  /* 0x000000ff360b7207 */ /* 0x000fe40006800000 */
[----:B------:R-:W-:-:S03]  /*d160*/  SEL R51, R44, RZ, !P5 ;  /* 0x000000ff2c337207 */ /* 0x000fc60006800000 */
[----:B------:R-:W-:Y:S02]  /*d170*/  IMAD.IADD R20, R20, 0x1, R11 ;  /* 0x0000000114147824 */ /* 0x000fe400078e020b */
[----:B------:R-:W-:Y:S01]  /*d180*/  IMAD.IADD R22, R22, 0x1, R51 ;  /* 0x0000000116167824 */ /* 0x000fe200078e0233 */
[----:B------:R-:W-:-:S05]  /*d190*/  IADD3 R51, P5, PT, R8, 0x200, RZ ;  /* 0x0000020008337810 */ /* 0x000fca0007fbe0ff */
[----:B------:R-:W-:Y:S01]  /*d1a0*/  IMAD.X R50, RZ, RZ, R9, P5 ;  /* 0x000000ffff327224 */ /* 0x000fe200028e0609 */
[----:B------:R-:W-:Y:S07]  /*d1b0*/  BRA `(.L_x_991) ;  /* 0xffffffc800807947 */ /* 0x000fee000383ffff */
.L_x_923:
[----:B------:R-:W-:Y:S01]  /*d1c0*/  BSSY B0, `(.L_x_992) ;  /* 0x0000006000007945 */ /* 0x000fe20003800000 */
[----:B------:R-:W-:Y:S01]  /*d1d0*/  PLOP3.LUT P3, PT, P3, PT, PT, 0x8, 0x80 ;  /* 0x000000000080781c */ /* 0x000fe20001f6e170 */
[----:B------:R-:W-:-:S12]  /*d1e0*/  IMAD.MOV.U32 R24, RZ, RZ, -0x1 ;  /* 0xffffffffff187424 */ /* 0x000fd800078e00ff */
[----:B------:R-:W-:Y:S05]  /*d1f0*/  WARPSYNC.COLLECTIVE R24, `(.L_x_993) ;  /* 0x0000000018087348 */ /* 0x000fea0003c00000 */
[----:B------:R-:W-:Y:S01]  /*d200*/  VOTE.ANY P3, P3 ;  /* 0x0000000000ff7806 */ /* 0x000fe20001860100 */
[----:B------:R-:W-:-:S12]  /*d210*/  ENDCOLLECTIVE ;  /* 0x000000000000791b */ /* 0x000fd80003800000 */
.L_x_993:
[----:B------:R-:W-:Y:S05]  /*d220*/  BSYNC B0 ;  /* 0x0000000000007941 */ /* 0x000fea0003800000 */
.L_x_992:
[----:B------:R-:W-:Y:S05]  /*d230*/  BRA `(.L_x_994) ;  /* 0xffffffc8008c7947 */ /* 0x000fea000383ffff */
.L_x_925:
        /* <DEDUP_REMOVED lines=8> */
.L_x_996:
[----:B------:R-:W-:Y:S05]  /*d2c0*/  BSYNC B0 ;  /* 0x0000000000007941 */ /* 0x000fea0003800000 */
.L_x_995:
[----:B------:R-:W-:Y:S01]  /*d2d0*/  LOP3.LUT R24, R24, 0x80000000, R21, 0xec, !PT ;  /* 0x8000000018187812 */ /* 0x000fe200078eec15 */
[----:B------:R-:W-:Y:S01]  /*d2e0*/  IMAD.MOV.U32 R14, RZ, RZ, R8 ;  /* 0x000000ffff0e7224 */ /* 0x000fe200078e0008 */
[----:B------:R-:W-:Y:S01]  /*d2f0*/  ISETP.NE.AND P6, PT, R8, RZ, PT ;  /* 0x000000ff0800720c */ /* 0x000fe20003fc5270 */
[----:B------:R-:W-:Y:S02]  /*d300*/  IMAD.MOV.U32 R15, RZ, RZ, 0x1 ;  /* 0x00000001ff0f7424 */ /* 0x000fe400078e00ff */
[C---:B------:R-:W-:Y:S02]  /*d310*/  VIADD R11, R24.reuse, 0xffffffff ;  /* 0xffffffff180b7836 */ /* 0x040fe40000000000 */
[----:B------:R-:W-:Y:S02]  /*d320*/  VIADD R10, R41, 0x4 ;  /* 0x00000004290a7836 */ /* 0x000fe40000000000 */
[----:B------:R-:W-:Y:S01]  /*d330*/  VIADD R55, R55, 0xffffffe0 ;  /* 0xffffffe037377836 */ /* 0x000fe20000000000 */
[----:B------:R-:W-:Y:S01]  /*d340*/  LOP3.LUT R11, R24, R11, RZ, 0xc, !PT ;  /* 0x0000000b180b7212 */ /* 0x000fe200078e0cff */
[----:B------:R-:W-:-:S03]  /*d350*/  IMAD.MOV.U32 R24, RZ, RZ, -0x1 ;  /* 0xffffffffff187424 */ /* 0x000fc600078e00ff */
[----:B------:R0:W1:Y:S04]  /*d360*/  POPC R27, R11 ;  /* 0x0000000b001b7309 */ /* 0x0000680000000000 */
[----:B01----:R-:W-:Y:S05]  /*d370*/  WARPSYNC.COLLECTIVE R24, `(.L_x_997) ;  /* 0x0000000018087348 */ /* 0x003fea0003c00000 */
[----:B-1----:R1:W2:Y:S02]  /*d380*/  SHFL.DOWN P5, R44, R14, R15, R27 ;  /* 0x0800000f0e2c7389 */ /* 0x0022a400000a001b */
[----:B012---:R-:W-:Y:S05]  /*d390*/  ENDCOLLECTIVE ;  /* 0x000000000000791b */ /* 0x007fea0003800000 */
.L_x_997:
[----:B------:R-:W-:Y:S02]  /*d3a0*/  IMAD.MOV.U32 R14, RZ, RZ, R9 ;  /* 0x000000ffff0e7224 */ /* 0x000fe400078e0009 */
[----:B------:R-:W-:-:S07]  /*d3b0*/  IMAD.MOV.U32 R56, RZ, RZ, R44 ;  /* 0x000000ffff387224 */ /* 0x000fce00078e002c */
[----:B------:R-:W-:Y:S05]  /*d3c0*/  WARPSYNC.COLLECTIVE R24, `(.L_x_998) ;  /* 0x0000000018087348 */ /* 0x000fea0003c00000 */
[----:B------:R0:W1:Y:S02]  /*d3d0*/  SHFL.DOWN P5, R44, R14, R15, R27 ;  /* 0x0800000f0e2c7389 */ /* 0x00006400000a001b */
[----:B01----:R-:W-:Y:S05]  /*d3e0*/  ENDCOLLECTIVE ;  /* 0x000000000000791b */ /* 0x003fea0003800000 */
.L_x_998:
[----:B------:R-:W-:Y:S01]  /*d3f0*/  IMAD.MOV.U32 R15, RZ, RZ, 0x2 ;  /* 0x00000002ff0f7424 */ /* 0x000fe200078e00ff */
[----:B------:R-:W-:Y:S02]  /*d400*/  ISETP.GE.AND P5, PT, R41, R27, PT ;  /* 0x0000001b2900720c */ /* 0x000fe40003fa6270 */
[----:B------:R-:W-:Y:S02]  /*d410*/  SEL R44, R44, RZ, !P6 ;  /* 0x000000ff2c2c7207 */ /* 0x000fe40007000000 */
[----:B------:R-:W-:Y:S02]  /*d420*/  SEL R11, R56, RZ, !P5 ;  /* 0x000000ff380b7207 */ /* 0x000fe40006800000 */
[----:B------:R-:W-:-:S03]  /*d430*/  SEL R57, R44, RZ, !P5 ;  /* 0x000000ff2c397207 */ /* 0x000fc60006800000 */
[----:B------:R-:W-:Y:S02]  /*d440*/  IMAD.IADD R56, R8, 0x1, R11 ;  /* 0x0000000108387824 */ /* 0x000fe400078e020b */
[----:B------:R-:W-:Y:S02]  /*d450*/  IMAD.IADD R54, R9, 0x1, R57 ;  /* 0x0000000109367824 */ /* 0x000fe400078e0239 */
[----:B------:R-:W-:Y:S01]  /*d460*/  IMAD.MOV.U32 R14, RZ, RZ, R56 ;  /* 0x000000ffff0e7224 */ /* 0x000fe200078e0038 */
[----:B------:R-:W-:Y:S01]  /*d470*/  ISETP.NE.AND P6, PT, R56, RZ, PT ;  /* 0x000000ff3800720c */ /* 0x000fe20003fc5270 */
[----:B------:R-:W-:-:S12]  /*d480*/  VIADD R8, R41, 0x2 ;  /* 0x0000000229087836 */ /* 0x000fd80000000000 */
[----:B------:R-:W-:Y:S05]  /*d490*/  WARPSYNC.COLLECTIVE R24, `(.L_x_999) ;  /* 0x0000000018087348 */ /* 0x000fea0003c00000 */
[----:B------:R0:W1:Y:S02]  /*d4a0*/  SHFL.DOWN P5, R44, R14, R15, R27 ;  /* 0x0800000f0e2c7389 */ /* 0x00006400000a001b */
[----:B01----:R-:W-:Y:S05]  /*d4b0*/  ENDCOLLECTIVE ;  /* 0x000000000000791b */ /* 0x003fea0003800000 */
.L_x_999:
[----:B------:R-:W-:Y:S02]  /*d4c0*/  IMAD.MOV.U32 R14, RZ, RZ, R54 ;  /* 0x000000ffff0e7224 */ /* 0x000fe400078e0036 */
[----:B------:R-:W-:-:S07]  /*d4d0*/  IMAD.MOV.U32 R9, RZ, RZ, R44 ;  /* 0x000000ffff097224 */ /* 0x000fce00078e002c */
[----:B------:R-:W-:Y:S05]  /*d4e0*/  WARPSYNC.COLLECTIVE R24, `(.L_x_1000) ;  /* 0x0000000018087348 */ /* 0x000fea0003c00000 */
[----:B------:R0:W1:Y:S02]  /*d4f0*/  SHFL.DOWN P5, R44, R14, R15, R27 ;  /* 0x0800000f0e2c7389 */ /* 0x00006400000a001b */
[----:B01----:R-:W-:Y:S05]  /*d500*/  ENDCOLLECTIVE ;  /* 0x000000000000791b */ /* 0x003fea0003800000 */
.L_x_1000:
[----:B------:R-:W-:Y:S01]  /*d510*/  IMAD.MOV.U32 R15, RZ, RZ, 0x4 ;  /* 0x00000004ff0f7424 */ /* 0x000fe200078e00ff */
[----:B------:R-:W-:Y:S02]  /*d520*/  ISETP.GT.AND P5, PT, R8, R27, PT ;  /* 0x0000001b0800720c */ /* 0x000fe40003fa4270 */
[----:B------:R-:W-:Y:S02]  /*d530*/  SEL R44, R44, RZ, !P6 ;  /* 0x000000ff2c2c7207 */ /* 0x000fe40007000000 */
[----:B------:R-:W-:-:S05]  /*d540*/  SEL R9, R9, RZ, !P5 ;  /* 0x000000ff09097207 */ /* 0x000fca0006800000 */
[----:B------:R-:W-:Y:S01]  /*d550*/  IMAD.IADD R58, R56, 0x1, R9 ;  /* 0x00000001383a7824 */ /* 0x000fe200078e0209 */
[----:B------:R-:W-:-:S03]  /*d560*/  SEL R9, R44, RZ, !P5 ;  /* 0x000000ff2c097207 */ /* 0x000fc60006800000 */
[----:B------:R-:W-:Y:S01]  /*d570*/  IMAD.MOV.U32 R14, RZ, RZ, R58 ;  /* 0x000000ffff0e7224 */ /* 0x000fe200078e003a */
[----:B------:R-:W-:Y:S01]  /*d580*/  ISETP.NE.AND P6, PT, R58, RZ, PT ;  /* 0x000000ff3a00720c */ /* 0x000fe20003fc5270 */
[----:B------:R-:W-:-:S12]  /*d590*/  IMAD.IADD R8, R54, 0x1, R9 ;  /* 0x0000000136087824 */ /* 0x000fd800078e0209 */
[----:B------:R-:W-:Y:S05]  /*d5a0*/  WARPSYNC.COLLECTIVE R24, `(.L_x_1001) ;  /* 0x0000000018087348 */ /* 0x000fea0003c00000 */
[----:B------:R0:W1:Y:S02]  /*d5b0*/  SHFL.DOWN P5, R44, R14, R15, R27 ;  /* 0x0800000f0e2c7389 */ /* 0x00006400000a001b */
[----:B01----:R-:W-:Y:S05]  /*d5c0*/  ENDCOLLECTIVE ;  /* 0x000000000000791b */ /* 0x003fea0003800000 */
.L_x_1001:
[----:B------:R-:W-:Y:S02]  /*d5d0*/  IMAD.MOV.U32 R14, RZ, RZ, R8 ;  /* 0x000000ffff0e7224 */ /* 0x000fe400078e0008 */
[----:B------:R-:W-:-:S07]  /*d5e0*/  IMAD.MOV.U32 R9, RZ, RZ, R44 ;  /* 0x000000ffff097224 */ /* 0x000fce00078e002c */
[----:B------:R-:W-:Y:S05]  /*d5f0*/  WARPSYNC.COLLECTIVE R24, `(.L_x_1002) ;  /* 0x0000000018087348 */ /* 0x000fea0003c00000 */
[----:B------:R0:W1:Y:S02]  /*d600*/  SHFL.DOWN P5, R44, R14, R15, R27 ;  /* 0x0800000f0e2c7389 */ /* 0x00006400000a001b */
[----:B01----:R-:W-:Y:S05]  /*d610*/  ENDCOLLECTIVE ;  /* 0x000000000000791b */ /* 0x003fea0003800000 */
.L_x_1002:
        /* <DEDUP_REMOVED lines=12> */
.L_x_1003:
[----:B------:R-:W-:Y:S02]  /*d6e0*/  IMAD.MOV.U32 R14, RZ, RZ, R54 ;  /* 0x000000ffff0e7224 */ /* 0x000fe400078e0036 */
[----:B------:R-:W-:-:S07]  /*d6f0*/  IMAD.MOV.U32 R9, RZ, RZ, R44 ;  /* 0x000000ffff097224 */ /* 0x000fce00078e002c */
[----:B------:R-:W-:Y:S05]  /*d700*/  WARPSYNC.COLLECTIVE R24, `(.L_x_1004) ;  /* 0x0000000018087348 */ /* 0x000fea0003c00000 */
[----:B------:R0:W1:Y:S02]  /*d710*/  SHFL.DOWN P5, R44, R14, R15, R27 ;  /* 0x0800000f0e2c7389 */ /* 0x00006400000a001b */
[----:B01----:R-:W-:Y:S05]  /*d720*/  ENDCOLLECTIVE ;  /* 0x000000000000791b */ /* 0x003fea0003800000 */
.L_x_1004:
[----:B------:R-:W-:Y:S01]  /*d730*/  IMAD.MOV.U32 R15, RZ, RZ, 0x10 ;  /* 0x00000010ff0f7424 */ /* 0x000fe200078e00ff */
[----:B------:R-:W-:Y:S02]  /*d740*/  ISETP.GT.AND P5, PT, R23, R27, PT ;  /* 0x0000001b1700720c */ /* 0x000fe40003fa4270 */
[----:B------:R-:W-:Y:S02]  /*d750*/  SEL R44, R44, RZ, !P6 ;  /* 0x000000ff2c2c7207 */ /* 0x000fe40007000000 */
[----:B------:R-:W-:Y:S02]  /*d760*/  SEL R9, R9, RZ, !P5 ;  /* 0x000000ff09097207 */ /* 0x000fe40006800000 */
[----:B------:R-:W-:-:S03]  /*d770*/  SEL R11, R44, RZ, !P5 ;  /* 0x000000ff2c0b7207 */ /* 0x000fc60006800000 */
[----:B------:R-:W-:Y:S02]  /*d780*/  IMAD.IADD R9, R56, 0x1, R9 ;  /* 0x0000000138097824 */ /* 0x000fe400078e0209 */
[----:B------:R-:W-:Y:S02]  /*d790*/  IMAD.IADD R8, R54, 0x1, R11 ;  /* 0x0000000136087824 */ /* 0x000fe400078e020b */
[----:B------:R-:W-:Y:S01]  /*d7a0*/  IMAD.MOV.U32 R14, RZ, RZ, R9 ;  /* 0x000000ffff0e7224 */ /* 0x000fe200078e0009 */
[----:B------:R-:W-:-:S13]  /*d7b0*/  ISETP.NE.AND P6, PT, R9, RZ, PT ;  /* 0x000000ff0900720c */ /* 0x000fda0003fc5270 */
[----:B------:R-:W-:Y:S05]  /*d7c0*/  WARPSYNC.COLLECTIVE R24, `(.L_x_1005) ;  /* 0x0000000018087348 */ /* 0x000fea0003c00000 */
[----:B------:R0:W1:Y:S02]  /*d7d0*/  SHFL.DOWN P5, R44, R14, R15, R27 ;  /* 0x0800000f0e2c7389 */ /* 0x00006400000a001b */
[----:B01----:R-:W-:Y:S05]  /*d7e0*/  ENDCOLLECTIVE ;  /* 0x000000000000791b */ /* 0x003fea0003800000 */
.L_x_1005:
[----:B------:R-:W-:Y:S02]  /*d7f0*/  IMAD.MOV.U32 R14, RZ, RZ, R8 ;  /* 0x000000ffff0e7224 */ /* 0x000fe400078e0008 */
[----:B------:R-:W-:-:S07]  /*d800*/  IMAD.MOV.U32 R54, RZ, RZ, R44 ;  /* 0x000000ffff367224 */ /* 0x000fce00078e002c */
[----:B------:R-:W-:Y:S05]  /*d810*/  WARPSYNC.COLLECTIVE R24, `(.L_x_1006) ;  /* 0x0000000018087348 */ /* 0x000fea0003c00000 */
[----:B------:R0:W1:Y:S02]  /*d820*/  SHFL.DOWN P5, R44, R14, R15, R27 ;  /* 0x0800000f0e2c7389 */ /* 0x00006400000a001b */
[----:B01----:R-:W-:Y:S05]  /*d830*/  ENDCOLLECTIVE ;  /* 0x000000000000791b */ /* 0x003fea0003800000 */
.L_x_1006:
[----:B------:R-:W-:Y:S05]  /*d840*/  WARPSYNC.COLLECTIVE R24, `(.L_x_1007) ;  /* 0x0000000018087348 */ /* 0x000fea0003c00000 */
[----:B------:R-:W-:Y:S01]  /*d850*/  VOTE.ALL P3, P3 ;  /* 0x0000000000ff7806 */ /* 0x000fe20001860000 */
[----:B------:R-:W-:-:S12]  /*d860*/  ENDCOLLECTIVE ;  /* 0x000000000000791b */ /* 0x000fd80003800000 */
.L_x_1007:
[----:B------:R-:W-:Y:S02]  /*d870*/  ISETP.GT.AND P5, PT, R45, R27, PT ;  /* 0x0000001b2d00720c */ /* 0x000fe40003fa4270 */
[----:B------:R-:W-:Y:S02]  /*d880*/  SEL R44, R44, RZ, !P6 ;  /* 0x000000ff2c2c7207 */ /* 0x000fe40007000000 */
[----:B------:R-:W-:Y:S02]  /*d890*/  SEL R54, R54, RZ, !P5 ;  /* 0x000000ff36367207 */ /* 0x000fe40006800000 */
[----:B------:R-:W-:Y:S02]  /*d8a0*/  SEL R11, R44, RZ, !P5 ;  /* 0x000000ff2c0b7207 */ /* 0x000fe40006800000 */
[----:B------:R-:W-:Y:S02]  /*d8b0*/  ISETP.NE.AND P5, PT, R20, RZ, PT ;  /* 0x000000ff1400720c */ /* 0x000fe40003fa5270 */
[----:B------:R-:W-:Y:S01]  /*d8c0*/  IADD3 R20, PT, PT, R9, R54, R20 ;  /* 0x0000003609147210 */ /* 0x000fe20007ffe014 */
[----:B------:R-:W-:-:S05]  /*d8d0*/  IMAD.IADD R11, R8, 0x1, R11 ;  /* 0x00000001080b7824 */ /* 0x000fca00078e020b */
[----:B------:R-:W-:-:S05]  /*d8e0*/  SEL R11, R11, RZ, !P5 ;  /* 0x000000ff0b0b7207 */ /* 0x000fca0006800000 */
[----:B------:R-:W-:Y:S01]  /*d8f0*/  IMAD.IADD R22, R11, 0x1, R22 ;  /* 0x000000010b167824 */ /* 0x000fe200078e0216 */
[----:B------:R-:W-:Y:S06]  /*d900*/  BRA `(.L_x_1008) ;  /* 0xffffffc400d87947 */ /* 0x000fec000383ffff */
.L_x_1009:
        /* <DEDUP_REMOVED lines=15> */
.L_x_1180:


//--------------------- .text._ZN6thrust24THRUST_300001_SM_1000_NS8cuda_cub4core6detail13_kernel_agentINS1_15__reduce_by_key9InitAgentIN3cub18CUB_300001_SM_100024ReduceByKeyScanTileStateIiiLb1EEEiPiEEJSA_iSB_EEEvDpT0_ --------------------------
	.section	.text._ZN6thrust24THRUST_300001_SM_1000_NS8cuda_cub4core6detail13_kernel_agentINS1_15__reduce_by_key9InitAgentIN3cub18CUB_300001_SM_100024ReduceByKeyScanTileStateIiiLb1EEEiPiEEJSA_iSB_EEEvDpT0_,"ax",@progbits
	.align	128
        .global         _ZN6thrust24THRUST_300001_SM_1000_NS8cuda_cub4core6detail13_kernel_agentINS1_15__reduce_by_key9InitAgentIN3cub18CUB_300001_SM_100024ReduceByKeyScanTileStateIiiLb1EEEiPiEEJSA_iSB_EEEvDpT0_
        .type           _ZN6thrust24THRUST_300001_SM_1000_NS8cuda_cub4core6detail13_kernel_agentINS1_15__reduce_by_key9InitAgentIN3cub18CUB_300001_SM_100024ReduceByKeyScanTileStateIiiLb1EEEiPiEEJSA_iSB_EEEvDpT0_,@function
        .size           _ZN6thrust24THRUST_300001_SM_1000_NS8cuda_cub4core6detail13_kernel_agentINS1_15__reduce_by_key9InitAgentIN3cub18CUB_300001_SM_100024ReduceByKeyScanTileStateIiiLb1EEEiPiEEJSA_iSB_EEEvDpT0_,(.L_x_1181 - _ZN6thrust24THRUST_300001_SM_1000_NS8cuda_cub4core6detail13_kernel_agentINS1_15__reduce_by_key9InitAgentIN3cub18CUB_300001_SM_100024ReduceByKeyScanTileStateIiiLb1EEEiPiEEJSA_iSB_EEEvDpT0_)
        .other          _ZN6thrust24THRUST_300001_SM_1000_NS8cuda_cub4core6detail13_kernel_agentINS1_15__reduce_by_key9InitAgentIN3cub18CUB_300001_SM_100024ReduceByKeyScanTileStateIiiLb1EEEiPiEEJSA_iSB_EEEvDpT0_,@"STO_CUDA_ENTRY STV_DEFAULT"
_ZN6thrust24THRUST_300001_SM_1000_NS8cuda_cub4core6detail13_kernel_agentINS1_15__reduce_by_key9InitAgentIN3cub18CUB_300001_SM_100024ReduceByKeyScanTileStateIiiLb1EEEiPiEEJSA_iSB_EEEvDpT0_:
.text._ZN6thrust24THRUST_300001_SM_1000_NS8cuda_cub4core6detail13_kernel_agentINS1_15__reduce_by_key9InitAgentIN3cub18CUB_300001_SM_100024ReduceByKeyScanTileStateIiiLb1EEEiPiEEJSA_iSB_EEEvDpT0_:
        /* <DEDUP_REMOVED lines=22> */
[----:B0-----:R-:W-:Y:S01]  /*0160*/  STG.E desc[UR4][R2.64], RZ ;  /* 0x000000ff02007986 */ /* 0x001fe2000c101904 */
[----:B------:R-:W-:Y:S05]  /*0170*/  EXIT ;  /* 0x000000000000794d */ /* 0x000fea0003800000 */
.L_x_1010:
        /* <DEDUP_REMOVED lines=16> */
.L_x_1181:


//--------------------- .text._ZN6thrust24THRUST_300001_SM_1000_NS8cuda_cub4core6detail13_kernel_agentINS1_8__unique11UniqueAgentIPxS7_N4cuda3std3__48equal_toIxEEiPiEEJS7_S7_SC_SD_iN3cub18CUB_300001_SM_100013ScanTileStateIiLb1EEEmEEEvDpT0_ --------------------------
	.section	.text._ZN6thrust24THRUST_300001_SM_1000_NS8cuda_cub4core6detail13_kernel_agentINS1_8__unique11UniqueAgentIPxS7_N4cuda3std3__48equal_toIxEEiPiEEJS7_S7_SC_SD_iN3cub18CUB_300001_SM_100013ScanTileStateIiLb1EEEmEEEvDpT0_,"ax",@progbits
	.align	128
        .global         _ZN6thrust24THRUST_300001_SM_1000_NS8cuda_cub4core6detail13_kernel_agentINS1_8__unique11UniqueAgentIPxS7_N4cuda3std3__48equal_toIxEEiPiEEJS7_S7_SC_SD_iN3cub18CUB_300001_SM_100013ScanTileStateIiLb1EEEmEEEvDpT0_
        .type           _ZN6thrust24THRUST_300001_SM_1000_NS8cuda_cub4core6detail13_kernel_agentINS1_8__unique11UniqueAgentIPxS7_N4cuda3std3__48equal_toIxEEiPiEEJS7_S7_SC_SD_iN3cub18CUB_300001_SM_100013ScanTileStateIiLb1EEEmEEEvDpT0_,@function
        .size           _ZN6thrust24THRUST_300001_SM_1000_NS8cuda_cub4core6detail13_kernel_agentINS1_8__unique11UniqueAgentIPxS7_N4cuda3std3__48equal_toIxEEiPiEEJS7_S7_SC_SD_iN3cub18CUB_300001_SM_100013ScanTileStateIiLb1EEEmEEEvDpT0_,(.L_x_1182 - _ZN6thrust24THRUST_300001_SM_1000_NS8cuda_cub4core6detail13_kernel_agentINS1_8__unique11UniqueAgentIPxS7_N4cuda3std3__48equal_toIxEEiPiEEJS7_S7_SC_SD_iN3cub18CUB_300001_SM_100013ScanTileStateIiLb1EEEmEEEvDpT0_)
        .other          _ZN6thrust24THRUST_300001_SM_1000_NS8cuda_cub4core6detail13_kernel_agentINS1_8__unique11UniqueAgentIPxS7_N4cuda3std3__48equal_toIxEEiPiEEJS7_S7_SC_SD_iN3cub18CUB_300001_SM_100013ScanTileStateIiLb1EEEmEEEvDpT0_,@"STO_CUDA_ENTRY STV_DEFAULT"
_ZN6thrust24THRUST_300001_SM_1000_NS8cuda_cub4core6detail13_kernel_agentINS1_8__unique11UniqueAgentIPxS7_N4cuda3std3__48equal_toIxEEiPiEEJS7_S7_SC_SD_iN3cub18CUB_300001_SM_100013ScanTileStateIiLb1EEEmEEEvDpT0_:
.text._ZN6thrust24THRUST_300001_SM_1000_NS8cuda_cub4core6detail13_kernel_agentINS1_8__unique11UniqueAgentIPxS7_N4cuda3std3__48equal_toIxEEiPiEEJS7_S7_SC_SD_iN3cub18CUB_300001_SM_100013ScanTileStateIiLb1EEEmEEEvDpT0_:
[----:B------:R-:W-:Y:S01]  /*0000*/  LDC R1, c[0x0][0x37c] ;  /* 0x0000df00ff017b82 */ /* 0x000fe20000000800 */
[----:B------:R-:W0:Y:S01]  /*0010*/  S2R R0, SR_CTAID.X ;  /* 0x0000000000007919 */ /* 0x000e220000002500 */
[----:B------:R-:W1:Y:S01]  /*0020*/  LDCU UR4, c[0x0][0x3b0] ;  /* 0x00007600ff0477ac */ /* 0x000e620008000800 */
[----:B------:R-:W2:Y:S01]  /*0030*/  LDCU.64 UR8, c[0x0][0x358] ;  /* 0x00006b00ff0877ac */ /* 0x000ea20008000a00 */
[----:B-1----:R-:W-:-:S06]  /*0040*/  UIADD3 UR4, UPT, UPT, UR4, -0x1, URZ ;  /* 0xffffffff04047890 */ /* 0x002fcc000fffe0ff */
[C---:B0-----:R-:W-:Y:S01]  /*0050*/  ISETP.GE.AND P0, PT, R0.reuse, UR4, PT ;  /* 0x0000000400007c0c */ /* 0x041fe2000bf06270 */
[----:B------:R-:W-:-:S12]  /*0060*/  IMAD R7, R0, 0x140, RZ ;  /* 0x0000014000077824 */ /* 0x000fd800078e02ff */
[----:B--2---:R-:W-:Y:S05]  /*0070*/  @P0 BRA `(.L_x_1011) ;  /* 0x0000002400fc0947 */ /* 0x004fea0003800000 */
[----:B------:R-:W-:-:S13]  /*0080*/  ISETP.NE.AND P0, PT, R0, RZ, PT ;  /* 0x000000ff0000720c */ /* 0x000fda0003f05270 */
[----:B------:R-:W-:Y:S05]  /*0090*/  @P0 BRA `(.L_x_1012) ;  /* 0x0000000c00ac0947 */ /* 0x000fea0003800000 */
        /* <DEDUP_REMOVED lines=11> */
[----:B------:R-:W5:Y:S01]  /*0150*/  LDG.E.64.CONSTANT R20, desc[UR8][R2.64+0x400] ;  /* 0x0004000802147981 */ /* 0x000f62000c1e9b00 */
[----:B------:R-:W0:Y:S01]  /*0160*/  S2UR UR5, SR_CgaCtaId ;  /* 0x00000000000579c3 */ /* 0x000e220000008800 */
[----:B------:R-:W-:Y:S01]  /*0170*/  SHF.R.U32.HI R5, RZ, 0x5, R0 ;  /* 0x00000005ff057819 */ /* 0x000fe20000011600 */
[----:B------:R-:W-:Y:S01]  /*0180*/  UMOV UR4, 0x400 ;  /* 0x0000040000047882 */ /* 0x000fe20000000000 */
[----:B------:R-:W1:Y:S01]  /*0190*/  S2R R4, SR_LANEID ;  /* 0x0000000000047919 */ /* 0x000e620000000000 */
[C---:B------:R-:W-:Y:S01]  /*01a0*/  ISETP.NE.AND P3, PT, R0.reuse, RZ, PT ;  /* 0x000000ff0000720c */ /* 0x040fe20003f65270 */
[----:B------:R-:W-:Y:S01]  /*01b0*/  BSSY.RECONVERGENT B0, `(.L_x_1013) ;  /* 0x00000d7000007945 */ /* 0x000fe20003800200 */
[----:B------:R-:W-:-:S02]  /*01c0*/  ISETP.NE.AND P6, PT, R0, RZ, PT ;  /* 0x000000ff0000720c */ /* 0x000fc40003fc5270 */
[----:B------:R-:W-:Y:S01]  /*01d0*/  ISETP.GE.U32.AND P5, PT, R0, 0x20, PT ;  /* 0x000000200000780c */ /* 0x000fe20003fa6070 */
[----:B0-----:R-:W-:-:S06]  /*01e0*/  ULEA UR4, UR5, UR4, 0x18 ;  /* 0x0000000405047291 */ /* 0x001fcc000f8ec0ff */
[----:B------:R-:W-:Y:S01]  /*01f0*/  LEA R15, R0, UR4, 0x3 ;  /* 0x00000004000f7c11 */ /* 0x000fe2000f8e18ff */
[----:B-1----:R-:W-:Y:S01]  /*0200*/  IMAD R8, R5, 0xa0, R4 ;  /* 0x000000a005087824 */ /* 0x002fe200078e0204 */
[----:B------:R-:W-:-:S04]  /*0210*/  ISETP.NE.AND P4, PT, R4, RZ, PT ;  /* 0x000000ff0400720c */ /* 0x000fc80003f85270 */
[----:B------:R-:W-:-:S05]  /*0220*/  LEA R23, R8, UR4, 0x3 ;  /* 0x0000000408177c11 */ /* 0x000fca000f8e18ff */
[----:B------:R-:W-:Y:S01]  /*0230*/  IMAD R14, R4, 0x20, R23 ;  /* 0x00000020040e7824 */ /* 0x000fe200078e0217 */
[----:B--2---:R-:W-:Y:S04]  /*0240*/  STS.64 [R23], R6 ;  /* 0x0000000617007388 */ /* 0x004fe80000000a00 */
[----:B---3--:R-:W-:Y:S04]  /*0250*/  STS.64 [R23+0x100], R12 ;  /* 0x0001000c17007388 */ /* 0x008fe80000000a00 */
[----:B----4-:R-:W-:Y:S04]  /*0260*/  STS.64 [R23+0x200], R16 ;  /* 0x0002001017007388 */ /* 0x010fe80000000a00 */
[----:B-----5:R-:W-:Y:S04]  /*0270*/  STS.64 [R23+0x300], R18 ;  /* 0x0003001217007388 */ /* 0x020fe80000000a00 */
[----:B------:R0:W-:Y:S01]  /*0280*/  STS.64 [R23+0x400], R20 ;  /* 0x0004001417007388 */ /* 0x0001e20000000a00 */
[----:B------:R-:W-:-:S03]  /*0290*/  NOP ;  /* 0x0000000000007918 */ /* 0x000fc60000000000 */
[----:B------:R-:W1:Y:S04]  /*02a0*/  LDS.64 R2, [R14+0x20] ;  /* 0x000020000e027984 */ /* 0x000e680000000a00 */
[----:B------:R-:W-:Y:S01]  /*02b0*/  LDS.64 R10, [R14] ;  /* 0x000000000e0a7984 */ /* 0x000fe20000000a00 */
[----:B0-----:R-:W-:-:S03]  /*02c0*/  IMAD.MOV.U32 R21, RZ, RZ, 0x1 ;  /* 0x00000001ff157424 */ /* 0x001fc600078e00ff */
[----:B------:R-:W0:Y:S04]  /*02d0*/  LDS.64 R8, [R14+0x8] ;  /* 0x000008000e087984 */ /* 0x000e280000000a00 */
[----:B------:R-:W2:Y:S04]  /*02e0*/  LDS.64 R6, [R14+0x10] ;  /* 0x000010000e067984 */ /* 0x000ea80000000a00 */
[----:B------:R-:W-:Y:S01]  /*02f0*/  LDS.64 R12, [R14+0x18] ;  /* 0x000018000e0c7984 */ /* 0x000fe20000000a00 */
[----:B------:R-:W-:Y:S06]  /*0300*/  BAR.SYNC.DEFER_BLOCKING 0x0 ;  /* 0x0000000000007b1d */ /* 0x000fec0000010000 */
[----:B-1----:R-:W-:Y:S02]  /*0310*/  STS.64 [R15+0x230], R2 ;  /* 0x000230020f007388 */ /* 0x002fe40000000a00 */
[----:B------:R-:W-:Y:S01]  /*0320*/  BAR.SYNC.DEFER_BLOCKING 0x0 ;  /* 0x0000000000007b1d */ /* 0x000fe20000010000 */
[----:B0-----:R-:W-:-:S02]  /*0330*/  ISETP.NE.U32.AND P1, PT, R10, R8, PT ;  /* 0x000000080a00720c */ /* 0x001fc40003f25070 */
[----:B--2---:R-:W-:Y:S02]  /*0340*/  ISETP.NE.U32.AND P2, PT, R8, R6, PT ;  /* 0x000000060800720c */ /* 0x004fe40003f45070 */
[----:B------:R-:W-:Y:S01]  /*0350*/  ISETP.NE.AND.EX P1, PT, R11, R9, PT, P1 ;  /* 0x000000090b00720c */ /* 0x000fe20003f25310 */
[----:B------:R-:W0:Y:S02]  /*0360*/  @P3 LDS.64 R16, [R15+0x228] ;  /* 0x000228000f103984 */ /* 0x000e240000000a00 */
[----:B------:R-:W-:Y:S01]  /*0370*/  BAR.SYNC.DEFER_BLOCKING 0x0 ;  /* 0x0000000000007b1d */ /* 0x000fe20000010000 */
[----:B0-----:R-:W-:-:S04]  /*0380*/  @P3 ISETP.NE.U32.AND P0, PT, R16, R10, PT ;  /* 0x0000000a1000320c */ /* 0x001fc80003f05070 */
[----:B------:R-:W-:-:S04]  /*0390*/  @P3 ISETP.NE.AND.EX P0, PT, R17, R11, PT, P0 ;  /* 0x0000000b1100320c */ /* 0x000fc80003f05300 */
[----:B------:R-:W-:Y:S02]  /*03a0*/  @P3 SEL R21, RZ, 0x1, !P0 ;  /* 0x00000001ff153807 */ /* 0x000fe40004000000 */
[----:B------:R-:W-:Y:S02]  /*03b0*/  ISETP.NE.AND.EX P0, PT, R9, R7, PT, P2 ;  /* 0x000000070900720c */ /* 0x000fe40003f05320 */
[CC--:B------:R-:W-:Y:S01]  /*03c0*/  ISETP.NE.U32.AND P2, PT, R6.reuse, R12.reuse, PT ;  /* 0x0000000c0600720c */ /* 0x0c0fe20003f45070 */
[----:B------:R-:W-:Y:S01]  /*03d0*/  VIADD R22, R21, 0x1 ;  /* 0x0000000115167836 */ /* 0x000fe20000000000 */
[----:B------:R-:W-:Y:S01]  /*03e0*/  ISETP.NE.U32.AND P3, PT, R6, R12, PT ;  /* 0x0000000c0600720c */ /* 0x000fe20003f65070 */
[----:B------:R-:W-:Y:S01]  /*03f0*/  @!P1 IMAD.MOV R22, RZ, RZ, R21 ;  /* 0x000000ffff169224 */ /* 0x000fe200078e0215 */
[CC--:B------:R-:W-:Y:S02]  /*0400*/  ISETP.NE.AND.EX P1, PT, R7.reuse, R13.reuse, PT, P2 ;  /* 0x0000000d0700720c */ /* 0x0c0fe40003f25320 */
[----:B------:R-:W-:Y:S01]  /*0410*/  ISETP.NE.U32.AND P2, PT, R12, R2, PT ;  /* 0x000000020c00720c */ /* 0x000fe20003f45070 */
[----:B------:R-:W-:Y:S01]  /*0420*/  VIADD R20, R22, 0x1 ;  /* 0x0000000116147836 */ /* 0x000fe20000000000 */
[----:B------:R-:W-:-:S03]  /*0430*/  ISETP.NE.AND.EX P3, PT, R7, R13, PT, P3 ;  /* 0x0000000d0700720c */ /* 0x000fc60003f65330 */
[----:B------:R-:W-:Y:S01]  /*0440*/  @!P0 IMAD.MOV R20, RZ, RZ, R22 ;  /* 0x000000ffff148224 */ /* 0x000fe200078e0216 */
[CC--:B------:R-:W-:Y:S02]  /*0450*/  ISETP.NE.AND.EX P0, PT, R13.reuse, R3.reuse, PT, P2 ;  /* 0x000000030d00720c */ /* 0x0c0fe40003f05320 */
[----:B------:R-:W-:Y:S01]  /*0460*/  ISETP.NE.U32.AND P2, PT, R12, R2, PT ;  /* 0x000000020c00720c */ /* 0x000fe20003f45070 */
[----:B------:R-:W-:Y:S02]  /*0470*/  VIADD R14, R20, 0x1 ;  /* 0x00000001140e7836 */ /* 0x000fe40000000000 */
[----:B------:R-:W-:Y:S01]  /*0480*/  @!P1 IMAD.MOV R14, RZ, RZ, R20 ;  /* 0x000000ffff0e9224 */ /* 0x000fe200078e0214 */
[----:B------:R-:W-:Y:S01]  /*0490*/  ISETP.NE.AND P1, PT, R4, 0x1f, PT ;  /* 0x0000001f0400780c */ /* 0x000fe20003f25270 */
[----:B------:R-:W-:Y:S01]  /*04a0*/  @!P6 IMAD.MOV.U32 R4, RZ, RZ, 0x65 ;  /* 0x00000065ff04e424 */ /* 0x000fe200078e00ff */
[----:B------:R-:W-:Y:S01]  /*04b0*/  ISETP.NE.AND.EX P2, PT, R13, R3, PT, P2 ;  /* 0x000000030d00720c */ /* 0x000fe20003f45320 */
[----:B------:R-:W-:-:S04]  /*04c0*/  VIADD R23, R14, 0x1 ;  /* 0x000000010e177836 */ /* 0x000fc80000000000 */
[----:B------:R-:W-:-:S05]  /*04d0*/  @!P0 IMAD.MOV R23, RZ, RZ, R14 ;  /* 0x000000ffff178224 */ /* 0x000fca00078e020e */
[----:B------:R-:W0:Y:S01]  /*04e0*/  SHFL.UP P0, R16, R23, 0x1, RZ ;  /* 0x0420000017107989 */ /* 0x000e2200000000ff */
[----:B------:R-:W-:Y:S01]  /*04f0*/  @!P1 LEA R5, R5, UR4, 0x2 ;  /* 0x0000000405059c11 */ /* 0x000fe2000f8e10ff */
[----:B0-----:R-:W-:-:S05]  /*0500*/  @P0 IMAD.IADD R16, R16, 0x1, R23 ;  /* 0x0000000110100824 */ /* 0x001fca00078e0217 */
[----:B------:R-:W0:Y:S02]  /*0510*/  SHFL.UP P0, R17, R16, 0x2, RZ ;  /* 0x0440000010117989 */ /* 0x000e2400000000ff */
[----:B0-----:R-:W-:-:S05]  /*0520*/  @P0 IMAD.IADD R17, R16, 0x1, R17 ;  /* 0x0000000110110824 */ /* 0x001fca00078e0211 */
[----:B------:R-:W0:Y:S02]  /*0530*/  SHFL.UP P0, R24, R17, 0x4, RZ ;  /* 0x0480000011187989 */ /* 0x000e2400000000ff */
[----:B0-----:R-:W-:Y:S02]  /*0540*/  @P0 IMAD.IADD R24, R17, 0x1, R24 ;  /* 0x0000000111180824 */ /* 0x001fe400078e0218 */
[----:B------:R-:W0:Y:S03]  /*0550*/  @!P6 LDC.64 R16, c[0x0][0x3a8] ;  /* 0x0000ea00ff10eb82 */ /* 0x000e260000000a00 */
[----:B------:R-:W1:Y:S02]  /*0560*/  SHFL.UP P0, R25, R24, 0x8, RZ ;  /* 0x0500000018197989 */ /* 0x000e6400000000ff */
[----:B-1----:R-:W-:-:S05]  /*0570*/  @P0 IMAD.IADD R25, R24, 0x1, R25 ;  /* 0x0000000118190824 */ /* 0x002fca00078e0219 */
[----:B------:R-:W1:Y:S02]  /*0580*/  SHFL.UP P0, R26, R25, 0x10, RZ ;  /* 0x06000000191a7989 */ /* 0x000e6400000000ff */
[----:B-1----:R-:W-:Y:S01]  /*0590*/  @P0 IMAD.IADD R26, R25, 0x1, R26 ;  /* 0x00000001191a0824 */ /* 0x002fe200078e021a */
[----:B------:R-:W-:-:S03]  /*05a0*/  ISETP.NE.U32.AND P0, PT, R8, R6, PT ;  /* 0x000000060800720c */ /* 0x000fc60003f05070 */
[----:B------:R-:W-:Y:S01]  /*05b0*/  IMAD.IADD R23, R26, 0x1, -R23 ;  /* 0x000000011a177824 */ /* 0x000fe200078e0a17 */
[----:B------:R-:W-:Y:S01]  /*05c0*/  @!P1 STS [R5], R26 ;  /* 0x0000001a05009388 */ /* 0x000fe20000000800 */
[----:B------:R-:W-:Y:S01]  /*05d0*/  BAR.SYNC.DEFER_BLOCKING 0x0 ;  /* 0x0000000000007b1d */ /* 0x000fe20000010000 */
[----:B------:R-:W-:Y:S02]  /*05e0*/  ISETP.NE.U32.AND P1, PT, R10, R8, PT ;  /* 0x000000080a00720c */ /* 0x000fe40003f25070 */
[----:B------:R-:W-:Y:S02]  /*05f0*/  ISETP.NE.AND.EX P0, PT, R9, R7, PT, P0 ;  /* 0x000000070900720c */ /* 0x000fe40003f05300 */
[----:B------:R-:W-:Y:S02]  /*0600*/  ISETP.NE.AND.EX P1, PT, R11, R9, PT, P1 ;  /* 0x000000090b00720c */ /* 0x000fe40003f25310 */
[----:B------:R-:W-:Y:S02]  /*0610*/  SEL R24, R23, RZ, P4 ;  /* 0x000000ff17187207 */ /* 0x000fe40002000000 */
[----:B------:R-:W-:Y:S01]  /*0620*/  ISETP.NE.AND P4, PT, R21, RZ, PT ;  /* 0x000000ff1500720c */ /* 0x000fe20003f85270 */
[----:B------:R-:W1:Y:S02]  /*0630*/  LDS.64 R18, [UR4] ;  /* 0x00000004ff127984 */ /* 0x000e640008000a00 */
[C---:B-1----:R-:W-:Y:S01]  /*0640*/  IMAD.IADD R5, R18.reuse, 0x1, R19 ;  /* 0x0000000112057824 */ /* 0x042fe200078e0213 */
[----:B------:R-:W-:-:S04]  /*0650*/  SEL R23, R18, RZ, P5 ;  /* 0x000000ff12177207 */ /* 0x000fc80002800000 */
[----:B0-----:R0:W-:Y:S01]  /*0660*/  @!P6 ST.E.64.STRONG.GPU desc[UR8][R16.64+0x100], R4 ;  /* 0x000100041000e985 */ /* 0x0011e2000c10fb08 */
[----:B------:R-:W-:-:S04]  /*0670*/  IMAD.IADD R23, R23, 0x1, R24 ;  /* 0x0000000117177824 */ /* 0x000fc800078e0218 */
[C---:B------:R-:W-:Y:S01]  /*0680*/  @P1 IMAD.IADD R21, R23.reuse, 0x1, R21 ;  /* 0x0000000117151824 */ /* 0x040fe200078e0215 */
[----:B------:R-:W-:Y:S01]  /*0690*/  @P4 LEA R19, R23, UR4, 0x3 ;  /* 0x0000000417134c11 */ /* 0x000fe2000f8e18ff */
[----:B------:R-:W-:Y:S01]  /*06a0*/  BAR.SYNC.DEFER_BLOCKING 0x0 ;  /* 0x0000000000007b1d */ /* 0x000fe20000010000 */
[--C-:B------:R-:W-:Y:S02]  /*06b0*/  @P0 IMAD.IADD R22, R22, 0x1, R23.reuse ;  /* 0x0000000116160824 */ /* 0x100fe400078e0217 */
[--C-:B------:R-:W-:Y:S01]  /*06c0*/  @P3 IMAD.IADD R20, R20, 0x1, R23.reuse ;  /* 0x0000000114143824 */ /* 0x100fe200078e0217 */
[----:B------:R-:W-:Y:S01]  /*06d0*/  @P1 LEA R21, R21, UR4, 0x3 ;  /* 0x0000000415151c11 */ /* 0x000fe2000f8e18ff */
[----:B------:R-:W-:Y:S01]  /*06e0*/  @P2 IMAD.IADD R14, R14, 0x1, R23 ;  /* 0x000000010e0e2824 */ /* 0x000fe200078e0217 */
[----:B------:R-:W-:Y:S02]  /*06f0*/  @P0 LEA R23, R22, UR4, 0x3 ;  /* 0x0000000416170c11 */ /* 0x000fe4000f8e18ff */
[----:B------:R-:W-:-:S02]  /*0700*/  @P3 LEA R25, R20, UR4, 0x3 ;  /* 0x0000000414193c11 */ /* 0x000fc4000f8e18ff */
[----:B------:R-:W-:Y:S01]  /*0710*/  @P2 LEA R27, R14, UR4, 0x3 ;  /* 0x000000040e1b2c11 */ /* 0x000fe2000f8e18ff */
[----:B------:R0:W-:Y:S04]  /*0720*/  @P4 STS.64 [R19], R10 ;  /* 0x0000000a13004388 */ /* 0x0001e80000000a00 */
[----:B------:R0:W-:Y:S04]  /*0730*/  @P1 STS.64 [R21], R8 ;  /* 0x0000000815001388 */ /* 0x0001e80000000a00 */
[----:B------:R0:W-:Y:S01]  /*0740*/  @P0 STS.64 [R23], R6 ;  /* 0x0000000617000388 */ /* 0x0001e20000000a00 */
[----:B------:R-:W-:-:S03]  /*0750*/  ISETP.GE.AND P0, PT, R0, R5, PT ;  /* 0x000000050000720c */ /* 0x000fc60003f06270 */
[----:B------:R0:W-:Y:S04]  /*0760*/  @P3 STS.64 [R25], R12 ;  /* 0x0000000c19003388 */ /* 0x0001e80000000a00 */
[----:B------:R0:W-:Y:S01]  /*0770*/  @P2 STS.64 [R27], R2 ;  /* 0x000000021b002388 */ /* 0x0001e20000000a00 */
[----:B------:R-:W-:Y:S06]  /*0780*/  BAR.SYNC.DEFER_BLOCKING 0x0 ;  /* 0x0000000000007b1d */ /* 0x000fec0000010000 */
[----:B------:R-:W-:Y:S05]  /*0790*/  @P0 BRA `(.L_x_1014) ;  /* 0x0000000400e00947 */ /* 0x000fea0003800000 */
[----:B0-----:R-:W-:Y:S01]  /*07a0*/  LOP3.LUT R2, RZ, R0, RZ, 0x33, !PT ;  /* 0x00000000ff027212 */ /* 0x001fe200078e33ff */
[----:B------:R-:W-:Y:S04]  /*07b0*/  BSSY.RECONVERGENT B1, `(.L_x_1015) ;  /* 0x000001a000017945 */ /* 0x000fe80003800200 */
[----:B------:R-:W-:-:S05]  /*07c0*/  IMAD.IADD R4, R5, 0x1, R2 ;  /* 0x0000000105047824 */ /* 0x000fca00078e0202 */
[C---:B------:R-:W-:Y:S02]  /*07d0*/  LOP3.LUT R2, R4.reuse, 0xc0, RZ, 0xc0, !PT ;  /* 0x000000c004027812 */ /* 0x040fe400078ec0ff */
[----:B------:R-:W-:Y:S02]  /*07e0*/  ISETP.GE.U32.AND P1, PT, R4, 0xc0, PT ;  /* 0x000000c00400780c */ /* 0x000fe40003f26070 */
[----:B------:R-:W-:-:S13]  /*07f0*/  ISETP.NE.AND P0, PT, R2, 0xc0, PT ;  /* 0x000000c00200780c */ /* 0x000fda0003f05270 */
[----:B------:R-:W-:Y:S05]  /*0800*/  @!P0 BRA `(.L_x_1016) ;  /* 0x0000000000508947 */ /* 0x000fea0003800000 */
[----:B------:R-:W0:Y:S01]  /*0810*/  LDC.64 R2, c[0x0][0x388] ;  /* 0x0000e200ff027b82 */ /* 0x000e220000000a00 */
[----:B------:R-:W-:-:S05]  /*0820*/  LEA.HI R4, R4, 0x1, RZ, 0x1a ;  /* 0x0000000104047811 */ /* 0x000fca00078fd0ff */
[C---:B------:R-:W-:Y:S01]  /*0830*/  IMAD.SHL.U32 R6, R4.reuse, 0x40, RZ ;  /* 0x0000004004067824 */ /* 0x040fe200078e00ff */
[----:B------:R-:W-:-:S04]  /*0840*/  LOP3.LUT R4, R4, 0x3, RZ, 0xc0, !PT ;  /* 0x0000000304047812 */ /* 0x000fc800078ec0ff */
[----:B------:R-:W-:Y:S01]  /*0850*/  LOP3.LUT R7, R6, 0xc0, RZ, 0xc0, !PT ;  /* 0x000000c006077812 */ /* 0x000fe200078ec0ff */
[----:B------:R-:W-:Y:S02]  /*0860*/  IMAD.MOV R4, RZ, RZ, -R4 ;  /* 0x000000ffff047224 */ /* 0x000fe400078e0a04 */
[----:B0-----:R-:W-:-:S04]  /*0870*/  IMAD.WIDE.U32 R2, R0, 0x8, R2 ;  /* 0x0000000800027825 */ /* 0x001fc800078e0002 */
[----:B------:R-:W-:Y:S02]  /*0880*/  IMAD.MOV.U32 R8, RZ, RZ, R2 ;  /* 0x000000ffff087224 */ /* 0x000fe400078e0002 */
[----:B------:R-:W-:Y:S02]  /*0890*/  IMAD.MOV.U32 R9, RZ, RZ, R3 ;  /* 0x000000ffff097224 */ /* 0x000fe400078e0003 */
[----:B------:R-:W-:-:S07]  /*08a0*/  IMAD.IADD R0, R0, 0x1, R7 ;  /* 0x0000000100007824 */ /* 0x000fce00078e0207 */
.L_x_1017:
[----:B0-----:R0:W1:Y:S01]  /*08b0*/  LDS.64 R2, [R15] ;  /* 0x000000000f027984 */ /* 0x0010620000000a00 */
[----:B------:R-:W-:Y:S01]  /*08c0*/  IMAD.MOV.U32 R6, RZ, RZ, R8 ;  /* 0x000000ffff067224 */ /* 0x000fe200078e0008 */
[----:B------:R-:W-:Y:S01]  /*08d0*/  IADD3 R8, P2, PT, R8, 0x200, RZ ;  /* 0x0000020008087810 */ /* 0x000fe20007f5e0ff */
[--C-:B------:R-:W-:Y:S02]  /*08e0*/  IMAD.MOV.U32 R7, RZ, RZ, R9.reuse ;  /* 0x000000ffff077224 */ /* 0x100fe400078e0009 */
[----:B------:R-:W-:Y:S02]  /*08f0*/  VIADD R4, R4, 0x1 ;  /* 0x0000000104047836 */ /* 0x000fe40000000000 */
[----:B------:R-:W-:Y:S02]  /*0900*/  IMAD.X R9, RZ, RZ, R9, P2 ;  /* 0x000000ffff097224 */ /* 0x000fe400010e0609 */
[----:B0-----:R-:W-:Y:S01]  /*0910*/  VIADD R15, R15, 0x200 ;  /* 0x000002000f0f7836 */ /* 0x001fe20000000000 */
[----:B------:R-:W-:Y:S01]  /*0920*/  ISETP.NE.AND P0, PT, R4, RZ, PT ;  /* 0x000000ff0400720c */ /* 0x000fe20003f05270 */
[----:B-1----:R0:W-:-:S12]  /*0930*/  STG.E.64 desc[UR8][R6.64], R2 ;  /* 0x0000000206007986 */ /* 0x0021d8000c101b08 */
[----:B------:R-:W-:Y:S05]  /*0940*/  @P0 BRA `(.L_x_1017) ;  /* 0xfffffffc00d80947 */ /* 0x000fea000383ffff */
.L_x_1016:
[----:B------:R-:W-:Y:S05]  /*0950*/  BSYNC.RECONVERGENT B1 ;  /* 0x0000000000017941 */ /* 0x000fea0003800200 */
.L_x_1015:
[----:B------:R-:W-:Y:S05]  /*0960*/  @!P1 BRA `(.L_x_1014) ;  /* 0x00000004006c9947 */ /* 0x000fea0003800000 */
[----:B0-----:R-:W0:Y:S01]  /*0970*/  LDC.64 R2, c[0x0][0x388] ;  /* 0x0000e200ff027b82 */ /* 0x001e220000000a00 */
[----:B------:R-:W-:Y:S01]  /*0980*/  IMAD.IADD R4, R5, 0x1, -R0 ;  /* 0x0000000105047824 */ /* 0x000fe200078e0a00 */
[----:B------:R-:W-:Y:S04]  /*0990*/  BSSY.RECONVERGENT B1, `(.L_x_1018) ;  /* 0x0000033000017945 */ /* 0x000fe80003800200 */
[----:B------:R-:W-:Y:S02]  /*09a0*/  ISETP.GT.AND P1, PT, R4, 0x300, PT ;  /* 0x000003000400780c */ /* 0x000fe40003f24270 */
[----:B------:R-:W-:-:S05]  /*09b0*/  LEA R4, R0, UR4, 0x3 ;  /* 0x0000000400047c11 */ /* 0x000fca000f8e18ff */
[----:B------:R-:W-:Y:S02]  /*09c0*/  VIADD R4, R4, 0x400 ;  /* 0x0000040004047836 */ /* 0x000fe40000000000 */
[----:B0-----:R-:W-:-:S03]  /*09d0*/  IMAD.WIDE.U32 R2, R0, 0x8, R2 ;  /* 0x0000000800027825 */ /* 0x001fc600078e0002 */
[----:B------:R-:W-:-:S05]  /*09e0*/  IADD3 R2, P0, PT, R2, 0x400, RZ ;  /* 0x0000040002027810 */ /* 0x000fca0007f1e0ff */
[----:B------:R-:W-:Y:S01]  /*09f0*/  IMAD.X R3, RZ, RZ, R3, P0 ;  /* 0x000000ffff037224 */ /* 0x000fe200000e0603 */
[----:B------:R-:W-:Y:S01]  /*0a00*/  PLOP3.LUT P0, PT, PT, PT, PT, 0x80, 0x8 ;  /* 0x000000000008781c */ /* 0x000fe20003f0f070 */
[----:B------:R-:W-:-:S12]  /*0a10*/  @!P1 BRA `(.L_x_1019) ;  /* 0x0000000000a89947 */ /* 0x000fd80003800000 */
[----:B------:R-:W-:Y:S01]  /*0a20*/  PLOP3.LUT P0, PT, PT, PT, PT, 0x8, 0x80 ;  /* 0x000000000080781c */ /* 0x000fe20003f0e170 */
[----:B------:R-:W-:-:S12]  /*0a30*/  VIADD R35, R5, 0xfffffd00 ;  /* 0xfffffd0005237836 */ /* 0x000fd80000000000 */
.L_x_1020:
[----:B------:R-:W0:Y:S01]  /*0a40*/  LDS.64 R26, [R4+-0x400] ;  /* 0xfffc0000041a7984 */ /* 0x000e220000000a00 */
[----:B------:R-:W-:-:S03]  /*0a50*/  VIADD R0, R0, 0x400 ;  /* 0x0000040000007836 */ /* 0x000fc60000000000 */
[----:B------:R-:W1:Y:S02]  /*0a60*/  LDS.64 R28, [R4+-0x200] ;  /* 0xfffe0000041c7984 */ /* 0x000e640000000a00 */
[----:B------:R-:W-:Y:S02]  /*0a70*/  ISETP.GE.AND P1, PT, R0, R35, PT ;  /* 0x000000230000720c */ /* 0x000fe40003f26270 */
[----:B------:R-:W2:Y:S04]  /*0a80*/  LDS.64 R6, [R4] ;  /* 0x0000000004067984 */ /* 0x000ea80000000a00 */
[----:B------:R-:W3:Y:S04]  /*0a90*/  LDS.64 R8, [R4+0x200] ;  /* 0x0002000004087984 */ /* 0x000ee80000000a00 */
[----:B------:R-:W4:Y:S04]  /*0aa0*/  LDS.64 R10, [R4+0x400] ;  /* 0x00040000040a7984 */ /* 0x000f280000000a00 */
[----:B------:R-:W5:Y:S04]  /*0ab0*/  LDS.64 R12, [R4+0x600] ;  /* 0x00060000040c7984 */ /* 0x000f680000000a00 */
[----:B------:R-:W5:Y:S04]  /*0ac0*/  LDS.64 R14, [R4+0x800] ;  /* 0x00080000040e7984 */ /* 0x000f680000000a00 */
[----:B------:R-:W5:Y:S04]  /*0ad0*/  LDS.64 R16, [R4+0xa00] ;  /* 0x000a000004107984 */ /* 0x000f680000000a00 */
[----:B------:R-:W5:Y:S04]  /*0ae0*/  LDS.64 R18, [R4+0xc00] ;  /* 0x000c000004127984 */ /* 0x000f680000000a00 */
[----:B------:R-:W5:Y:S04]  /*0af0*/  LDS.64 R20, [R4+0xe00] ;  /* 0x000e000004147984 */ /* 0x000f680000000a00 */
[----:B0-----:R-:W-:Y:S04]  /*0b00*/  STG.E.64 desc[UR8][R2.64+-0x400], R26 ;  /* 0xfffc001a02007986 */ /* 0x001fe8000c101b08 */
[----:B-1----:R-:W-:Y:S04]  /*0b10*/  STG.E.64 desc[UR8][R2.64+-0x200], R28 ;  /* 0xfffe001c02007986 */ /* 0x002fe8000c101b08 */
[----:B------:R-:W0:Y:S04]  /*0b20*/  LDS.64 R22, [R4+0x1000] ;  /* 0x0010000004167984 */ /* 0x000e280000000a00 */
[----:B------:R-:W1:Y:S04]  /*0b30*/  LDS.64 R24, [R4+0x1200] ;  /* 0x0012000004187984 */ /* 0x000e680000000a00 */
[----:B------:R-:W1:Y:S04]  /*0b40*/  LDS.64 R26, [R4+0x1400] ;  /* 0x00140000041a7984 */ /* 0x000e680000000a00 */
[----:B------:R-:W1:Y:S04]  /*0b50*/  LDS.64 R28, [R4+0x1600] ;  /* 0x00160000041c7984 */ /* 0x000e680000000a00 */
[----:B------:R-:W1:Y:S04]  /*0b60*/  LDS.64 R30, [R4+0x1800] ;  /* 0x00180000041e7984 */ /* 0x000e680000000a00 */
[----:B------:R4:W1:Y:S04]  /*0b70*/  LDS.64 R32, [R4+0x1a00] ;  /* 0x001a000004207984 */ /* 0x0008680000000a00 */
[----:B--2---:R2:W-:Y:S04]  /*0b80*/  STG.E.64 desc[UR8][R2.64], R6 ;  /* 0x0000000602007986 */ /* 0x0045e8000c101b08 */
[----:B---3--:R-:W-:Y:S01]  /*0b90*/  STG.E.64 desc[UR8][R2.64+0x200], R8 ;  /* 0x0002000802007986 */ /* 0x008fe2000c101b08 */
[----:B----4-:R-:W-:-:S03]  /*0ba0*/  VIADD R4, R4, 0x2000 ;  /* 0x0000200004047836 */ /* 0x010fc60000000000 */
[----:B------:R-:W-:Y:S04]  /*0bb0*/  STG.E.64 desc[UR8][R2.64+0x400], R10 ;  /* 0x0004000a02007986 */ /* 0x000fe8000c101b08 */
[----:B-----5:R-:W-:Y:S01]  /*0bc0*/  STG.E.64 desc[UR8][R2.64+0x600], R12 ;  /* 0x0006000c02007986 */ /* 0x020fe2000c101b08 */
[----:B--2---:R-:W-:-:S03]  /*0bd0*/  IADD3 R6, P2, PT, R2, 0x2000, RZ ;  /* 0x0000200002067810 */ /* 0x004fc60007f5e0ff */
[----:B------:R-:W-:Y:S02]  /*0be0*/  STG.E.64 desc[UR8][R2.64+0x800], R14 ;  /* 0x0008000e02007986 */ /* 0x000fe4000c101b08 */
[----:B------:R-:W-:Y:S02]  /*0bf0*/  IMAD.X R7, RZ, RZ, R3, P2 ;  /* 0x000000ffff077224 */ /* 0x000fe400010e0603 */
[----:B------:R-:W-:Y:S04]  /*0c00*/  STG.E.64 desc[UR8][R2.64+0xa00], R16 ;  /* 0x000a001002007986 */ /* 0x000fe8000c101b08 */
[----:B------:R-:W-:Y:S04]  /*0c10*/  STG.E.64 desc[UR8][R2.64+0xc00], R18 ;  /* 0x000c001202007986 */ /* 0x000fe8000c101b08 */
[----:B------:R-:W-:Y:S04]  /*0c20*/  STG.E.64 desc[UR8][R2.64+0xe00], R20 ;  /* 0x000e001402007986 */ /* 0x000fe8000c101b08 */
[----:B0-----:R-:W-:Y:S04]  /*0c30*/  STG.E.64 desc[UR8][R2.64+0x1000], R22 ;  /* 0x0010001602007986 */ /* 0x001fe8000c101b08 */
[----:B-1----:R-:W-:Y:S04]  /*0c40*/  STG.E.64 desc[UR8][R2.64+0x1200], R24 ;  /* 0x0012001802007986 */ /* 0x002fe8000c101b08 */
[----:B------:R-:W-:Y:S04]  /*0c50*/  STG.E.64 desc[UR8][R2.64+0x1400], R26 ;  /* 0x0014001a02007986 */ /* 0x000fe8000c101b08 */
[----:B------:R-:W-:Y:S04]  /*0c60*/  STG.E.64 desc[UR8][R2.64+0x1600], R28 ;  /* 0x0016001c02007986 */ /* 0x000fe8000c101b08 */
[----:B------:R-:W-:Y:S04]  /*0c70*/  STG.E.64 desc[UR8][R2.64+0x1800], R30 ;  /* 0x0018001e02007986 */ /* 0x000fe8000c101b08 */
[----:B------:R0:W-:Y:S02]  /*0c80*/  STG.E.64 desc[UR8][R2.64+0x1a00], R32 ;  /* 0x001a002002007986 */ /* 0x0001e4000c101b08 */
[----:B0-----:R-:W-:-:S02]  /*0c90*/  IMAD.MOV.U32 R2, RZ, RZ, R6 ;  /* 0x000000ffff027224 */ /* 0x001fc400078e0006 */
[----:B------:R-:W-:Y:S01]  /*0ca0*/  IMAD.MOV.U32 R3, RZ, RZ, R7 ;  /* 0x000000ffff037224 */ /* 0x000fe200078e0007 */
[----:B------:R-:W-:Y:S06]  /*0cb0*/  @!P1 BRA `(.L_x_1020) ;  /* 0xfffffffc00609947 */ /* 0x000fec000383ffff */
.L_x_1019:
[----:B------:R-:W-:Y:S05]  /*0cc0*/  BSYNC.RECONVERGENT B1 ;  /* 0x0000000000017941 */ /* 0x000fea0003800200 */
.L_x_1018:
[----:B------:R-:W-:Y:S01]  /*0cd0*/  IMAD.IADD R6, R5, 0x1, -R0 ;  /* 0x0000000105067824 */ /* 0x000fe200078e0a00 */
[----:B------:R-:W-:Y:S04]  /*0ce0*/  BSSY.RECONVERGENT B1, `(.L_x_1021) ;  /* 0x000001a000017945 */ /* 0x000fe80003800200 */
[----:B------:R-:W-:-:S13]  /*0cf0*/  ISETP.GT.AND P1, PT, R6, 0x100, PT ;  /* 0x000001000600780c */ /* 0x000fda0003f24270 */
[----:B------:R-:W-:Y:S05]  /*0d00*/  @!P1 BRA `(.L_x_1022) ;  /* 0x00000000005c9947 */ /* 0x000fea0003800000 */
[----:B------:R-:W0:Y:S01]  /*0d10*/  LDS.64 R6, [R4+-0x400] ;  /* 0xfffc000004067984 */ /* 0x000e220000000a00 */
[----:B------:R-:W-:Y:S01]  /*0d20*/  IADD3 R22, P1, PT, R2, 0x1000, RZ ;  /* 0x0000100002167810 */ /* 0x000fe20007f3e0ff */
[----:B------:R-:W-:Y:S01]  /*0d30*/  VIADD R0, R0, 0x200 ;  /* 0x0000020000007836 */ /* 0x000fe20000000000 */
[----:B------:R-:W-:Y:S01]  /*0d40*/  PLOP3.LUT P0, PT, PT, PT, PT, 0x8, 0x80 ;  /* 0x000000000080781c */ /* 0x000fe20003f0e170 */
[----:B------:R-:W1:Y:S02]  /*0d50*/  LDS.64 R8, [R4+-0x200] ;  /* 0xfffe000004087984 */ /* 0x000e640000000a00 */
[----:B------:R-:W-:Y:S02]  /*0d60*/  IMAD.X R23, RZ, RZ, R3, P1 ;  /* 0x000000ffff177224 */ /* 0x000fe400008e0603 */
[----:B------:R-:W2:Y:S04]  /*0d70*/  LDS.64 R10, [R4] ;  /* 0x00000000040a7984 */ /* 0x000ea80000000a00 */
[----:B------:R-:W3:Y:S04]  /*0d80*/  LDS.64 R12, [R4+0x200] ;  /* 0x00020000040c7984 */ /* 0x000ee80000000a00 */
[----:B------:R-:W4:Y:S04]  /*0d90*/  LDS.64 R14, [R4+0x400] ;  /* 0x00040000040e7984 */ /* 0x000f280000000a00 */
[----:B------:R-:W5:Y:S04]  /*0da0*/  LDS.64 R16, [R4+0x600] ;  /* 0x0006000004107984 */ /* 0x000f680000000a00 */
[----:B------:R-:W5:Y:S04]  /*0db0*/  LDS.64 R18, [R4+0x800] ;  /* 0x0008000004127984 */ /* 0x000f680000000a00 */
[----:B------:R0:W5:Y:S02]  /*0dc0*/  LDS.64 R20, [R4+0xa00] ;  /* 0x000a000004147984 */ /* 0x0001640000000a00 */
[----:B0-----:R-:W-:-:S02]  /*0dd0*/  VIADD R4, R4, 0x1000 ;  /* 0x0000100004047836 */ /* 0x001fc40000000000 */
[----:B------:R-:W-:Y:S04]  /*0de0*/  STG.E.64 desc[UR8][R2.64+-0x400], R6 ;  /* 0xfffc000602007986 */ /* 0x000fe8000c101b08 */
[----:B-1----:R-:W-:Y:S04]  /*0df0*/  STG.E.64 desc[UR8][R2.64+-0x200], R8 ;  /* 0xfffe000802007986 */ /* 0x002fe8000c101b08 */
[----:B--2---:R-:W-:Y:S04]  /*0e00*/  STG.E.64 desc[UR8][R2.64], R10 ;  /* 0x0000000a02007986 */ /* 0x004fe8000c101b08 */
[----:B---3--:R-:W-:Y:S04]  /*0e10*/  STG.E.64 desc[UR8][R2.64+0x200], R12 ;  /* 0x0002000c02007986 */ /* 0x008fe8000c101b08 */
[----:B----4-:R-:W-:Y:S04]  /*0e20*/  STG.E.64 desc[UR8][R2.64+0x400], R14 ;  /* 0x0004000e02007986 */ /* 0x010fe8000c101b08 */
[----:B-----5:R-:W-:Y:S04]  /*0e30*/  STG.E.64 desc[UR8][R2.64+0x600], R16 ;  /* 0x0006001002007986 */ /* 0x020fe8000c101b08 */
[----:B------:R-:W-:Y:S04]  /*0e40*/  STG.E.64 desc[UR8][R2.64+0x800], R18 ;  /* 0x0008001202007986 */ /* 0x000fe8000c101b08 */
[----:B------:R0:W-:Y:S02]  /*0e50*/  STG.E.64 desc[UR8][R2.64+0xa00], R20 ;  /* 0x000a001402007986 */ /* 0x0001e4000c101b08 */
[----:B0-----:R-:W-:-:S02]  /*0e60*/  IMAD.MOV.U32 R2, RZ, RZ, R22 ;  /* 0x000000ffff027224 */ /* 0x001fc400078e0016 */
[----:B------:R-:W-:-:S07]  /*0e70*/  IMAD.MOV.U32 R3, RZ, RZ, R23 ;  /* 0x000000ffff037224 */ /* 0x000fce00078e0017 */
.L_x_1022:
[----:B------:R-:W-:Y:S05]  /*0e80*/  BSYNC.RECONVERGENT B1 ;  /* 0x0000000000017941 */ /* 0x000fea0003800200 */
.L_x_1021:
[----:B------:R-:W-:-:S13]  /*0e90*/  ISETP.LT.OR P0, PT, R0, R5, P0 ;  /* 0x000000050000720c */ /* 0x000fda0000701670 */
[----:B------:R-:W0:Y:S04]  /*0ea0*/  @P0 LDS.64 R6, [R4+-0x400] ;  /* 0xfffc000004060984 */ /* 0x000e280000000a00 */
[----:B------:R-:W1:Y:S04]  /*0eb0*/  @P0 LDS.64 R8, [R4+-0x200] ;  /* 0xfffe000004080984 */ /* 0x000e680000000a00 */
[----:B------:R-:W2:Y:S04]  /*0ec0*/  @P0 LDS.64 R10, [R4] ;  /* 0x00000000040a0984 */ /* 0x000ea80000000a00 */
[----:B------:R-:W3:Y:S04]  /*0ed0*/  @P0 LDS.64 R12, [R4+0x200] ;  /* 0x00020000040c0984 */ /* 0x000ee80000000a00 */
[----:B0-----:R4:W-:Y:S04]  /*0ee0*/  @P0 STG.E.64 desc[UR8][R2.64+-0x400], R6 ;  /* 0xfffc000602000986 */ /* 0x0019e8000c101b08 */
[----:B-1----:R4:W-:Y:S04]  /*0ef0*/  @P0 STG.E.64 desc[UR8][R2.64+-0x200], R8 ;  /* 0xfffe000802000986 */ /* 0x0029e8000c101b08 */
[----:B--2---:R4:W-:Y:S04]  /*0f00*/  @P0 STG.E.64 desc[UR8][R2.64], R10 ;  /* 0x0000000a02000986 */ /* 0x0049e8000c101b08 */
[----:B---3--:R4:W-:Y:S02]  /*0f10*/  @P0 STG.E.64 desc[UR8][R2.64+0x200], R12 ;  /* 0x0002000c02000986 */ /* 0x0089e4000c101b08 */
.L_x_1014:
[----:B------:R-:W-:Y:S05]  /*0f20*/  BSYNC.RECONVERGENT B0 ;  /* 0x0000000000007941 */ /* 0x000fea0003800200 */
.L_x_1013:
[----:B------:R-:W-:Y:S06]  /*0f30*/  BAR.SYNC.DEFER_BLOCKING 0x0 ;  /* 0x0000000000007b1d */ /* 0x000fec0000010000 */
[----:B------:R-:W-:Y:S05]  /*0f40*/  EXIT ;  /* 0x000000000000794d */ /* 0x000fea0003800000 */
.L_x_1012:
        /* <DEDUP_REMOVED lines=11> */
[----:B------:R0:W5:Y:S01]  /*1000*/  LDG.E.64.CONSTANT R26, desc[UR8][R2.64+0x400] ;  /* 0x00040008021a7981 */ /* 0x000162000c1e9b00 */
[----:B------:R-:W-:-:S06]  /*1010*/  IMAD.WIDE R24, R7, 0x8, R24 ;  /* 0x0000000807187825 */ /* 0x000fcc00078e0218 */
[----:B------:R-:W5:Y:S01]  /*1020*/  LDG.E.64.CONSTANT R24, desc[UR8][R24.64+-0x8] ;  /* 0xfffff80818187981 */ /* 0x000f62000c1e9b00 */
[----:B------:R-:W1:Y:S01]  /*1030*/  S2UR UR5, SR_CgaCtaId ;  /* 0x00000000000579c3 */ /* 0x000e620000008800 */
[----:B------:R-:W-:Y:S01]  /*1040*/  SHF.R.U32.HI R6, RZ, 0x5, R0 ;  /* 0x00000005ff067819 */ /* 0x000fe20000011600 */
[----:B------:R-:W-:Y:S01]  /*1050*/  UMOV UR4, 0x400 ;  /* 0x0000040000047882 */ /* 0x000fe20000000000 */
[----:B------:R-:W0:Y:S01]  /*1060*/  S2R R33, SR_LANEID ;  /* 0x0000000000217919 */ /* 0x000e220000000000 */
[----:B------:R-:W-:Y:S01]  /*1070*/  ISETP.NE.AND P0, PT, R0, RZ, PT ;  /* 0x000000ff0000720c */ /* 0x000fe20003f05270 */
[----:B-1----:R-:W-:-:S06]  /*1080*/  ULEA UR4, UR5, UR4, 0x18 ;  /* 0x0000000405047291 */ /* 0x002fcc000f8ec0ff */
[----:B------:R-:W-:Y:S01]  /*1090*/  LEA R29, R0, UR4, 0x3 ;  /* 0x00000004001d7c11 */ /* 0x000fe2000f8e18ff */
[----:B0-----:R-:W-:-:S05]  /*10a0*/  IMAD R7, R6, 0xa0, R33 ;  /* 0x000000a006077824 */ /* 0x001fca00078e0221 */
[----:B------:R-:W-:-:S05]  /*10b0*/  LEA R7, R7, UR4, 0x3 ;  /* 0x0000000407077c11 */ /* 0x000fca000f8e18ff */
[----:B------:R-:W-:Y:S01]  /*10c0*/  IMAD R3, R33, 0x20, R7 ;  /* 0x0000002021037824 */ /* 0x000fe200078e0207 */
[----:B--2---:R-:W-:Y:S04]  /*10d0*/  STS.64 [R7], R4 ;  /* 0x0000000407007388 */ /* 0x004fe80000000a00 */
[----:B---3--:R-:W-:Y:S04]  /*10e0*/  STS.64 [R7+0x100], R8 ;  /* 0x0001000807007388 */ /* 0x008fe80000000a00 */
[----:B----4-:R-:W-:Y:S04]  /*10f0*/  STS.64 [R7+0x200], R10 ;  /* 0x0002000a07007388 */ /* 0x010fe80000000a00 */
[----:B-----5:R-:W-:Y:S04]  /*1100*/  STS.64 [R7+0x300], R12 ;  /* 0x0003000c07007388 */ /* 0x020fe80000000a00 */
[----:B------:R-:W-:Y:S01]  /*1110*/  STS.64 [R7+0x400], R26 ;  /* 0x0004001a07007388 */ /* 0x000fe20000000a00 */
[----:B------:R-:W-:-:S03]  /*1120*/  NOP ;  /* 0x0000000000007918 */ /* 0x000fc60000000000 */
[----:B------:R-:W0:Y:S04]  /*1130*/  LDS.64 R22, [R3+0x20] ;  /* 0x0000200003167984 */ /* 0x000e280000000a00 */
[----:B------:R-:W-:Y:S04]  /*1140*/  LDS.64 R20, [R3] ;  /* 0x0000000003147984 */ /* 0x000fe80000000a00 */
[----:B------:R-:W1:Y:S04]  /*1150*/  LDS.64 R18, [R3+0x8] ;  /* 0x0000080003127984 */ /* 0x000e680000000a00 */
[----:B------:R-:W2:Y:S04]  /*1160*/  LDS.64 R16, [R3+0x10] ;  /* 0x0000100003107984 */ /* 0x000ea80000000a00 */
[----:B------:R-:W-:Y:S01]  /*1170*/  LDS.64 R14, [R3+0x18] ;  /* 0x00001800030e7984 */ /* 0x000fe20000000a00 */
[----:B------:R-:W-:Y:S06]  /*1180*/  BAR.SYNC.DEFER_BLOCKING 0x0 ;  /* 0x0000000000007b1d */ /* 0x000fec0000010000 */
[----:B0-----:R-:W-:Y:S02]  /*1190*/  STS.64 [R29+0x230], R22 ;  /* 0x000230161d007388 */ /* 0x001fe40000000a00 */
[----:B------:R-:W-:Y:S01]  /*11a0*/  BAR.SYNC.DEFER_BLOCKING 0x0 ;  /* 0x0000000000007b1d */ /* 0x000fe20000010000 */
[----:B-1----:R-:W-:-:S02]  /*11b0*/  ISETP.NE.U32.AND P1, PT, R20, R18, PT ;  /* 0x000000121400720c */ /* 0x002fc40003f25070 */
[----:B--2---:R-:W-:Y:S02]  /*11c0*/  ISETP.NE.U32.AND P2, PT, R18, R16, PT ;  /* 0x000000101200720c */ /* 0x004fe40003f45070 */
[----:B------:R-:W-:Y:S01]  /*11d0*/  ISETP.NE.AND.EX P1, PT, R21, R19, PT, P1 ;  /* 0x000000131500720c */ /* 0x000fe20003f25310 */
[----:B------:R-:W0:Y:S02]  /*11e0*/  @P0 LDS.64 R24, [R29+0x228] ;  /* 0x000228001d180984 */ /* 0x000e240000000a00 */
[----:B------:R-:W-:Y:S01]  /*11f0*/  BAR.SYNC.DEFER_BLOCKING 0x0 ;  /* 0x0000000000007b1d */ /* 0x000fe20000010000 */
[----:B0-----:R-:W-:-:S04]  /*1200*/  ISETP.NE.U32.AND P0, PT, R24, R20, PT ;  /* 0x000000141800720c */ /* 0x001fc80003f05070 */
[----:B------:R-:W-:-:S04]  /*1210*/  ISETP.NE.AND.EX P0, PT, R25, R21, PT, P0 ;  /* 0x000000151900720c */ /* 0x000fc80003f05300 */
[----:B------:R-:W-:Y:S02]  /*1220*/  SEL R2, RZ, 0x1, !P0 ;  /* 0x00000001ff027807 */ /* 0x000fe40004000000 */
[----:B------:R-:W-:Y:S02]  /*1230*/  ISETP.NE.AND.EX P0, PT, R19, R17, PT, P2 ;  /* 0x000000111300720c */ /* 0x000fe40003f05320 */
[----:B------:R-:W-:Y:S01]  /*1240*/  ISETP.NE.U32.AND P2, PT, R16, R14, PT ;  /* 0x0000000e1000720c */ /* 0x000fe20003f45070 */
[----:B------:R-:W-:Y:S02]  /*1250*/  VIADD R4, R2, 0x1 ;  /* 0x0000000102047836 */ /* 0x000fe40000000000 */
[----:B------:R-:W-:Y:S01]  /*1260*/  @!P1 IMAD.MOV R4, RZ, RZ, R2 ;  /* 0x000000ffff049224 */ /* 0x000fe200078e0202 */
[----:B------:R-:W-:Y:S02]  /*1270*/  ISETP.NE.AND.EX P1, PT, R17, R15, PT, P2 ;  /* 0x0000000f1100720c */ /* 0x000fe40003f25320 */
[----:B------:R-:W-:Y:S01]  /*1280*/  ISETP.NE.U32.AND P2, PT, R14, R22, PT ;  /* 0x000000160e00720c */ /* 0x000fe20003f45070 */
[----:B------:R-:W-:-:S04]  /*1290*/  VIADD R3, R4, 0x1 ;  /* 0x0000000104037836 */ /* 0x000fc80000000000 */
[----:B------:R-:W-:Y:S01]  /*12a0*/  @!P0 IMAD.MOV R3, RZ, RZ, R4 ;  /* 0x000000ffff038224 */ /* 0x000fe200078e0204 */
[----:B------:R-:W-:-:S03]  /*12b0*/  ISETP.NE.AND.EX P0, PT, R15, R23, PT, P2 ;  /* 0x000000170f00720c */ /* 0x000fc60003f05320 */
[----:B------:R-:W-:Y:S02]  /*12c0*/  VIADD R2, R3, 0x1 ;  /* 0x0000000103027836 */ /* 0x000fe40000000000 */
[----:B------:R-:W-:Y:S01]  /*12d0*/  @!P1 IMAD.MOV R2, RZ, RZ, R3 ;  /* 0x000000ffff029224 */ /* 0x000fe200078e0203 */
[----:B------:R-:W-:-:S03]  /*12e0*/  ISETP.NE.AND P1, PT, R33, 0x1f, PT ;  /* 0x0000001f2100780c */ /* 0x000fc60003f25270 */
        /* <DEDUP_REMOVED lines=12> */
[----:B0-----:R-:W-:Y:S01]  /*13b0*/  @P0 IMAD.IADD R12, R9, 0x1, R12 ;  /* 0x00000001090c0824 */ /* 0x001fe200078e020c */
[----:B------:R-:W-:-:S03]  /*13c0*/  ISETP.NE.AND P0, PT, R33, RZ, PT ;  /* 0x000000ff2100720c */ /* 0x000fc60003f05270 */
[----:B------:R-:W-:Y:S01]  /*13d0*/  IMAD.IADD R5, R12, 0x1, -R5 ;  /* 0x000000010c057824 */ /* 0x000fe200078e0a05 */
[----:B------:R-:W-:Y:S01]  /*13e0*/  @!P1 STS [R11], R12 ;  /* 0x0000000c0b009388 */ /* 0x000fe20000000800 */
[----:B------:R-:W-:Y:S01]  /*13f0*/  BAR.SYNC.DEFER_BLOCKING 0x0 ;  /* 0x0000000000007b1d */ /* 0x000fe20000010000 */
[C---:B------:R-:W-:Y:S02]  /*1400*/  ISETP.GT.U32.AND P1, PT, R0.reuse, 0x1f, PT ;  /* 0x0000001f0000780c */ /* 0x040fe40003f24070 */
[----:B------:R-:W-:Y:S02]  /*1410*/  SEL R9, R5, RZ, P0 ;  /* 0x000000ff05097207 */ /* 0x000fe40000000000 */
[----:B------:R-:W-:Y:S01]  /*1420*/  ISETP.GE.U32.AND P0, PT, R0, 0x20, PT ;  /* 0x000000200000780c */ /* 0x000fe20003f06070 */
[----:B------:R-:W0:Y:S02]  /*1430*/  LDS.64 R6, [UR4] ;  /* 0x00000004ff067984 */ /* 0x000e240008000a00 */
[----:B0-----:R-:W-:-:S02]  /*1440*/  IMAD.IADD R8, R6, 0x1, R9 ;  /* 0x0000000106087824 */ /* 0x001fc400078e0209 */
[----:B------:R-:W-:-:S03]  /*1450*/  IMAD.IADD R7, R6, 0x1, R7 ;  /* 0x0000000106077824 */ /* 0x000fc600078e0207 */
[----:B------:R-:W-:Y:S01]  /*1460*/  SEL R32, R5, R8, !P0 ;  /* 0x0000000805207207 */ /* 0x000fe20004000000 */
[----:B------:R-:W-:Y:S06]  /*1470*/  @P1 BRA `(.L_x_1023) ;  /* 0x0000000800441947 */ /* 0x000fec0003800000 */
[----:B------:R-:W0:Y:S01]  /*1480*/  S2R R28, SR_CTAID.X ;  /* 0x00000000001c7919 */ /* 0x000e220000002500 */
[----:B------:R-:W0:Y:S01]  /*1490*/  LDC.64 R34, c[0x0][0x3a8] ;  /* 0x0000ea00ff227b82 */ /* 0x000e220000000a00 */
[----:B------:R-:W-:Y:S02]  /*14a0*/  ISETP.NE.AND P0, PT, R0, RZ, PT ;  /* 0x000000ff0000720c */ /* 0x000fe40003f05270 */
[----:B------:R-:W-:-:S05]  /*14b0*/  LOP3.LUT R29, RZ, R0, RZ, 0x33, !PT ;  /* 0x00000000ff1d7212 */ /* 0x000fca00078e33ff */
[----:B------:R-:W1:Y:S06]  /*14c0*/  LDC R5, c[0x0][0x370] ;  /* 0x0000dc00ff057b82 */ /* 0x000e6c0000000800 */
[----:B------:R-:W-:Y:S01]  /*14d0*/  @!P0 IMAD.MOV.U32 R6, RZ, RZ, 0x64 ;  /* 0x00000064ff068424 */ /* 0x000fe200078e00ff */
[----:B------:R2:W-:Y:S01]  /*14e0*/  @!P0 STS [UR4+0x2c], R7 ;  /* 0x00002c07ff008988 */ /* 0x0005e20008000804 */
[----:B0-----:R-:W-:Y:S01]  /*14f0*/  IMAD.WIDE.U32 R34, R28, 0x8, R34 ;  /* 0x000000081c227825 */ /* 0x001fe200078e0022 */
[----:B-1----:R-:W-:-:S04]  /*1500*/  ISETP.GT.U32.AND P1, PT, R5, 0x1f3, PT ;  /* 0x000001f30500780c */ /* 0x002fc80003f24070 */
[----:B------:R2:W-:Y:S09]  /*1510*/  @!P0 ST.E.64.STRONG.GPU desc[UR8][R34.64+0x100], R6 ;  /* 0x0001000622008985 */ /* 0x0005f2000c10fb08 */
[----:B------:R-:W-:Y:S05]  /*1520*/  @P1 BRA `(.L_x_1024) ;  /* 0x0000000000081947 */ /* 0x000fea0003800000 */
[----:B------:R0:W-:Y:S06]  /*1530*/  MEMBAR.SC.CTA ;  /* 0x0000000000007992 */ /* 0x0001ec0000000000 */
[----:B0-----:R-:W-:Y:S05]  /*1540*/  BRA `(.L_x_1025) ;  /* 0x0000000000087947 */ /* 0x001fea0003800000 */
.L_x_1024:
[----:B------:R-:W-:Y:S05]  /*1550*/  NANOSLEEP 0x1c2 ;  /* 0x000001c20000795d */ /* 0x000fea0003800000 */
[----:B------:R-:W-:Y:S01]  /*1560*/  NOP ;  /* 0x0000000000007918 */ /* 0x000fe20000000000 */
.L_x_1025:
[----:B------:R-:W-:-:S05]  /*1570*/  IMAD.WIDE R8, R29, 0x8, R34 ;  /* 0x000000081d087825 */ /* 0x000fca00078e0222 */
[----:B------:R-:W3:Y:S01]  /*1580*/  LD.E.64.STRONG.GPU R26, desc[UR8][R8.64+0x100] ;  /* 0x00010008081a7980 */ /* 0x000ee2000c10fb00 */
[----:B------:R-:W-:Y:S01]  /*1590*/  UMOV UR5, 0xffffffff ;  /* 0xffffffff00057882 */ /* 0x000fe20000000000 */
[----:B---3--:R-:W-:Y:S02]  /*15a0*/  ISETP.NE.AND P0, PT, R26, 0x63, PT ;  /* 0x000000631a00780c */ /* 0x008fe40003f05270 */
[----:B------:R-:W-:Y:S11]  /*15b0*/  BRA.DIV UR5, `(.L_x_1026) ;  /* 0x0000003e058c7947 */ /* 0x000ff6000b800000 */
[----:B------:R-:W-:-:S13]  /*15c0*/  VOTE.ANY P0, !P0 ;  /* 0x0000000000ff7806 */ /* 0x000fda0004000100 */
.L_x_1095:
[----:B------:R-:W-:Y:S05]  /*15d0*/  @!P0 BRA `(.L_x_1027) ;  /* 0x0000000000308947 */ /* 0x000fea0003800000 */
.L_x_1031:
[----:B------:R-:W-:Y:S05]  /*15e0*/  YIELD ;  /* 0x0000000000007946 */ /* 0x000fea0003800000 */
[----:B------:R-:W-:Y:S05]  /*15f0*/  @P1 BRA `(.L_x_1028) ;  /* 0x0000000000081947 */ /* 0x000fea0003800000 */
[----:B------:R0:W-:Y:S06]  /*1600*/  MEMBAR.SC.CTA ;  /* 0x0000000000007992 */ /* 0x0001ec0000000000 */
[----:B0-----:R-:W-:Y:S05]  /*1610*/  BRA `(.L_x_1029) ;  /* 0x0000000000087947 */ /* 0x001fea0003800000 */
.L_x_1028:
[----:B------:R-:W-:Y:S05]  /*1620*/  NANOSLEEP 0x15e ;  /* 0x0000015e0000795d */ /* 0x000fea0003800000 */
[----:B------:R-:W-:Y:S01]  /*1630*/  NOP ;  /* 0x0000000000007918 */ /* 0x000fe20000000000 */
.L_x_1029:
[----:B------:R-:W3:Y:S01]  /*1640*/  LD.E.64.STRONG.GPU R26, desc[UR8][R8.64+0x100] ;  /* 0x00010008081a7980 */ /* 0x000ee2000c10fb00 */
[----:B------:R-:W-:Y:S01]  /*1650*/  UMOV UR5, 0xffffffff ;  /* 0xffffffff00057882 */ /* 0x000fe20000000000 */
[----:B---3--:R-:W-:Y:S02]  /*1660*/  ISETP.NE.AND P0, PT, R26, 0x63, PT ;  /* 0x000000631a00780c */ /* 0x008fe40003f05270 */
[----:B------:R-:W-:Y:S11]  /*1670*/  BRA.DIV UR5, `(.L_x_1030) ;  /* 0x0000003e057c7947 */ /* 0x000ff6000b800000 */
[----:B------:R-:W-:-:S13]  /*1680*/  VOTE.ANY P0, !P0 ;  /* 0x0000000000ff7806 */ /* 0x000fda0004000100 */
.L_x_1098:
[----:B------:R-:W-:Y:S05]  /*1690*/  @P0 BRA `(.L_x_1031) ;  /* 0xfffffffc00d00947 */ /* 0x000fea000383ffff */
.L_x_1027:
[----:B------:R-:W-:Y:S01]  /*16a0*/  UMOV UR5, 0xffffffff ;  /* 0xffffffff00057882 */ /* 0x000fe20000000000 */
[----:B------:R-:W-:Y:S02]  /*16b0*/  ISETP.NE.AND P6, PT, R26, 0x65, PT ;  /* 0x000000651a00780c */ /* 0x000fe40003fc5270 */
[----:B------:R-:W-:Y:S11]  /*16c0*/  BRA.DIV UR5, `(.L_x_1032) ;  /* 0x0000003e05887947 */ /* 0x000ff6000b800000 */
[----:B------:R-:W0:Y:S01]  /*16d0*/  S2R R36, SR_GEMASK ;  /* 0x0000000000247919 */ /* 0x000e220000003c00 */
[----:B------:R-:W-:Y:S01]  /*16e0*/  VOTE.ANY R30, PT, !P6 ;  /* 0x00000000001e7806 */ /* 0x000fe200070e0100 */
[C---:B------:R-:W-:Y:S01]  /*16f0*/  VIADD R8, R33.reuse, 0x2 ;  /* 0x0000000221087836 */ /* 0x040fe20000000000 */
[----:B------:R-:W1:Y:S01]  /*1700*/  LDC.64 R12, c[0x0][0x3a8] ;  /* 0x0000ea00ff0c7b82 */ /* 0x000e620000000a00 */
[C---:B------:R-:W-:Y:S01]  /*1710*/  VIADD R9, R33.reuse, 0x4 ;  /* 0x0000000421097836 */ /* 0x040fe20000000000 */
[----:B------:R-:W3:Y:S01]  /*1720*/  S2R R37, SR_CTAID.X ;  /* 0x0000000000257919 */ /* 0x000ee20000002500 */
[----:B------:R-:W-:Y:S01]  /*1730*/  VIADD R10, R33, 0x8 ;  /* 0x00000008210a7836 */ /* 0x000fe20000000000 */
[----:B0-----:R-:W-:-:S05]  /*1740*/  LOP3.LUT R30, R30, 0x80000000, R36, 0xec, !PT ;  /* 0x800000001e1e7812 */ /* 0x001fca00078eec24 */
[----:B------:R-:W-:Y:S02]  /*1750*/  VIADD R5, R30, 0xffffffff ;  /* 0xffffffff1e057836 */ /* 0x000fe40000000000 */
[----:B---3--:R-:W-:-:S03]  /*1760*/  IMAD.IADD R29, R29, 0x1, R37 ;  /* 0x000000011d1d7824 */ /* 0x008fc600078e0225 */
[----:B------:R-:W-:-:S06]  /*1770*/  LOP3.LUT R5, R30, R5, RZ, 0xc, !PT ;  /* 0x000000051e057212 */ /* 0x000fcc00078e0cff */
[----:B------:R-:W0:Y:S02]  /*1780*/  POPC R5, R5 ;  /* 0x0000000500057309 */ /* 0x000e240000000000 */
[----:B0-----:R-:W2:Y:S01]  /*1790*/  SHFL.DOWN PT, R31, R27, 0x1, R5 ;  /* 0x082000001b1f7989 */ /* 0x001ea200000e0005 */
[----:B------:R-:W-:-:S04]  /*17a0*/  ISETP.GE.AND P0, PT, R33, R5, PT ;  /* 0x000000052100720c */ /* 0x000fc80003f06270 */
[----:B--2---:R-:W-:Y:S02]  /*17b0*/  SEL R6, R31, RZ, !P0 ;  /* 0x000000ff1f067207 */ /* 0x004fe40004000000 */
[----:B------:R-:W-:-:S03]  /*17c0*/  ISETP.GT.AND P0, PT, R8, R5, PT ;  /* 0x000000050800720c */ /* 0x000fc60003f04270 */
[----:B------:R-:W-:-:S05]  /*17d0*/  IMAD.IADD R6, R6, 0x1, R27 ;  /* 0x0000000106067824 */ /* 0x000fca00078e021b */
[----:B------:R-:W0:Y:S02]  /*17e0*/  SHFL.DOWN PT, R31, R6, 0x2, R5 ;  /* 0x08400000061f7989 */ /* 0x000e2400000e0005 */
[----:B0-----:R-:W-:Y:S02]  /*17f0*/  SEL R31, R31, RZ, !P0 ;  /* 0x000000ff1f1f7207 */ /* 0x001fe40004000000 */
[----:B------:R-:W-:-:S03]  /*1800*/  ISETP.GT.AND P0, PT, R9, R5, PT ;  /* 0x000000050900720c */ /* 0x000fc60003f04270 */
[----:B------:R-:W-:Y:S02]  /*1810*/  IMAD.IADD R11, R6, 0x1, R31 ;  /* 0x00000001060b7824 */ /* 0x000fe400078e021f */
[----:B------:R-:W-:-:S03]  /*1820*/  VIADD R6, R33, 0x10 ;  /* 0x0000001021067836 */ /* 0x000fc60000000000 */
[----:B------:R-:W0:Y:S02]  /*1830*/  SHFL.DOWN PT, R31, R11, 0x4, R5 ;  /* 0x088000000b1f7989 */ /* 0x000e2400000e0005 */
[-C--:B------:R-:W-:Y:S02]  /*1840*/  ISETP.GT.AND P2, PT, R6, R5.reuse, PT ;  /* 0x000000050600720c */ /* 0x080fe40003f44270 */
[----:B0-----:R-:W-:Y:S02]  /*1850*/  SEL R28, R31, RZ, !P0 ;  /* 0x000000ff1f1c7207 */ /* 0x001fe40004000000 */
[----:B------:R-:W-:-:S03]  /*1860*/  ISETP.GT.AND P0, PT, R10, R5, PT ;  /* 0x000000050a00720c */ /* 0x000fc60003f04270 */
[----:B------:R-:W-:Y:S01]  /*1870*/  IMAD.IADD R28, R11, 0x1, R28 ;  /* 0x000000010b1c7824 */ /* 0x000fe200078e021c */
[----:B-1----:R-:W-:-:S04]  /*1880*/  IADD3 R11, P3, PT, R12, 0x100, RZ ;  /* 0x000001000c0b7810 */ /* 0x002fc80007f7e0ff */
[----:B------:R-:W0:Y:S02]  /*1890*/  SHFL.DOWN PT, R31, R28, 0x8, R5 ;  /* 0x090000001c1f7989 */ /* 0x000e2400000e0005 */
[----:B0-----:R-:W-:Y:S02]  /*18a0*/  SEL R27, R31, RZ, !P0 ;  /* 0x000000ff1f1b7207 */ /* 0x001fe40004000000 */
[----:B------:R-:W-:-:S03]  /*18b0*/  ISETP.NE.AND P0, PT, R26, 0x65, PT ;  /* 0x000000651a00780c */ /* 0x000fc60003f05270 */
[----:B------:R-:W-:Y:S02]  /*18c0*/  IMAD.IADD R27, R28, 0x1, R27 ;  /* 0x000000011c1b7824 */ /* 0x000fe400078e021b */
[----:B------:R-:W-:-:S03]  /*18d0*/  IMAD.X R28, RZ, RZ, R13, P3 ;  /* 0x000000ffff1c7224 */ /* 0x000fc600018e060d */
[----:B------:R-:W0:Y:S05]  /*18e0*/  SHFL.DOWN PT, R31, R27, 0x10, R5 ;  /* 0x0a0000001b1f7989 */ /* 0x000e2a00000e0005 */
[----:B------:R-:W-:Y:S02]  /*18f0*/  VOTE.ALL P0, P0 ;  /* 0x0000000000ff7806 */ /* 0x000fe40000000000 */
[----:B0-----:R-:W-:-:S05]  /*1900*/  SEL R12, R31, RZ, !P2 ;  /* 0x000000ff1f0c7207 */ /* 0x001fca0005000000 */
[----:B------:R-:W-:-:S07]  /*1910*/  IMAD.IADD R5, R27, 0x1, R12 ;  /* 0x000000011b057824 */ /* 0x000fce00078e020c */
.L_x_1107:
[----:B------:R-:W-:Y:S05]  /*1920*/  @!P0 BRA `(.L_x_1033) ;  /* 0x0000000000d88947 */ /* 0x000fea0003800000 */
.L_x_1041:
[----:B------:R-:W-:Y:S02]  /*1930*/  IMAD.MOV.U32 R12, RZ, RZ, R11 ;  /* 0x000000ffff0c7224 */ /* 0x000fe400078e000b */
[----:B------:R-:W-:Y:S02]  /*1940*/  IMAD.MOV.U32 R13, RZ, RZ, R28 ;  /* 0x000000ffff0d7224 */ /* 0x000fe400078e001c */
[----:B------:R-:W-:-:S05]  /*1950*/  IMAD.WIDE R12, R29, 0x8, R12 ;  /* 0x000000081d0c7825 */ /* 0x000fca00078e020c */
[----:B------:R-:W2:Y:S01]  /*1960*/  LD.E.64.STRONG.GPU R26, desc[UR8][R12.64+-0x100] ;  /* 0xffff00080c1a7980 */ /* 0x000ea2000c10fb00 */
[----:B------:R-:W-:Y:S05]  /*1970*/  YIELD ;  /* 0x0000000000007946 */ /* 0x000fea0003800000 */
[----:B------:R-:W-:Y:S01]  /*1980*/  UMOV UR5, 0xffffffff ;  /* 0xffffffff00057882 */ /* 0x000fe20000000000 */
[----:B--2---:R-:W-:Y:S02]  /*1990*/  ISETP.NE.AND P0, PT, R26, 0x63, PT ;  /* 0x000000631a00780c */ /* 0x004fe40003f05270 */
[----:B------:R-:W-:Y:S11]  /*19a0*/  BRA.DIV UR5, `(.L_x_1034) ;  /* 0x0000003e05d87947 */ /* 0x000ff6000b800000 */
[----:B------:R-:W-:-:S13]  /*19b0*/  VOTE.ANY P0, !P0 ;  /* 0x0000000000ff7806 */ /* 0x000fda0004000100 */
.L_x_1110:
[----:B------:R-:W-:Y:S05]  /*19c0*/  @!P0 BRA `(.L_x_1035) ;  /* 0x0000000000308947 */ /* 0x000fea0003800000 */
.L_x_1039:
[----:B------:R-:W-:Y:S05]  /*19d0*/  YIELD ;  /* 0x0000000000007946 */ /* 0x000fea0003800000 */
[----:B------:R-:W-:Y:S05]  /*19e0*/  @P1 BRA `(.L_x_1036) ;  /* 0x0000000000081947 */ /* 0x000fea0003800000 */
[----:B------:R0:W-:Y:S06]  /*19f0*/  MEMBAR.SC.CTA ;  /* 0x0000000000007992 */ /* 0x0001ec0000000000 */
[----:B0-----:R-:W-:Y:S05]  /*1a00*/  BRA `(.L_x_1037) ;  /* 0x0000000000087947 */ /* 0x001fea0003800000 */
.L_x_1036:
[----:B------:R-:W-:Y:S05]  /*1a10*/  NANOSLEEP 0x15e ;  /* 0x0000015e0000795d */ /* 0x000fea0003800000 */
[----:B------:R-:W-:Y:S01]  /*1a20*/  NOP ;  /* 0x0000000000007918 */ /* 0x000fe20000000000 */
.L_x_1037:
[----:B------:R-:W2:Y:S01]  /*1a30*/  LD.E.64.STRONG.GPU R26, desc[UR8][R12.64+-0x100] ;  /* 0xffff00080c1a7980 */ /* 0x000ea2000c10fb00 */
[----:B------:R-:W-:Y:S01]  /*1a40*/  UMOV UR5, 0xffffffff ;  /* 0xffffffff00057882 */ /* 0x000fe20000000000 */
[----:B--2---:R-:W-:Y:S02]  /*1a50*/  ISETP.NE.AND P0, PT, R26, 0x63, PT ;  /* 0x000000631a00780c */ /* 0x004fe40003f05270 */
[----:B------:R-:W-:Y:S11]  /*1a60*/  BRA.DIV UR5, `(.L_x_1038) ;  /* 0x0000003e05c87947 */ /* 0x000ff6000b800000 */
[----:B------:R-:W-:-:S13]  /*1a70*/  VOTE.ANY P0, !P0 ;  /* 0x0000000000ff7806 */ /* 0x000fda0004000100 */
.L_x_1113:
[----:B------:R-:W-:Y:S05]  /*1a80*/  @P0 BRA `(.L_x_1039) ;  /* 0xfffffffc00d00947 */ /* 0x000fea000383ffff */
.L_x_1035:
[----:B------:R-:W-:Y:S01]  /*1a90*/  UMOV UR5, 0xffffffff ;  /* 0xffffffff00057882 */ /* 0x000fe20000000000 */
[----:B------:R-:W-:Y:S02]  /*1aa0*/  ISETP.NE.AND P6, PT, R26, 0x65, PT ;  /* 0x000000651a00780c */ /* 0x000fe40003fc5270 */
[----:B------:R-:W-:Y:S11]  /*1ab0*/  BRA.DIV UR5, `(.L_x_1040) ;  /* 0x0000003e05d47947 */ /* 0x000ff6000b800000 */
[----:B------:R-:W-:Y:S01]  /*1ac0*/  VOTE.ANY R30, PT, !P6 ;  /* 0x00000000001e7806 */ /* 0x000fe200070e0100 */
[----:B------:R-:W-:-:S03]  /*1ad0*/  VIADD R29, R29, 0xffffffe0 ;  /* 0xffffffe01d1d7836 */ /* 0x000fc60000000000 */
[----:B------:R-:W-:-:S05]  /*1ae0*/  LOP3.LUT R30, R30, 0x80000000, R36, 0xec, !PT ;  /* 0x800000001e1e7812 */ /* 0x000fca00078eec24 */
[----:B------:R-:W-:-:S05]  /*1af0*/  VIADD R13, R30, 0xffffffff ;  /* 0xffffffff1e0d7836 */ /* 0x000fca0000000000 */
[----:B------:R-:W-:-:S04]  /*1b00*/  LOP3.LUT R13, R30, R13, RZ, 0xc, !PT ;  /* 0x0000000d1e0d7212 */ /* 0x000fc800078e0cff */
[----:B------:R-:W0:Y:S02]  /*1b10*/  POPC R12, R13 ;  /* 0x0000000d000c7309 */ /* 0x000e240000000000 */
[----:B0-----:R-:W0:Y:S01]  /*1b20*/  SHFL.DOWN PT, R31, R27, 0x1, R12 ;  /* 0x082000001b1f7989 */ /* 0x001e2200000e000c */
[-C--:B------:R-:W-:Y:S02]  /*1b30*/  ISETP.GE.AND P0, PT, R33, R12.reuse, PT ;  /* 0x0000000c2100720c */ /* 0x080fe40003f06270 */
[-C--:B------:R-:W-:Y:S02]  /*1b40*/  ISETP.GT.AND P2, PT, R6, R12.reuse, PT ;  /* 0x0000000c0600720c */ /* 0x080fe40003f44270 */
[----:B0-----:R-:W-:Y:S02]  /*1b50*/  SEL R30, R31, RZ, !P0 ;  /* 0x000000ff1f1e7207 */ /* 0x001fe40004000000 */
[----:B------:R-:W-:-:S03]  /*1b60*/  ISETP.GT.AND P0, PT, R8, R12, PT ;  /* 0x0000000c0800720c */ /* 0x000fc60003f04270 */
[----:B------:R-:W-:-:S05]  /*1b70*/  IMAD.IADD R37, R30, 0x1, R27 ;  /* 0x000000011e257824 */ /* 0x000fca00078e021b */
[----:B------:R-:W0:Y:S02]  /*1b80*/  SHFL.DOWN PT, R31, R37, 0x2, R12 ;  /* 0x08400000251f7989 */ /* 0x000e2400000e000c */
        /* <DEDUP_REMOVED lines=9> */
[----:B------:R-:W-:-:S03]  /*1c20*/  ISETP.NE.AND P0, PT, R26, 0x65, PT ;  /* 0x000000651a00780c */ /* 0x000fc60003f05270 */
[----:B------:R-:W-:-:S05]  /*1c30*/  IMAD.IADD R37, R27, 0x1, R30 ;  /* 0x000000011b257824 */ /* 0x000fca00078e021e */
[----:B------:R-:W0:Y:S05]  /*1c40*/  SHFL.DOWN PT, R31, R37, 0x10, R12 ;  /* 0x0a000000251f7989 */ /* 0x000e2a00000e000c */
[----:B------:R-:W-:Y:S02]  /*1c50*/  VOTE.ALL P0, P0 ;  /* 0x0000000000ff7806 */ /* 0x000fe40000000000 */
[----:B0-----:R-:W-:-:S04]  /*1c60*/  SEL R26, R31, RZ, !P2 ;  /* 0x000000ff1f1a7207 */ /* 0x001fc80005000000 */
[----:B------:R-:W-:-:S07]  /*1c70*/  IADD3 R5, PT, PT, R37, R26, R5 ;  /* 0x0000001a25057210 */ /* 0x000fce0007ffe005 */
.L_x_1122:
[----:B------:R-:W-:Y:S05]  /*1c80*/  @P0 BRA `(.L_x_1041) ;  /* 0xfffffffc00280947 */ /* 0x000fea000383ffff */
.L_x_1033:
[----:B------:R-:W-:Y:S02]  /*1c90*/  ISETP.NE.AND P1, PT, R0, RZ, PT ;  /* 0x000000ff0000720c */ /* 0x000fe40003f25270 */
[----:B------:R-:W-:-:S11]  /*1ca0*/  ISETP.NE.AND P0, PT, R33, RZ, PT ;  /* 0x000000ff2100720c */ /* 0x000fd60003f05270 */
[----:B------:R-:W0:Y:S01]  /*1cb0*/  @!P1 S2R R9, SR_CgaCtaId ;  /* 0x0000000000099919 */ /* 0x000e220000008800 */
[----:B------:R-:W-:Y:S01]  /*1cc0*/  @!P1 MOV R8, 0x400 ;  /* 0x0000040000089802 */ /* 0x000fe20000000f00 */
[----:B------:R-:W-:Y:S01]  /*1cd0*/  @!P1 IMAD.IADD R7, R7, 0x1, R5 ;  /* 0x0000000107079824 */ /* 0x000fe200078e0205 */
[----:B------:R-:W-:Y:S01]  /*1ce0*/  @!P0 MOV R11, 0x400 ;  /* 0x00000400000b8802 */ /* 0x000fe20000000f00 */
[----:B------:R-:W1:Y:S01]  /*1cf0*/  @!P0 S2R R12, SR_CgaCtaId ;  /* 0x00000000000c8919 */ /* 0x000e620000008800 */
[----:B------:R-:W-:-:S05]  /*1d00*/  @!P1 IMAD.MOV.U32 R6, RZ, RZ, 0x65 ;  /* 0x00000065ff069424 */ /* 0x000fca00078e00ff */
[----:B------:R2:W-:Y:S01]  /*1d10*/  @!P1 ST.E.64.STRONG.GPU desc[UR8][R34.64+0x100], R6 ;  /* 0x0001000622009985 */ /* 0x0005e2000c10fb08 */
[----:B0-----:R-:W-:Y:S01]  /*1d20*/  @!P1 LEA R10, R9, R8, 0x18 ;  /* 0x00000008090a9211 */ /* 0x001fe200078ec0ff */
[----:B------:R-:W-:Y:S02]  /*1d30*/  IMAD.MOV.U32 R8, RZ, RZ, R32 ;  /* 0x000000ffff087224 */ /* 0x000fe400078e0020 */
[----:B------:R-:W-:Y:S01]  /*1d40*/  @!P0 IMAD.MOV.U32 R8, RZ, RZ, R5 ;  /* 0x000000ffff088224 */ /* 0x000fe200078e0005 */
[----:B-1----:R-:W-:Y:S01]  /*1d50*/  @!P0 LEA R12, R12, R11, 0x18 ;  /* 0x0000000b0c0c8211 */ /* 0x002fe200078ec0ff */
[----:B------:R2:W-:Y:S04]  /*1d60*/  @!P1 STS [R10+0x28], R7 ;  /* 0x000028070a009388 */ /* 0x0005e80000000800 */
[----:B------:R2:W-:Y:S04]  /*1d70*/  @!P1 STS [R10+0x24], R5 ;  /* 0x000024050a009388 */ /* 0x0005e80000000800 */
[----:B------:R2:W-:Y:S02]  /*1d80*/  @!P0 STS [R12+0xc], R5 ;  /* 0x00000c050c008388 */ /* 0x0005e40000000800 */
.L_x_1023:
[-C--:B------:R-:W-:Y:S01]  /*1d90*/  ISETP.NE.U32.AND P0, PT, R24, R20.reuse, PT ;  /* 0x000000141800720c */ /* 0x080fe20003f05070 */
[----:B------:R-:W-:Y:S05]  /*1da0*/  WARPSYNC.ALL ;  /* 0x0000000000007948 */ /* 0x000fea0003800000 */
[----:B------:R-:W-:Y:S02]  /*1db0*/  ISETP.NE.AND.EX P0, PT, R25, R21, PT, P0 ;  /* 0x000000151900720c */ /* 0x000fe40003f05300 */
[----:B------:R-:W-:Y:S02]  /*1dc0*/  ISETP.NE.AND P4, PT, R0, RZ, PT ;  /* 0x000000ff0000720c */ /* 0x000fe40003f85270 */
[----:B------:R-:W-:Y:S01]  /*1dd0*/  SEL R9, RZ, 0x1, !P0 ;  /* 0x00000001ff097807 */ /* 0x000fe20004000000 */
[----:B------:R-:W0:Y:S08]  /*1de0*/  S2UR UR5, SR_CgaCtaId ;  /* 0x00000000000579c3 */ /* 0x000e300000008800 */
[----:B------:R-:W-:Y:S01]  /*1df0*/  BAR.SYNC.DEFER_BLOCKING 0x0 ;  /* 0x0000000000007b1d */ /* 0x000fe20000010000 */
[----:B------:R-:W-:-:S02]  /*1e00*/  ISETP.NE.U32.AND P0, PT, R24, R20, PT ;  /* 0x000000141800720c */ /* 0x000fc40003f05070 */
[----:B------:R-:W-:Y:S02]  /*1e10*/  ISETP.NE.U32.AND P1, PT, R20, R18, PT ;  /* 0x000000121400720c */ /* 0x000fe40003f25070 */
[----:B------:R-:W-:Y:S01]  /*1e20*/  ISETP.NE.AND.EX P0, PT, R25, R21, PT, P0 ;  /* 0x000000151900720c */ /* 0x000fe20003f05300 */
[----:B------:R-:W-:Y:S01]  /*1e30*/  UMOV UR4, 0x400 ;  /* 0x0000040000047882 */ /* 0x000fe20000000000 */
[----:B------:R-:W-:Y:S01]  /*1e40*/  ISETP.NE.U32.AND P5, PT, R18, R16, PT ;  /* 0x000000101200720c */ /* 0x000fe20003fa5070 */
[----:B------:R-:W-:Y:S01]  /*1e50*/  BSSY.RECONVERGENT B0, `(.L_x_1042) ;  /* 0x000009f000007945 */ /* 0x000fe20003800200 */
[----:B------:R-:W-:Y:S02]  /*1e60*/  ISETP.NE.U32.AND P2, PT, R16, R14, PT ;  /* 0x0000000e1000720c */ /* 0x000fe40003f45070 */
[----:B------:R-:W-:Y:S02]  /*1e70*/  ISETP.NE.U32.AND P3, PT, R14, R22, PT ;  /* 0x000000160e00720c */ /* 0x000fe40003f65070 */
[----:B------:R-:W-:-:S02]  /*1e80*/  ISETP.NE.AND.EX P1, PT, R21, R19, PT, P1 ;  /* 0x000000131500720c */ /* 0x000fc40003f25310 */
[----:B------:R-:W-:Y:S02]  /*1e90*/  ISETP.NE.AND.EX P2, PT, R17, R15, PT, P2 ;  /* 0x0000000f1100720c */ /* 0x000fe40003f45320 */
[----:B------:R-:W-:Y:S01]  /*1ea0*/  ISETP.NE.AND.EX P3, PT, R15, R23, PT, P3 ;  /* 0x000000170f00720c */ /* 0x000fe20003f65330 */
[----:B0-----:R-:W-:-:S09]  /*1eb0*/  ULEA UR6, UR5, UR4, 0x18 ;  /* 0x0000000405067291 */ /* 0x001fd2000f8ec0ff */
[----:B--2---:R-:W0:Y:S04]  /*1ec0*/  @P4 LDS R7, [UR6+0xc] ;  /* 0x00000c06ff074984 */ /* 0x004e280008000800 */
[----:B------:R-:W1:Y:S04]  /*1ed0*/  LDS R33, [UR6+0x24] ;  /* 0x00002406ff217984 */ /* 0x000e680008000800 */
[----:B------:R-:W2:Y:S01]  /*1ee0*/  LDS R5, [UR6+0x2c] ;  /* 0x00002c06ff057984 */ /* 0x000ea20008000800 */
[----:B0-----:R-:W-:Y:S01]  /*1ef0*/  @P4 IMAD.IADD R8, R8, 0x1, R7 ;  /* 0x0000000108084824 */ /* 0x001fe200078e0207 */
[----:B------:R-:W-:Y:S01]  /*1f00*/  BAR.SYNC.DEFER_BLOCKING 0x0 ;  /* 0x0000000000007b1d */ /* 0x000fe20000010000 */
[----:B------:R-:W-:-:S02]  /*1f10*/  ISETP.NE.AND.EX P4, PT, R19, R17, PT, P5 ;  /* 0x000000111300720c */ /* 0x000fc40003f85350 */
[--C-:B------:R-:W-:Y:S02]  /*1f20*/  IMAD.IADD R6, R3, 0x1, R8.reuse ;  /* 0x0000000103067824 */ /* 0x100fe400078e0208 */
[----:B-1----:R-:W-:Y:S02]  /*1f30*/  @P0 IMAD.IADD R3, R8, 0x1, -R33 ;  /* 0x0000000108030824 */ /* 0x002fe400078e0a21 */
[--C-:B------:R-:W-:Y:S02]  /*1f40*/  IMAD.IADD R4, R4, 0x1, R8.reuse ;  /* 0x0000000104047824 */ /* 0x100fe400078e0208 */
[----:B------:R-:W-:Y:S01]  /*1f50*/  IMAD.IADD R10, R2, 0x1, R8 ;  /* 0x00000001020a7824 */ /* 0x000fe200078e0208 */
[----:B------:R-:W-:Y:S02]  /*1f60*/  @P0 LEA R3, R3, UR6, 0x3 ;  /* 0x0000000603030c11 */ /* 0x000fe4000f8e18ff */
[----:B------:R-:W-:Y:S02]  /*1f70*/  @P1 IADD3 R8, PT, PT, -R33, R8, R9 ;  /* 0x0000000821081210 */ /* 0x000fe40007ffe109 */
[----:B------:R-:W-:-:S02]  /*1f80*/  @P4 IMAD.IADD R2, R4, 0x1, -R33 ;  /* 0x0000000104024824 */ /* 0x000fc400078e0a21 */
[--C-:B------:R-:W-:Y:S01]  /*1f90*/  @P2 IMAD.IADD R4, R6, 0x1, -R33.reuse ;  /* 0x0000000106042824 */ /* 0x100fe200078e0a21 */
[----:B------:R-:W-:Y:S01]  /*1fa0*/  @P1 LEA R7, R8, UR6, 0x3 ;  /* 0x0000000608071c11 */ /* 0x000fe2000f8e18ff */
[----:B------:R-:W-:Y:S01]  /*1fb0*/  @P3 IMAD.IADD R6, R10, 0x1, -R33 ;  /* 0x000000010a063824 */ /* 0x000fe200078e0a21 */
[----:B------:R-:W-:Y:S02]  /*1fc0*/  @P4 LEA R9, R2, UR6, 0x3 ;  /* 0x0000000602094c11 */ /* 0x000fe4000f8e18ff */
[----:B------:R-:W-:Y:S02]  /*1fd0*/  @P2 LEA R11, R4, UR6, 0x3 ;  /* 0x00000006040b2c11 */ /* 0x000fe4000f8e18ff */
[----:B------:R-:W-:Y:S01]  /*1fe0*/  @P3 LEA R13, R6, UR6, 0x3 ;  /* 0x00000006060d3c11 */ /* 0x000fe2000f8e18ff */
[----:B------:R0:W-:Y:S01]  /*1ff0*/  @P0 STS.64 [R3], R20 ;  /* 0x0000001403000388 */ /* 0x0001e20000000a00 */
[----:B--2---:R-:W-:-:S03]  /*2000*/  ISETP.GE.AND P0, PT, R0, R5, PT ;  /* 0x000000050000720c */ /* 0x004fc60003f06270 */
[----:B------:R0:W-:Y:S04]  /*2010*/  @P1 STS.64 [R7], R18 ;  /* 0x0000001207001388 */ /* 0x0001e80000000a00 */
[----:B------:R0:W-:Y:S04]  /*2020*/  @P4 STS.64 [R9], R16 ;  /* 0x0000001009004388 */ /* 0x0001e80000000a00 */
[----:B------:R0:W-:Y:S04]  /*2030*/  @P2 STS.64 [R11], R14 ;  /* 0x0000000e0b002388 */ /* 0x0001e80000000a00 */
[----:B------:R0:W-:Y:S01]  /*2040*/  @P3 STS.64 [R13], R22 ;  /* 0x000000160d003388 */ /* 0x0001e20000000a00 */
[----:B------:R-:W-:Y:S06]  /*2050*/  BAR.SYNC.DEFER_BLOCKING 0x0 ;  /* 0x0000000000007b1d */ /* 0x000fec0000010000 */
[----:B------:R-:W-:Y:S05]  /*2060*/  @P0 BRA `(.L_x_1043) ;  /* 0x0000000400f40947 */ /* 0x000fea0003800000 */
[----:B------:R-:W-:Y:S01]  /*2070*/  LOP3.LUT R2, RZ, R0, RZ, 0x33, !PT ;  /* 0x00000000ff027212 */ /* 0x000fe200078e33ff */
[----:B------:R-:W-:Y:S04]  /*2080*/  BSSY.RECONVERGENT B1, `(.L_x_1044) ;  /* 0x0000017000017945 */ /* 0x000fe80003800200 */
[----:B------:R-:W-:-:S05]  /*2090*/  IMAD.IADD R2, R5, 0x1, R2 ;  /* 0x0000000105027824 */ /* 0x000fca00078e0202 */
[C---:B0-----:R-:W-:Y:S02]  /*20a0*/  LOP3.LUT R3, R2.reuse, 0xc0, RZ, 0xc0, !PT ;  /* 0x000000c002037812 */ /* 0x041fe400078ec0ff */
        /* <DEDUP_REMOVED lines=8> */
[----:B------:R-:W-:-:S04]  /*2130*/  LOP3.LUT R2, R2, 0x3, RZ, 0xc0, !PT ;  /* 0x0000000302027812 */ /* 0x000fc800078ec0ff */
[----:B------:R-:W-:Y:S01]  /*2140*/  LOP3.LUT R3, R3, 0xc0, RZ, 0xc0, !PT ;  /* 0x000000c003037812 */ /* 0x000fe200078ec0ff */
[----:B------:R-:W-:-:S04]  /*2150*/  IMAD.MOV R10, RZ, RZ, -R2 ;  /* 0x000000ffff0a7224 */ /* 0x000fc800078e0a02 */
[----:B------:R-:W-:-:S07]  /*2160*/  IMAD.IADD R0, R0, 0x1, R3 ;  /* 0x0000000100007824 */ /* 0x000fce00078e0203 */
.L_x_1046:
[----:B-1----:R1:W2:Y:S01]  /*2170*/  LDS.64 R6, [R4] ;  /* 0x0000000004067984 */ /* 0x0022a20000000a00 */
[----:B0-----:R-:W-:-:S04]  /*2180*/  IMAD.WIDE R2, R11, 0x8, R8 ;  /* 0x000000080b027825 */ /* 0x001fc800078e0208 */
[----:B------:R-:W-:Y:S02]  /*2190*/  VIADD R10, R10, 0x1 ;  /* 0x000000010a0a7836 */ /* 0x000fe40000000000 */
[----:B------:R-:W-:Y:S02]  /*21a0*/  VIADD R11, R11, 0x40 ;  /* 0x000000400b0b7836 */ /* 0x000fe40000000000 */
[----:B-1----:R-:W-:Y:S01]  /*21b0*/  VIADD R4, R4, 0x200 ;  /* 0x0000020004047836 */ /* 0x002fe20000000000 */
[----:B------:R-:W-:Y:S01]  /*21c0*/  ISETP.NE.AND P0, PT, R10, RZ, PT ;  /* 0x000000ff0a00720c */ /* 0x000fe20003f05270 */
[----:B--2---:R1:W-:-:S12]  /*21d0*/  STG.E.64 desc[UR8][R2.64], R6 ;  /* 0x0000000602007986 */ /* 0x0043d8000c101b08 */
[----:B------:R-:W-:Y:S05]  /*21e0*/  @P0 BRA `(.L_x_1046) ;  /* 0xfffffffc00e00947 */ /* 0x000fea000383ffff */
.L_x_1045:
[----:B------:R-:W-:Y:S05]  /*21f0*/  BSYNC.RECONVERGENT B1 ;  /* 0x0000000000017941 */ /* 0x000fea0003800200 */
.L_x_1044:
[----:B------:R-:W-:Y:S05]  /*2200*/  @!P1 BRA `(.L_x_1043) ;  /* 0x00000004008c9947 */ /* 0x000fea0003800000 */
[----:B------:R-:W0:Y:S01]  /*2210*/  LDCU.64 UR4, c[0x0][0x388] ;  /* 0x00007100ff0477ac */ /* 0x000e220008000a00 */
[----:B-1----:R-:W-:Y:S01]  /*2220*/  IMAD.IADD R2, R5, 0x1, -R0 ;  /* 0x0000000105027824 */ /* 0x002fe200078e0a00 */
[C---:B------:R-:W-:Y:S01]  /*2230*/  LEA R4, R0.reuse, UR6, 0x3 ;  /* 0x0000000600047c11 */ /* 0x040fe2000f8e18ff */
[----:B------:R-:W-:Y:S01]  /*2240*/  BSSY.RECONVERGENT B1, `(.L_x_1047) ;  /* 0x0000038000017945 */ /* 0x000fe20003800200 */
[----:B------:R-:W-:Y:S01]  /*2250*/  IMAD.IADD R33, R0, 0x1, R33 ;  /* 0x0000000100217824 */ /* 0x000fe200078e0221 */
[----:B------:R-:W-:Y:S02]  /*2260*/  PLOP3.LUT P0, PT, PT, PT, PT, 0x80, 0x8 ;  /* 0x000000000008781c */ /* 0x000fe40003f0f070 */
[----:B------:R-:W-:Y:S01]  /*2270*/  ISETP.GT.AND P1, PT, R2, 0x300, PT ;  /* 0x000003000200780c */ /* 0x000fe20003f24270 */
[----:B------:R-:W-:Y:S01]  /*2280*/  VIADD R4, R4, 0x400 ;  /* 0x0000040004047836 */ /* 0x000fe20000000000 */
[----:B0-----:R-:W-:-:S04]  /*2290*/  UIADD3 UR4, UP0, UPT, UR4, 0x400, URZ ;  /* 0x0000040004047890 */ /* 0x001fc8000ff1e0ff */
[----:B------:R-:W-:Y:S02]  /*22a0*/  UIADD3.X UR5, UPT, UPT, URZ, UR5, URZ, UP0, !UPT ;  /* 0x00000005ff057290 */ /* 0x000fe400087fe4ff */
[----:B------:R-:W-:-:S04]  /*22b0*/  IMAD.U32 R2, RZ, RZ, UR4 ;  /* 0x00000004ff027e24 */ /* 0x000fc8000f8e00ff */
[----:B------:R-:W-:Y:S01]  /*22c0*/  IMAD.U32 R3, RZ, RZ, UR5 ;  /* 0x00000005ff037e24 */ /* 0x000fe2000f8e00ff */
[----:B------:R-:W-:Y:S06]  /*22d0*/  @!P1 BRA `(.L_x_1048) ;  /* 0x0000000000b89947 */ /* 0x000fec0003800000 */
[----:B------:R-:W-:Y:S01]  /*22e0*/  PLOP3.LUT P0, PT, PT, PT, PT, 0x8, 0x80 ;  /* 0x000000000080781c */ /* 0x000fe20003f0e170 */
[----:B------:R-:W-:-:S12]  /*22f0*/  VIADD R35, R5, 0xfffffd00 ;  /* 0xfffffd0005237836 */ /* 0x000fd80000000000 */
.L_x_1049:
[----:B-1----:R-:W0:Y:S01]  /*2300*/  LDS.64 R14, [R4+0x200] ;  /* 0x00020000040e7984 */ /* 0x002e220000000a00 */
[----:B------:R-:W-:-:S03]  /*2310*/  IMAD.WIDE R36, R33, 0x8, R2 ;  /* 0x0000000821247825 */ /* 0x000fc600078e0202 */
[----:B------:R-:W1:Y:S01]  /*2320*/  LDS.64 R24, [R4+-0x400] ;  /* 0xfffc000004187984 */ /* 0x000e620000000a00 */
[C---:B------:R-:W-:Y:S02]  /*2330*/  VIADD R31, R33.reuse, 0x100 ;  /* 0x00000100211f7836 */ /* 0x040fe40000000000 */
[----:B------:R-:W-:Y:S01]  /*2340*/  VIADD R32, R33, 0x300 ;  /* 0x0000030021207836 */ /* 0x000fe20000000000 */
[----:B------:R-:W2:Y:S01]  /*2350*/  LDS.64 R26, [R4+-0x200] ;  /* 0xfffe0000041a7984 */ /* 0x000ea20000000a00 */
[----:B------:R-:W-:-:S03]  /*2360*/  IMAD.WIDE R30, R31, 0x8, R2 ;  /* 0x000000081f1e7825 */ /* 0x000fc600078e0202 */
[----:B------:R-:W3:Y:S01]  /*2370*/  LDS.64 R28, [R4] ;  /* 0x00000000041c7984 */ /* 0x000ee20000000a00 */
[----:B------:R-:W-:-:S03]  /*2380*/  VIADD R0, R0, 0x400 ;  /* 0x0000040000007836 */ /* 0x000fc60000000000 */
[----:B------:R-:W4:Y:S02]  /*2390*/  LDS.64 R6, [R4+0x400] ;  /* 0x0004000004067984 */ /* 0x000f240000000a00 */
[----:B------:R-:W-:Y:S02]  /*23a0*/  ISETP.GE.AND P1, PT, R0, R35, PT ;  /* 0x000000230000720c */ /* 0x000fe40003f26270 */
[----:B------:R-:W5:Y:S04]  /*23b0*/  LDS.64 R8, [R4+0x600] ;  /* 0x0006000004087984 */ /* 0x000f680000000a00 */
[----:B------:R-:W5:Y:S04]  /*23c0*/  LDS.64 R10, [R4+0x800] ;  /* 0x00080000040a7984 */ /* 0x000f680000000a00 */
[----:B------:R-:W5:Y:S04]  /*23d0*/  LDS.64 R12, [R4+0xa00] ;  /* 0x000a0000040c7984 */ /* 0x000f680000000a00 */
[----:B------:R-:W-:Y:S04]  /*23e0*/  LDS.64 R16, [R4+0xe00] ;  /* 0x000e000004107984 */ /* 0x000fe80000000a00 */
[----:B------:R-:W-:Y:S04]  /*23f0*/  LDS.64 R18, [R4+0x1000] ;  /* 0x0010000004127984 */ /* 0x000fe80000000a00 */
[----:B0-----:R-:W-:Y:S04]  /*2400*/  STG.E.64 desc[UR8][R36.64+0x200], R14 ;  /* 0x0002000e24007986 */ /* 0x001fe8000c101b08 */
[----:B-1----:R-:W-:Y:S04]  /*2410*/  STG.E.64 desc[UR8][R36.64+-0x400], R24 ;  /* 0xfffc001824007986 */ /* 0x002fe8000c101b08 */
[----:B--2---:R-:W-:Y:S04]  /*2420*/  STG.E.64 desc[UR8][R36.64+-0x200], R26 ;  /* 0xfffe001a24007986 */ /* 0x004fe8000c101b08 */
[----:B---3--:R0:W-:Y:S04]  /*2430*/  STG.E.64 desc[UR8][R36.64], R28 ;  /* 0x0000001c24007986 */ /* 0x0081e8000c101b08 */
[----:B------:R-:W1:Y:S04]  /*2440*/  LDS.64 R14, [R4+0xc00] ;  /* 0x000c0000040e7984 */ /* 0x000e680000000a00 */
[----:B------:R-:W2:Y:S04]  /*2450*/  LDS.64 R20, [R4+0x1200] ;  /* 0x0012000004147984 */ /* 0x000ea80000000a00 */
[----:B------:R-:W3:Y:S01]  /*2460*/  LDS.64 R22, [R4+0x1400] ;  /* 0x0014000004167984 */ /* 0x000ee20000000a00 */
[----:B0-----:R-:W-:-:S03]  /*2470*/  VIADD R37, R33, 0x200 ;  /* 0x0000020021257836 */ /* 0x001fc60000000000 */
[----:B------:R-:W0:Y:S01]  /*2480*/  LDS.64 R24, [R4+0x1600] ;  /* 0x0016000004187984 */ /* 0x000e220000000a00 */
[----:B------:R-:W-:Y:S02]  /*2490*/  VIADD R33, R33, 0x400 ;  /* 0x0000040021217836 */ /* 0x000fe40000000000 */
[----:B------:R-:W-:Y:S01]  /*24a0*/  IMAD.WIDE R36, R37, 0x8, R2 ;  /* 0x0000000825247825 */ /* 0x000fe200078e0202 */
[----:B------:R-:W0:Y:S04]  /*24b0*/  LDS.64 R26, [R4+0x1800] ;  /* 0x00180000041a7984 */ /* 0x000e280000000a00 */
[----:B------:R5:W0:Y:S04]  /*24c0*/  LDS.64 R28, [R4+0x1a00] ;  /* 0x001a0000041c7984 */ /* 0x000a280000000a00 */
[----:B----4-:R4:W-:Y:S04]  /*24d0*/  STG.E.64 desc[UR8][R30.64+-0x400], R6 ;  /* 0xfffc00061e007986 */ /* 0x0109e8000c101b08 */
[----:B-----5:R0:W-:Y:S01]  /*24e0*/  STG.E.64 desc[UR8][R30.64+-0x200], R8 ;  /* 0xfffe00081e007986 */ /* 0x0201e2000c101b08 */
[----:B------:R-:W-:-:S03]  /*24f0*/  VIADD R4, R4, 0x2000 ;  /* 0x0000200004047836 */ /* 0x000fc60000000000 */
[----:B------:R0:W-:Y:S04]  /*2500*/  STG.E.64 desc[UR8][R30.64], R10 ;  /* 0x0000000a1e007986 */ /* 0x0001e8000c101b08 */
[----:B------:R0:W-:Y:S01]  /*2510*/  STG.E.64 desc[UR8][R30.64+0x200], R12 ;  /* 0x0002000c1e007986 */ /* 0x0001e2000c101b08 */
[----:B----4-:R-:W-:-:S03]  /*2520*/  IMAD.WIDE R6, R32, 0x8, R2 ;  /* 0x0000000820067825 */ /* 0x010fc600078e0202 */
[----:B-1----:R1:W-:Y:S04]  /*2530*/  STG.E.64 desc[UR8][R36.64+-0x400], R14 ;  /* 0xfffc000e24007986 */ /* 0x0023e8000c101b08 */
[----:B------:R1:W-:Y:S04]  /*2540*/  STG.E.64 desc[UR8][R36.64+-0x200], R16 ;  /* 0xfffe001024007986 */ /* 0x0003e8000c101b08 */
[----:B------:R1:W-:Y:S04]  /*2550*/  STG.E.64 desc[UR8][R36.64], R18 ;  /* 0x0000001224007986 */ /* 0x0003e8000c101b08 */
[----:B--2---:R1:W-:Y:S04]  /*2560*/  STG.E.64 desc[UR8][R36.64+0x200], R20 ;  /* 0x0002001424007986 */ /* 0x0043e8000c101b08 */
[----:B---3--:R1:W-:Y:S04]  /*2570*/  STG.E.64 desc[UR8][R6.64+-0x400], R22 ;  /* 0xfffc001606007986 */ /* 0x0083e8000c101b08 */
[----:B0-----:R1:W-:Y:S04]  /*2580*/  STG.E.64 desc[UR8][R6.64+-0x200], R24 ;  /* 0xfffe001806007986 */ /* 0x0013e8000c101b08 */
[----:B------:R1:W-:Y:S04]  /*2590*/  STG.E.64 desc[UR8][R6.64], R26 ;  /* 0x0000001a06007986 */ /* 0x0003e8000c101b08 */
[----:B------:R1:W-:Y:S01]  /*25a0*/  STG.E.64 desc[UR8][R6.64+0x200], R28 ;  /* 0x0002001c06007986 */ /* 0x0003e2000c101b08 */
[----:B------:R-:W-:Y:S05]  /*25b0*/  @!P1 BRA `(.L_x_1049) ;  /* 0xfffffffc00509947 */ /* 0x000fea000383ffff */
.L_x_1048:
[----:B------:R-:W-:Y:S05]  /*25c0*/  BSYNC.RECONVERGENT B1 ;  /* 0x0000000000017941 */ /* 0x000fea0003800200 */
.L_x_1047:
[----:B-1----:R-:W-:Y:S01]  /*25d0*/  IMAD.IADD R6, R5, 0x1, -R0 ;  /* 0x0000000105067824 */ /* 0x002fe200078e0a00 */
[----:B------:R-:W-:Y:S04]  /*25e0*/  BSSY.RECONVERGENT B1, `(.L_x_1050) ;  /* 0x000001a000017945 */ /* 0x000fe80003800200 */
[----:B------:R-:W-:-:S13]  /*25f0*/  ISETP.GT.AND P1, PT, R6, 0x100, PT ;  /* 0x000001000600780c */ /* 0x000fda0003f24270 */
[----:B------:R-:W-:Y:S05]  /*2600*/  @!P1 BRA `(.L_x_1051) ;  /* 0x00000000005c9947 */ /* 0x000fea0003800000 */
[----:B------:R-:W0:Y:S01]  /*2610*/  LDS.64 R8, [R4+-0x400] ;  /* 0xfffc000004087984 */ /* 0x000e220000000a00 */
[C---:B------:R-:W-:Y:S01]  /*2620*/  VIADD R17, R33.reuse, 0x100 ;  /* 0x0000010021117836 */ /* 0x040fe20000000000 */
[----:B------:R-:W-:Y:S01]  /*2630*/  PLOP3.LUT P0, PT, PT, PT, PT, 0x8, 0x80 ;  /* 0x000000000080781c */ /* 0x000fe20003f0e170 */
[--C-:B------:R-:W-:Y:S01]  /*2640*/  IMAD.WIDE R6, R33, 0x8, R2.reuse ;  /* 0x0000000821067825 */ /* 0x100fe200078e0202 */
[----:B------:R-:W1:Y:S03]  /*2650*/  LDS.64 R10, [R4+-0x200] ;  /* 0xfffe0000040a7984 */ /* 0x000e660000000a00 */
[----:B------:R-:W-:Y:S01]  /*2660*/  IMAD.WIDE R16, R17, 0x8, R2 ;  /* 0x0000000811107825 */ /* 0x000fe200078e0202 */
[----:B------:R-:W2:Y:S03]  /*2670*/  LDS.64 R12, [R4] ;  /* 0x00000000040c7984 */ /* 0x000ea60000000a00 */
[----:B------:R-:W-:Y:S01]  /*2680*/  VIADD R0, R0, 0x200 ;  /* 0x0000020000007836 */ /* 0x000fe20000000000 */
[----:B------:R-:W3:Y:S01]  /*2690*/  LDS.64 R14, [R4+0x200] ;  /* 0x00020000040e7984 */ /* 0x000ee20000000a00 */
[----:B------:R-:W-:-:S03]  /*26a0*/  VIADD R33, R33, 0x200 ;  /* 0x0000020021217836 */ /* 0x000fc60000000000 */
[----:B------:R-:W4:Y:S04]  /*26b0*/  LDS.64 R18, [R4+0x400] ;  /* 0x0004000004127984 */ /* 0x000f280000000a00 */
[----:B------:R-:W5:Y:S04]  /*26c0*/  LDS.64 R20, [R4+0x600] ;  /* 0x0006000004147984 */ /* 0x000f680000000a00 */
[----:B------:R-:W5:Y:S04]  /*26d0*/  LDS.64 R22, [R4+0x800] ;  /* 0x0008000004167984 */ /* 0x000f680000000a00 */
[----:B------:R0:W5:Y:S02]  /*26e0*/  LDS.64 R24, [R4+0xa00] ;  /* 0x000a000004187984 */ /* 0x0001640000000a00 */
[----:B0-----:R-:W-:-:S02]  /*26f0*/  VIADD R4, R4, 0x1000 ;  /* 0x0000100004047836 */ /* 0x001fc40000000000 */
[----:B------:R0:W-:Y:S04]  /*2700*/  STG.E.64 desc[UR8][R6.64+-0x400], R8 ;  /* 0xfffc000806007986 */ /* 0x0001e8000c101b08 */
[----:B-1----:R0:W-:Y:S04]  /*2710*/  STG.E.64 desc[UR8][R6.64+-0x200], R10 ;  /* 0xfffe000a06007986 */ /* 0x0021e8000c101b08 */
[----:B--2---:R0:W-:Y:S04]  /*2720*/  STG.E.64 desc[UR8][R6.64], R12 ;  /* 0x0000000c06007986 */ /* 0x0041e8000c101b08 */
[----:B---3--:R0:W-:Y:S04]  /*2730*/  STG.E.64 desc[UR8][R6.64+0x200], R14 ;  /* 0x0002000e06007986 */ /* 0x0081e8000c101b08 */
[----:B----4-:R0:W-:Y:S04]  /*2740*/  STG.E.64 desc[UR8][R16.64+-0x400], R18 ;  /* 0xfffc001210007986 */ /* 0x0101e8000c101b08 */
[----:B-----5:R0:W-:Y:S04]  /*2750*/  STG.E.64 desc[UR8][R16.64+-0x200], R20 ;  /* 0xfffe001410007986 */ /* 0x0201e8000c101b08 */
[----:B------:R0:W-:Y:S04]  /*2760*/  STG.E.64 desc[UR8][R16.64], R22 ;  /* 0x0000001610007986 */ /* 0x0001e8000c101b08 */
[----:B------:R0:W-:Y:S02]  /*2770*/  STG.E.64 desc[UR8][R16.64+0x200], R24 ;  /* 0x0002001810007986 */ /* 0x0001e4000c101b08 */
.L_x_1051:
[----:B------:R-:W-:Y:S05]  /*2780*/  BSYNC.RECONVERGENT B1 ;  /* 0x0000000000017941 */ /* 0x000fea0003800200 */
.L_x_1050:
[----:B------:R-:W-:-:S13]  /*2790*/  ISETP.LT.OR P0, PT, R0, R5, P0 ;  /* 0x000000050000720c */ /* 0x000fda0000701670 */
[----:B------:R-:W-:Y:S05]  /*27a0*/  @!P0 BRA `(.L_x_1043) ;  /* 0x0000000000248947 */ /* 0x000fea0003800000 */
[----:B0-----:R-:W0:Y:S01]  /*27b0*/  LDS.64 R6, [R4+-0x400] ;  /* 0xfffc000004067984 */ /* 0x001e220000000a00 */
[----:B------:R-:W-:-:S03]  /*27c0*/  IMAD.WIDE R2, R33, 0x8, R2 ;  /* 0x0000000821027825 */ /* 0x000fc600078e0202 */
[----:B------:R-:W1:Y:S04]  /*27d0*/  LDS.64 R8, [R4+-0x200] ;  /* 0xfffe000004087984 */ /* 0x000e680000000a00 */
[----:B------:R-:W2:Y:S04]  /*27e0*/  LDS.64 R10, [R4] ;  /* 0x00000000040a7984 */ /* 0x000ea80000000a00 */
[----:B------:R-:W3:Y:S04]  /*27f0*/  LDS.64 R12, [R4+0x200] ;  /* 0x00020000040c7984 */ /* 0x000ee80000000a00 */
[----:B0-----:R4:W-:Y:S04]  /*2800*/  STG.E.64 desc[UR8][R2.64+-0x400], R6 ;  /* 0xfffc000602007986 */ /* 0x0019e8000c101b08 */
[----:B-1----:R4:W-:Y:S04]  /*2810*/  STG.E.64 desc[UR8][R2.64+-0x200], R8 ;  /* 0xfffe000802007986 */ /* 0x0029e8000c101b08 */
[----:B--2---:R4:W-:Y:S04]  /*2820*/  STG.E.64 desc[UR8][R2.64], R10 ;  /* 0x0000000a02007986 */ /* 0x0049e8000c101b08 */
[----:B---3--:R4:W-:Y:S02]  /*2830*/  STG.E.64 desc[UR8][R2.64+0x200], R12 ;  /* 0x0002000c02007986 */ /* 0x0089e4000c101b08 */
.L_x_1043:
[----:B------:R-:W-:Y:S05]  /*2840*/  BSYNC.RECONVERGENT B0 ;  /* 0x0000000000007941 */ /* 0x000fea0003800200 */
.L_x_1042:
[----:B------:R-:W-:Y:S06]  /*2850*/  BAR.SYNC.DEFER_BLOCKING 0x0 ;  /* 0x0000000000007b1d */ /* 0x000fec0000010000 */
[----:B------:R-:W-:Y:S05]  /*2860*/  EXIT ;  /* 0x000000000000794d */ /* 0x000fea0003800000 */
.L_x_1011:
[----:B------:R-:W0:Y:S01]  /*2870*/  S2R R0, SR_CTAID.X ;  /* 0x0000000000007919 */ /* 0x000e220000002500 */
[----:B------:R-:W1:Y:S01]  /*2880*/  LDCU UR6, c[0x0][0x3a0] ;  /* 0x00007400ff0677ac */ /* 0x000e620008000800 */
[C---:B0-----:R-:W-:Y:S01]  /*2890*/  ISETP.NE.AND P0, PT, R0.reuse, RZ, PT ;  /* 0x000000ff0000720c */ /* 0x041fe20003f05270 */
[----:B------:R-:W-:-:S05]  /*28a0*/  IMAD R0, R0, 0x140, RZ ;  /* 0x0000014000007824 */ /* 0x000fca00078e02ff */
[----:B-1----:R-:W-:-:S07]  /*28b0*/  IADD3 R33, PT, PT, -R0, UR6, RZ ;  /* 0x0000000600217c10 */ /* 0x002fce000fffe1ff */
[----:B------:R-:W-:Y:S05]  /*28c0*/  @P0 BRA `(.L_x_1052) ;  /* 0x0000001000000947 */ /* 0x000fea0003800000 */
[----:B------:R-:W0:Y:S02]  /*28d0*/  LDC.64 R6, c[0x0][0x380] ;  /* 0x0000e000ff067b82 */ /* 0x000e240000000a00 */
[----:B0-----:R-:W-:-:S05]  /*28e0*/  IMAD.WIDE.U32 R4, R0, 0x8, R6 ;  /* 0x0000000800047825 */ /* 0x001fca00078e0006 */
[----:B------:R0:W2:Y:S01]  /*28f0*/  LDG.E.64.CONSTANT R2, desc[UR8][R4.64] ;  /* 0x0000000804027981 */ /* 0x0000a2000c1e9b00 */
[----:B------:R-:W1:Y:S02]  /*2900*/  S2R R19, SR_TID.X ;  /* 0x0000000000137919 */ /* 0x000e640000002100 */
[C---:B-1----:R-:W-:Y:S02]  /*2910*/  LOP3.LUT R9, R19.reuse, 0x1f, RZ, 0xc0, !PT ;  /* 0x0000001f13097812 */ /* 0x042fe400078ec0ff */
[----:B------:R-:W-:-:S05]  /*2920*/  LOP3.LUT R8, R19, 0x3e0, RZ, 0xc0, !PT ;  /* 0x000003e013087812 */ /* 0x000fca00078ec0ff */
[----:B------:R-:W-:-:S04]  /*2930*/  IMAD R9, R8, 0x5, R9 ;  /* 0x0000000508097824 */ /* 0x000fc800078e0209 */
[C---:B------:R-:W-:Y:S01]  /*2940*/  VIADD R8, R9.reuse, 0x20 ;  /* 0x0000002009087836 */ /* 0x040fe20000000000 */
[CC--:B------:R-:W-:Y:S01]  /*2950*/  ISETP.GE.AND P0, PT, R9.reuse, R33.reuse, PT ;  /* 0x000000210900720c */ /* 0x0c0fe20003f06270 */
[C---:B------:R-:W-:Y:S01]  /*2960*/  VIADD R10, R9.reuse, 0x40 ;  /* 0x00000040090a7836 */ /* 0x040fe20000000000 */
[C---:B0-----:R-:W-:Y:S01]  /*2970*/  LEA R4, P5, R9.reuse, R4, 0x3 ;  /* 0x0000000409047211 */ /* 0x041fe200078a18ff */
[C---:B------:R-:W-:Y:S01]  /*2980*/  VIADD R12, R9.reuse, 0x60 ;  /* 0x00000060090c7836 */ /* 0x040fe20000000000 */
[-C--:B------:R-:W-:Y:S01]  /*2990*/  ISETP.GE.AND P1, PT, R8, R33.reuse, PT ;  /* 0x000000210800720c */ /* 0x080fe20003f26270 */
[----:B------:R-:W-:Y:S01]  /*29a0*/  VIADD R8, R9, 0x80 ;  /* 0x0000008009087836 */ /* 0x000fe20000000000 */
[-C--:B------:R-:W-:Y:S01]  /*29b0*/  ISETP.GE.AND P2, PT, R10, R33.reuse, PT ;  /* 0x000000210a00720c */ /* 0x080fe20003f46270 */
[----:B------:R-:W-:Y:S01]  /*29c0*/  IMAD.X R5, RZ, RZ, R5, P5 ;  /* 0x000000ffff057224 */ /* 0x000fe200028e0605 */
[-C--:B------:R-:W-:Y:S02]  /*29d0*/  ISETP.GE.AND P3, PT, R12, R33.reuse, PT ;  /* 0x000000210c00720c */ /* 0x080fe40003f66270 */
[----:B------:R-:W-:-:S03]  /*29e0*/  ISETP.GE.AND P4, PT, R8, R33, PT ;  /* 0x000000210800720c */ /* 0x000fc60003f86270 */
[----:B------:R-:W-:-:S04]  /*29f0*/  @!P0 IMAD.IADD R11, R0, 0x1, R9 ;  /* 0x00000001000b8824 */ /* 0x000fc800078e0209 */
[----:B------:R-:W-:-:S04]  /*2a00*/  @!P0 IMAD.WIDE.U32 R6, R11, 0x8, R6 ;  /* 0x000000080b068825 */ /* 0x000fc800078e0006 */
[----:B--2---:R-:W-:Y:S02]  /*2a10*/  IMAD.MOV.U32 R16, RZ, RZ, R2 ;  /* 0x000000ffff107224 */ /* 0x004fe400078e0002 */
[----:B------:R-:W-:Y:S02]  /*2a20*/  IMAD.MOV.U32 R17, RZ, RZ, R3 ;  /* 0x000000ffff117224 */ /* 0x000fe400078e0003 */
[--C-:B------:R-:W-:Y:S01]  /*2a30*/  IMAD.MOV.U32 R10, RZ, RZ, R16.reuse ;  /* 0x000000ffff0a7224 */ /* 0x100fe200078e0010 */
[----:B------:R-:W2:Y:S01]  /*2a40*/  @!P0 LDG.E.64.CONSTANT R2, desc[UR8][R6.64] ;  /* 0x0000000806028981 */ /* 0x000ea2000c1e9b00 */
[--C-:B------:R-:W-:Y:S02]  /*2a50*/  IMAD.MOV.U32 R11, RZ, RZ, R17.reuse ;  /* 0x000000ffff0b7224 */ /* 0x100fe400078e0011 */
[----:B------:R-:W-:Y:S02]  /*2a60*/  IMAD.MOV.U32 R20, RZ, RZ, R16 ;  /* 0x000000ffff147224 */ /* 0x000fe400078e0010 */
[----:B------:R-:W-:-:S02]  /*2a70*/  IMAD.MOV.U32 R21, RZ, RZ, R17 ;  /* 0x000000ffff157224 */ /* 0x000fc400078e0011 */
[----:B------:R-:W-:Y:S01]  /*2a80*/  IMAD.MOV.U32 R22, RZ, RZ, R16 ;  /* 0x000000ffff167224 */ /* 0x000fe200078e0010 */
[----:B------:R-:W3:Y:S01]  /*2a90*/  @!P1 LDG.E.64.CONSTANT R10, desc[UR8][R4.64+0x100] ;  /* 0x00010008040a9981 */ /* 0x000ee2000c1e9b00 */
[----:B------:R-:W-:-:S03]  /*2aa0*/  IMAD.MOV.U32 R23, RZ, RZ, R17 ;  /* 0x000000ffff177224 */ /* 0x000fc600078e0011 */
[----:B------:R-:W4:Y:S04]  /*2ab0*/  @!P2 LDG.E.64.CONSTANT R20, desc[UR8][R4.64+0x200] ;  /* 0x000200080414a981 */ /* 0x000f28000c1e9b00 */
[----:B------:R-:W5:Y:S04]  /*2ac0*/  @!P3 LDG.E.64.CONSTANT R22, desc[UR8][R4.64+0x300] ;  /* 0x000300080416b981 */ /* 0x000f68000c1e9b00 */
[----:B------:R-:W5:Y:S01]  /*2ad0*/  @!P4 LDG.E.64.CONSTANT R16, desc[UR8][R4.64+0x400] ;  /* 0x000400080410c981 */ /* 0x000f62000c1e9b00 */
[----:B------:R-:W0:Y:S01]  /*2ae0*/  S2R R0, SR_LANEID ;  /* 0x0000000000007919 */ /* 0x000e220000000000 */
[----:B------:R-:W1:Y:S01]  /*2af0*/  S2UR UR5, SR_CgaCtaId ;  /* 0x00000000000579c3 */ /* 0x000e620000008800 */
[----:B------:R-:W-:Y:S01]  /*2b00*/  SHF.R.U32.HI R13, RZ, 0x5, R19 ;  /* 0x00000005ff0d7819 */ /* 0x000fe20000011613 */
[----:B------:R-:W-:-:S02]  /*2b10*/  UMOV UR4, 0x400 ;  /* 0x0000040000047882 */ /* 0x000fc40000000000 */
[----:B-1----:R-:W-:Y:S02]  /*2b20*/  ULEA UR4, UR5, UR4, 0x18 ;  /* 0x0000000405047291 */ /* 0x002fe4000f8ec0ff */
[----:B0-----:R-:W-:-:S05]  /*2b30*/  IMAD R8, R13, 0xa0, R0 ;  /* 0x000000a00d087824 */ /* 0x001fca00078e0200 */
[----:B------:R-:W-:-:S05]  /*2b40*/  LEA R25, R8, UR4, 0x3 ;  /* 0x0000000408197c11 */ /* 0x000fca000f8e18ff */
[----:B------:R-:W-:Y:S01]  /*2b50*/  IMAD R12, R0, 0x20, R25 ;  /* 0x00000020000c7824 */ /* 0x000fe200078e0219 */
[C---:B------:R-:W-:Y:S02]  /*2b60*/  LEA R15, R19.reuse, UR4, 0x3 ;  /* 0x00000004130f7c11 */ /* 0x040fe4000f8e18ff */
[C---:B------:R-:W-:Y:S01]  /*2b70*/  ISETP.NE.AND P3, PT, R19.reuse, RZ, PT ;  /* 0x000000ff1300720c */ /* 0x040fe20003f65270 */
[----:B------:R-:W-:-:S05]  /*2b80*/  IMAD R14, R19, 0x5, RZ ;  /* 0x00000005130e7824 */ /* 0x000fca00078e02ff */
[----:B------:R-:W-:Y:S01]  /*2b90*/  ISETP.GE.AND P4, PT, R14, R33, PT ;  /* 0x000000210e00720c */ /* 0x000fe20003f86270 */
        /* <DEDUP_REMOVED lines=10> */
[----:B------:R3:W-:Y:S01]  /*2c40*/  LDS.64 R10, [R12+0x18] ;  /* 0x000018000c0a7984 */ /* 0x0007e20000000a00 */
[----:B------:R-:W-:Y:S06]  /*2c50*/  BAR.SYNC.DEFER_BLOCKING 0x0 ;  /* 0x0000000000007b1d */ /* 0x000fec0000010000 */
[----:B0-----:R-:W-:Y:S02]  /*2c60*/  STS.64 [R15+0x230], R4 ;  /* 0x000230040f007388 */ /* 0x001fe40000000a00 */
[----:B------:R-:W-:Y:S06]  /*2c70*/  BAR.SYNC.DEFER_BLOCKING 0x0 ;  /* 0x0000000000007b1d */ /* 0x000fec0000010000 */
[----:B------:R-:W0:Y:S02]  /*2c80*/  @P3 LDS.64 R16, [R15+0x228] ;  /* 0x000228000f103984 */ /* 0x000e240000000a00 */
[----:B------:R-:W-:Y:S01]  /*2c90*/  BAR.SYNC.DEFER_BLOCKING 0x0 ;  /* 0x0000000000007b1d */ /* 0x000fe20000010000 */
[----:B-1----:R-:W-:-:S02]  /*2ca0*/  ISETP.NE.U32.AND P0, PT, R6, R8, PT ;  /* 0x000000080600720c */ /* 0x002fc40003f05070 */
[----:B--2---:R-:W-:Y:S02]  /*2cb0*/  ISETP.NE.U32.AND P2, PT, R8, R2, PT ;  /* 0x000000020800720c */ /* 0x004fe40003f45070 */
[----:B------:R-:W-:Y:S01]  /*2cc0*/  ISETP.NE.AND.EX P0, PT, R7, R9, PT, P0 ;  /* 0x000000090700720c */ /* 0x000fe20003f05300 */
[----:B---3--:R-:W-:Y:S01]  /*2cd0*/  IMAD.MOV.U32 R12, RZ, RZ, 0x1 ;  /* 0x00000001ff0c7424 */ /* 0x008fe200078e00ff */
[----:B0-----:R-:W-:Y:S01]  /*2ce0*/  @P3 ISETP.NE.U32.AND P1, PT, R16, R6, PT ;  /* 0x000000061000320c */ /* 0x001fe20003f25070 */
[----:B------:R-:W-:-:S03]  /*2cf0*/  VIADD R16, R14, 0x1 ;  /* 0x000000010e107836 */ /* 0x000fc60000000000 */
[----:B------:R-:W-:Y:S02]  /*2d00*/  @P3 ISETP.NE.AND.EX P1, PT, R17, R7, PT, P1 ;  /* 0x000000071100320c */ /* 0x000fe40003f25310 */
[----:B------:R-:W-:Y:S01]  /*2d10*/  ISETP.GE.OR P0, PT, R16, R33, P0 ;  /* 0x000000211000720c */ /* 0x000fe20000706670 */
[----:B------:R-:W-:Y:S01]  /*2d20*/  VIADD R16, R14, 0x2 ;  /* 0x000000020e107836 */ /* 0x000fe20000000000 */
[----:B------:R-:W-:Y:S02]  /*2d30*/  @P3 SEL R12, RZ, 0x1, !P1 ;  /* 0x00000001ff0c3807 */ /* 0x000fe40004800000 */
[----:B------:R-:W-:Y:S02]  /*2d40*/  ISETP.NE.AND.EX P1, PT, R9, R3, PT, P2 ;  /* 0x000000030900720c */ /* 0x000fe40003f25320 */
[----:B------:R-:W-:Y:S02]  /*2d50*/  ISETP.NE.U32.AND P2, PT, R2, R10, PT ;  /* 0x0000000a0200720c */ /* 0x000fe40003f45070 */
[----:B------:R-:W-:Y:S01]  /*2d60*/  SEL R24, R12, 0x1, !P4 ;  /* 0x000000010c187807 */ /* 0x000fe20006000000 */
[----:B------:R-:W-:Y:S01]  /*2d70*/  VIADD R12, R14, 0x3 ;  /* 0x000000030e0c7836 */ /* 0x000fe20000000000 */
[----:B------:R-:W-:-:S02]  /*2d80*/  ISETP.GE.OR P1, PT, R16, R33, P1 ;  /* 0x000000211000720c */ /* 0x000fc40000f26670 */
[----:B------:R-:W-:Y:S02]  /*2d90*/  ISETP.NE.AND.EX P2, PT, R3, R11, PT, P2 ;  /* 0x0000000b0300720c */ /* 0x000fe40003f45320 */
[----:B------:R-:W-:Y:S01]  /*2da0*/  ISETP.NE.U32.AND P3, PT, R10, R4, PT ;  /* 0x000000040a00720c */ /* 0x000fe20003f65070 */
[----:B------:R-:W-:Y:S01]  /*2db0*/  VIADD R14, R14, 0x4 ;  /* 0x000000040e0e7836 */ /* 0x000fe20000000000 */
[----:B------:R-:W-:Y:S01]  /*2dc0*/  ISETP.GE.OR P2, PT, R12, R33, P2 ;  /* 0x000000210c00720c */ /* 0x000fe20001746670 */
[----:B------:R-:W-:Y:S01]  /*2dd0*/  VIADD R16, R24, 0x1 ;  /* 0x0000000118107836 */ /* 0x000fe20000000000 */
[----:B------:R-:W-:Y:S01]  /*2de0*/  ISETP.NE.AND.EX P3, PT, R11, R5, PT, P3 ;  /* 0x000000050b00720c */ /* 0x000fe20003f65330 */
[----:B------:R-:W-:-:S03]  /*2df0*/  @!P0 IMAD.MOV R16, RZ, RZ, R24 ;  /* 0x000000ffff108224 */ /* 0x000fc600078e0218 */
[----:B------:R-:W-:Y:S01]  /*2e00*/  ISETP.GE.OR P3, PT, R14, R33, P3 ;  /* 0x000000210e00720c */ /* 0x000fe20001f66670 */
[----:B------:R-:W-:Y:S02]  /*2e10*/  VIADD R17, R16, 0x1 ;  /* 0x0000000110117836 */ /* 0x000fe40000000000 */
[----:B------:R-:W-:-:S04]  /*2e20*/  @!P1 IMAD.MOV R17, RZ, RZ, R16 ;  /* 0x000000ffff119224 */ /* 0x000fc800078e0210 */
[----:B------:R-:W-:Y:S02]  /*2e30*/  VIADD R14, R17, 0x1 ;  /* 0x00000001110e7836 */ /* 0x000fe40000000000 */
[----:B------:R-:W-:-:S04]  /*2e40*/  @!P2 IMAD.MOV R14, RZ, RZ, R17 ;  /* 0x000000ffff0ea224 */ /* 0x000fc800078e0211 */
[----:B------:R-:W-:Y:S02]  /*2e50*/  VIADD R18, R14, 0x1 ;  /* 0x000000010e127836 */ /* 0x000fe40000000000 */
[----:B------:R-:W-:-:S05]  /*2e60*/  @!P3 IMAD.MOV R18, RZ, RZ, R14 ;  /* 0x000000ffff12b224 */ /* 0x000fca00078e020e */
[----:B------:R-:W0:Y:S02]  /*2e70*/  SHFL.UP P4, R21, R18, 0x1, RZ ;  /* 0x0420000012157989 */ /* 0x000e2400000800ff */
[----:B0-----:R-:W-:-:S05]  /*2e80*/  @P4 IMAD.IADD R21, R21, 0x1, R18 ;  /* 0x0000000115154824 */ /* 0x001fca00078e0212 */
[----:B------:R-:W0:Y:S02]  /*2e90*/  SHFL.UP P4, R12, R21, 0x2, RZ ;  /* 0x04400000150c7989 */ /* 0x000e2400000800ff */
[----:B0-----:R-:W-:-:S05]  /*2ea0*/  @P4 IMAD.IADD R12, R21, 0x1, R12 ;  /* 0x00000001150c4824 */ /* 0x001fca00078e020c */
[----:B------:R-:W0:Y:S02]  /*2eb0*/  SHFL.UP P4, R23, R12, 0x4, RZ ;  /* 0x048000000c177989 */ /* 0x000e2400000800ff */
[----:B0-----:R-:W-:-:S05]  /*2ec0*/  @P4 IMAD.IADD R23, R12, 0x1, R23 ;  /* 0x000000010c174824 */ /* 0x001fca00078e0217 */
[----:B------:R-:W0:Y:S01]  /*2ed0*/  SHFL.UP P4, R20, R23, 0x8, RZ ;  /* 0x0500000017147989 */ /* 0x000e2200000800ff */
[----:B------:R-:W-:Y:S01]  /*2ee0*/  ISETP.NE.AND P5, PT, R0, 0x1f, PT ;  /* 0x0000001f0000780c */ /* 0x000fe20003fa5270 */
[----:B0-----:R-:W-:-:S05]  /*2ef0*/  @P4 IMAD.IADD R20, R23, 0x1, R20 ;  /* 0x0000000117144824 */ /* 0x001fca00078e0214 */
[----:B------:R-:W0:Y:S07]  /*2f00*/  SHFL.UP P4, R25, R20, 0x10, RZ ;  /* 0x0600000014197989 */ /* 0x000e2e00000800ff */
[----:B------:R-:W-:Y:S01]  /*2f10*/  @!P5 LEA R22, R13, UR4, 0x2 ;  /* 0x000000040d16dc11 */ /* 0x000fe2000f8e10ff */
[----:B0-----:R-:W-:-:S05]  /*2f20*/  @P4 IMAD.IADD R25, R20, 0x1, R25 ;  /* 0x0000000114194824 */ /* 0x001fca00078e0219 */
[----:B------:R-:W-:Y:S01]  /*2f30*/  @!P5 STS [R22], R25 ;  /* 0x000000191600d388 */ /* 0x000fe20000000800 */
[----:B------:R-:W-:Y:S06]  /*2f40*/  BAR.SYNC.DEFER_BLOCKING 0x0 ;  /* 0x0000000000007b1d */ /* 0x000fec0000010000 */
[----:B------:R-:W0:Y:S01]  /*2f50*/  LDS.64 R12, [UR4] ;  /* 0x00000004ff0c7984 */ /* 0x000e220008000a00 */
[----:B------:R-:W-:Y:S01]  /*2f60*/  IMAD.IADD R18, R25, 0x1, -R18 ;  /* 0x0000000119127824 */ /* 0x000fe200078e0a12 */
[----:B------:R-:W-:Y:S01]  /*2f70*/  BAR.SYNC.DEFER_BLOCKING 0x0 ;  /* 0x0000000000007b1d */ /* 0x000fe20000010000 */
[----:B------:R-:W-:-:S02]  /*2f80*/  ISETP.NE.AND P6, PT, R0, RZ, PT ;  /* 0x000000ff0000720c */ /* 0x000fc40003fc5270 */
[----:B------:R-:W-:Y:S02]  /*2f90*/  ISETP.GE.U32.AND P4, PT, R19, 0x20, PT ;  /* 0x000000201300780c */ /* 0x000fe40003f86070 */
[----:B------:R-:W-:Y:S02]  /*2fa0*/  SEL R21, R18, RZ, P6 ;  /* 0x000000ff12157207 */ /* 0x000fe40003000000 */
[----:B------:R-:W-:Y:S02]  /*2fb0*/  ISETP.NE.AND P5, PT, R24, RZ, PT ;  /* 0x000000ff1800720c */ /* 0x000fe40003fa5270 */
[----:B0-----:R-:W-:-:S05]  /*2fc0*/  SEL R0, R12, RZ, P4 ;  /* 0x000000ff0c007207 */ /* 0x001fca0002000000 */
[----:B------:R-:W-:-:S04]  /*2fd0*/  IMAD.IADD R21, R0, 0x1, R21 ;  /* 0x0000000100157824 */ /* 0x000fc800078e0215 */
[--C-:B------:R-:W-:Y:S02]  /*2fe0*/  @P2 IMAD.IADD R18, R17, 0x1, R21.reuse ;  /* 0x0000000111122824 */ /* 0x100fe400078e0215 */
[----:B------:R-:W-:-:S03]  /*2ff0*/  @P0 IMAD.IADD R0, R24, 0x1, R21 ;  /* 0x0000000118000824 */ /* 0x000fc600078e0215 */
[----:B------:R-:W-:Y:S02]  /*3000*/  @P2 LEA R25, R18, UR4, 0x3 ;  /* 0x0000000412192c11 */ /* 0x000fe4000f8e18ff */
[----:B------:R-:W-:Y:S01]  /*3010*/  IADD3 R18, PT, PT, R13, R33, R12 ;  /* 0x000000210d127210 */ /* 0x000fe20007ffe00c */
[--C-:B------:R-:W-:Y:S01]  /*3020*/  @P1 IMAD.IADD R16, R16, 0x1, R21.reuse ;  /* 0x0000000110101824 */ /* 0x100fe200078e0215 */
[----:B------:R-:W-:Y:S01]  /*3030*/  @P5 LEA R17, R21, UR4, 0x3 ;  /* 0x0000000415115c11 */ /* 0x000fe2000f8e18ff */
[----:B------:R-:W-:Y:S01]  /*3040*/  @P3 IMAD.IADD R14, R14, 0x1, R21 ;  /* 0x000000010e0e3824 */ /* 0x000fe200078e0215 */
[----:B------:R-:W-:Y:S01]  /*3050*/  @P0 LEA R21, R0, UR4, 0x3 ;  /* 0x0000000400150c11 */ /* 0x000fe2000f8e18ff */
[----:B------:R-:W-:Y:S02]  /*3060*/  VIADD R18, R18, 0xfffffec0 ;  /* 0xfffffec012127836 */ /* 0x000fe40000000000 */
[----:B------:R0:W-:Y:S04]  /*3070*/  @P5 STS.64 [R17], R6 ;  /* 0x0000000611005388 */ /* 0x0001e80000000a00 */
[----:B------:R0:W-:Y:S01]  /*3080*/  @P0 STS.64 [R21], R8 ;  /* 0x0000000815000388 */ /* 0x0001e20000000a00 */
[----:B------:R-:W-:-:S02]  /*3090*/  ISETP.GE.AND P0, PT, R19, R18, PT ;  /* 0x000000121300720c */ /* 0x000fc40003f06270 */
[----:B------:R-:W-:Y:S02]  /*30a0*/  @P1 LEA R23, R16, UR4, 0x3 ;  /* 0x0000000410171c11 */ /* 0x000fe4000f8e18ff */
[----:B------:R-:W-:-:S03]  /*30b0*/  @P3 LEA R27, R14, UR4, 0x3 ;  /* 0x000000040e1b3c11 */ /* 0x000fc6000f8e18ff */
[----:B------:R0:W-:Y:S01]  /*30c0*/  @P1 STS.64 [R23], R2 ;  /* 0x0000000217001388 */ /* 0x0001e20000000a00 */
[----:B------:R-:W-:Y:S03]  /*30d0*/  BSSY.RECONVERGENT B0, `(.L_x_1053) ;  /* 0x000007d000007945 */ /* 0x000fe60003800200 */
[----:B------:R0:W-:Y:S04]  /*30e0*/  @P2 STS.64 [R25], R10 ;  /* 0x0000000a19002388 */ /* 0x0001e80000000a00 */
[----:B------:R0:W-:Y:S01]  /*30f0*/  @P3 STS.64 [R27], R4 ;  /* 0x000000041b003388 */ /* 0x0001e20000000a00 */
[----:B------:R-:W-:Y:S06]  /*3100*/  BAR.SYNC.DEFER_BLOCKING 0x0 ;  /* 0x0000000000007b1d */ /* 0x000fec0000010000 */
[----:B------:R-:W-:Y:S05]  /*3110*/  @P0 BRA `(.L_x_1054) ;  /* 0x0000000400e00947 */ /* 0x000fea0003800000 */
[----:B------:R-:W-:Y:S01]  /*3120*/  IADD3 R12, PT, PT, R13, UR6, R12 ;  /* 0x000000060d0c7c10 */ /* 0x000fe2000fffe00c */
[----:B------:R-:W-:Y:S03]  /*3130*/  BSSY.RECONVERGENT B1, `(.L_x_1055) ;  /* 0x000001a000017945 */ /* 0x000fe60003800200 */
[----:B------:R-:W-:-:S04]  /*3140*/  IADD3 R12, PT, PT, R12, -0x141, -R19 ;  /* 0xfffffebf0c0c7810 */ /* 0x000fc80007ffe813 */
[C---:B------:R-:W-:Y:S02]  /*3150*/  LOP3.LUT R0, R12.reuse, 0xc0, RZ, 0xc0, !PT ;  /* 0x000000c00c007812 */ /* 0x040fe400078ec0ff */
[----:B------:R-:W-:Y:S02]  /*3160*/  ISETP.GE.U32.AND P1, PT, R12, 0xc0, PT ;  /* 0x000000c00c00780c */ /* 0x000fe40003f26070 */
[----:B------:R-:W-:-:S13]  /*3170*/  ISETP.NE.AND P0, PT, R0, 0xc0, PT ;  /* 0x000000c00000780c */ /* 0x000fda0003f05270 */
[----:B------:R-:W-:Y:S05]  /*3180*/  @!P0 BRA `(.L_x_1056) ;  /* 0x0000000000508947 */ /* 0x000fea0003800000 */
[----:B0-----:R-:W0:Y:S01]  /*3190*/  LDC.64 R2, c[0x0][0x388] ;  /* 0x0000e200ff027b82 */ /* 0x001e220000000a00 */
        /* <DEDUP_REMOVED lines=9> */
.L_x_1057:
[----:B-1----:R0:W1:Y:S01]  /*3230*/  LDS.64 R2, [R15] ;  /* 0x000000000f027984 */ /* 0x0020620000000a00 */
        /* <DEDUP_REMOVED lines=9> */
.L_x_1056:
[----:B------:R-:W-:Y:S05]  /*32d0*/  BSYNC.RECONVERGENT B1 ;  /* 0x0000000000017941 */ /* 0x000fea0003800200 */
.L_x_1055:
[----:B------:R-:W-:Y:S05]  /*32e0*/  @!P1 BRA `(.L_x_1054) ;  /* 0x00000004006c9947 */ /* 0x000fea0003800000 */
[----:B01----:R-:W0:Y:S01]  /*32f0*/  LDC.64 R2, c[0x0][0x388] ;  /* 0x0000e200ff027b82 */ /* 0x003e220000000a00 */
        /* <DEDUP_REMOVED lines=12> */
.L_x_1060:
        /* <DEDUP_REMOVED lines=40> */
.L_x_1059:
[----:B------:R-:W-:Y:S05]  /*3640*/  BSYNC.RECONVERGENT B1 ;  /* 0x0000000000017941 */ /* 0x000fea0003800200 */
.L_x_1058:
        /* <DEDUP_REMOVED lines=27> */
.L_x_1062:
[----:B------:R-:W-:Y:S05]  /*3800*/  BSYNC.RECONVERGENT B1 ;  /* 0x0000000000017941 */ /* 0x000fea0003800200 */
.L_x_1061:
        /* <DEDUP_REMOVED lines=9> */
.L_x_1054:
[----:B------:R-:W-:Y:S05]  /*38a0*/  BSYNC.RECONVERGENT B0 ;  /* 0x0000000000007941 */ /* 0x000fea0003800200 */
.L_x_1053:
[----:B------:R-:W-:Y:S06]  /*38b0*/  BAR.SYNC.DEFER_BLOCKING 0x0 ;  /* 0x0000000000007b1d */ /* 0x000fec0000010000 */
[----:B------:R-:W-:Y:S05]  /*38c0*/  BRA `(.L_x_1063) ;  /* 0x0000001800b07947 */ /* 0x000fea0003800000 */
.L_x_1052:
        /* <DEDUP_REMOVED lines=20> */
[----:B------:R-:W-:-:S05]  /*3a10*/  IMAD.WIDE R6, R0, 0x8, R6 ;  /* 0x0000000800067825 */ /* 0x000fca00078e0206 */
[----:B------:R0:W3:Y:S01]  /*3a20*/  LDG.E.64.CONSTANT R12, desc[UR8][R6.64+-0x8] ;  /* 0xfffff808060c7981 */ /* 0x0000e2000c1e9b00 */
        /* <DEDUP_REMOVED lines=8> */
[----:B------:R-:W4:Y:S01]  /*3ab0*/  @!P1 LDG.E.64.CONSTANT R14, desc[UR8][R8.64+0x100] ;  /* 0x00010008080e9981 */ /* 0x000f22000c1e9b00 */
[----:B------:R-:W-:-:S03]  /*3ac0*/  IMAD.MOV.U32 R23, RZ, RZ, R5 ;  /* 0x000000ffff177224 */ /* 0x000fc600078e0005 */
[----:B------:R-:W5:Y:S04]  /*3ad0*/  @!P3 LDG.E.64.CONSTANT R18, desc[UR8][R8.64+0x200] ;  /* 0x000200080812b981 */ /* 0x000f68000c1e9b00 */
[----:B------:R-:W3:Y:S04]  /*3ae0*/  @!P4 LDG.E.64.CONSTANT R22, desc[UR8][R8.64+0x300] ;  /* 0x000300080816c981 */ /* 0x000ee8000c1e9b00 */
[----:B------:R-:W3:Y:S01]  /*3af0*/  @!P5 LDG.E.64.CONSTANT R4, desc[UR8][R8.64+0x400] ;  /* 0x000400080804d981 */ /* 0x000ee2000c1e9b00 */
[----:B------:R-:W1:Y:S01]  /*3b00*/  S2R R35, SR_LANEID ;  /* 0x0000000000237919 */ /* 0x000e620000000000 */
[----:B------:R-:W0:Y:S01]  /*3b10*/  S2UR UR5, SR_CgaCtaId ;  /* 0x00000000000579c3 */ /* 0x000e220000008800 */
[----:B------:R-:W-:Y:S01]  /*3b20*/  SHF.R.U32.HI R16, RZ, 0x5, R3 ;  /* 0x00000005ff107819 */ /* 0x000fe20000011603 */
[----:B------:R-:W-:-:S02]  /*3b30*/  UMOV UR4, 0x400 ;  /* 0x0000040000047882 */ /* 0x000fc40000000000 */
[----:B0-----:R-:W-:Y:S02]  /*3b40*/  ULEA UR4, UR5, UR4, 0x18 ;  /* 0x0000000405047291 */ /* 0x001fe4000f8ec0ff */
[----:B-1----:R-:W-:-:S05]  /*3b50*/  IMAD R0, R16, 0xa0, R35 ;  /* 0x000000a010007824 */ /* 0x002fca00078e0223 */
[----:B------:R-:W-:-:S05]  /*3b60*/  LEA R17, R0, UR4, 0x3 ;  /* 0x0000000400117c11 */ /* 0x000fca000f8e18ff */
[----:B------:R-:W-:Y:S01]  /*3b70*/  IMAD R0, R35, 0x20, R17 ;  /* 0x0000002023007824 */ /* 0x000fe200078e0211 */
[C---:B------:R-:W-:Y:S02]  /*3b80*/  LEA R25, R3.reuse, UR4, 0x3 ;  /* 0x0000000403197c11 */ /* 0x040fe4000f8e18ff */
[----:B------:R-:W-:Y:S01]  /*3b90*/  ISETP.NE.AND P0, PT, R3, RZ, PT ;  /* 0x000000ff0300720c */ /* 0x000fe20003f05270 */
[----:B--2---:R-:W-:Y:S04]  /*3ba0*/  STS.64 [R17], R10 ;  /* 0x0000000a11007388 */ /* 0x004fe80000000a00 */
[----:B----4-:R-:W-:Y:S04]  /*3bb0*/  STS.64 [R17+0x100], R14 ;  /* 0x0001000e11007388 */ /* 0x010fe80000000a00 */
[----:B-----5:R-:W-:Y:S04]  /*3bc0*/  STS.64 [R17+0x200], R18 ;  /* 0x0002001211007388 */ /* 0x020fe80000000a00 */
[----:B---3--:R-:W-:Y:S04]  /*3bd0*/  STS.64 [R17+0x300], R22 ;  /* 0x0003001611007388 */ /* 0x008fe80000000a00 */
[----:B------:R-:W-:Y:S01]  /*3be0*/  STS.64 [R17+0x400], R4 ;  /* 0x0004000411007388 */ /* 0x000fe20000000a00 */
[----:B------:R-:W-:-:S03]  /*3bf0*/  NOP ;  /* 0x0000000000007918 */ /* 0x000fc60000000000 */
[----:B------:R-:W0:Y:S04]  /*3c00*/  LDS.64 R6, [R0+0x20] ;  /* 0x0000200000067984 */ /* 0x000e280000000a00 */
[----:B------:R-:W-:Y:S04]  /*3c10*/  LDS.64 R8, [R0] ;  /* 0x0000000000087984 */ /* 0x000fe80000000a00 */
[----:B------:R-:W1:Y:S04]  /*3c20*/  LDS.64 R10, [R0+0x8] ;  /* 0x00000800000a7984 */ /* 0x000e680000000a00 */
[----:B------:R-:W2:Y:S04]  /*3c30*/  LDS.64 R14, [R0+0x10] ;  /* 0x00001000000e7984 */ /* 0x000ea80000000a00 */
[----:B------:R3:W4:Y:S01]  /*3c40*/  LDS.64 R20, [R0+0x18] ;  /* 0x0000180000147984 */ /* 0x0007220000000a00 */
[----:B------:R-:W-:Y:S06]  /*3c50*/  BAR.SYNC.DEFER_BLOCKING 0x0 ;  /* 0x0000000000007b1d */ /* 0x000fec0000010000 */
[----:B0-----:R-:W-:Y:S02]  /*3c60*/  STS.64 [R25+0x230], R6 ;  /* 0x0002300619007388 */ /* 0x001fe40000000a00 */
[----:B------:R-:W-:Y:S06]  /*3c70*/  BAR.SYNC.DEFER_BLOCKING 0x0 ;  /* 0x0000000000007b1d */ /* 0x000fec0000010000 */
[----:B------:R-:W0:Y:S01]  /*3c80*/  @P0 LDS.64 R12, [R25+0x228] ;  /* 0x00022800190c0984 */ /* 0x000e220000000a00 */
[----:B------:R-:W-:Y:S01]  /*3c90*/  IMAD R4, R3, 0x5, RZ ;  /* 0x0000000503047824 */ /* 0x000fe200078e02ff */
[----:B-1----:R-:W-:-:S02]  /*3ca0*/  ISETP.NE.U32.AND P1, PT, R8, R10, PT ;  /* 0x0000000a0800720c */ /* 0x002fc40003f25070 */
[----:B--2---:R-:W-:Y:S01]  /*3cb0*/  ISETP.NE.U32.AND P3, PT, R10, R14, PT ;  /* 0x0000000e0a00720c */ /* 0x004fe20003f65070 */
[C---:B------:R-:W-:Y:S01]  /*3cc0*/  VIADD R2, R4.reuse, 0x1 ;  /* 0x0000000104027836 */ /* 0x040fe20000000000 */
[----:B------:R-:W-:Y:S01]  /*3cd0*/  BAR.SYNC.DEFER_BLOCKING 0x0 ;  /* 0x0000000000007b1d */ /* 0x000fe20000010000 */
[----:B------:R-:W-:Y:S01]  /*3ce0*/  ISETP.NE.AND.EX P1, PT, R9, R11, PT, P1 ;  /* 0x0000000b0900720c */ /* 0x000fe20003f25310 */
[----:B---3--:R-:W-:Y:S01]  /*3cf0*/  VIADD R0, R4, 0x2 ;  /* 0x0000000204007836 */ /* 0x008fe20000000000 */
[----:B------:R-:W-:Y:S02]  /*3d00*/  ISETP.NE.AND.EX P3, PT, R11, R15, PT, P3 ;  /* 0x0000000f0b00720c */ /* 0x000fe40003f65330 */
[-C--:B------:R-:W-:Y:S02]  /*3d10*/  ISETP.GE.OR P1, PT, R2, R33.reuse, P1 ;  /* 0x000000210200720c */ /* 0x080fe40000f26670 */
[----:B----4-:R-:W-:Y:S02]  /*3d20*/  ISETP.NE.U32.AND P4, PT, R14, R20, PT ;  /* 0x000000140e00720c */ /* 0x010fe40003f85070 */
[----:B------:R-:W-:Y:S01]  /*3d30*/  ISETP.GE.OR P3, PT, R0, R33, P3 ;  /* 0x000000210000720c */ /* 0x000fe20001f66670 */
[----:B------:R-:W-:Y:S01]  /*3d40*/  VIADD R0, R4, 0x3 ;  /* 0x0000000304007836 */ /* 0x000fe20000000000 */
[----:B------:R-:W-:-:S02]  /*3d50*/  ISETP.NE.AND.EX P4, PT, R15, R21, PT, P4 ;  /* 0x000000150f00720c */ /* 0x000fc40003f85340 */
[----:B------:R-:W-:Y:S02]  /*3d60*/  ISETP.NE.U32.AND P5, PT, R20, R6, PT ;  /* 0x000000061400720c */ /* 0x000fe40003fa5070 */
[----:B------:R-:W-:Y:S02]  /*3d70*/  ISETP.GE.OR P4, PT, R0, R33, P4 ;  /* 0x000000210000720c */ /* 0x000fe40002786670 */
[----:B------:R-:W-:Y:S02]  /*3d80*/  ISETP.NE.AND.EX P5, PT, R21, R7, PT, P5 ;  /* 0x000000071500720c */ /* 0x000fe40003fa5350 */
[----:B0-----:R-:W-:-:S04]  /*3d90*/  ISETP.NE.U32.AND P2, PT, R12, R8, PT ;  /* 0x000000080c00720c */ /* 0x001fc80003f45070 */
[----:B------:R-:W-:-:S04]  /*3da0*/  ISETP.NE.AND.EX P2, PT, R13, R9, PT, P2 ;  /* 0x000000090d00720c */ /* 0x000fc80003f45320 */
[C---:B------:R-:W-:Y:S01]  /*3db0*/  ISETP.GE.OR P2, PT, R4.reuse, R33, P2 ;  /* 0x000000210400720c */ /* 0x040fe20001746670 */
[----:B------:R-:W-:-:S03]  /*3dc0*/  VIADD R4, R4, 0x4 ;  /* 0x0000000404047836 */ /* 0x000fc60000000000 */
[----:B------:R-:W-:Y:S02]  /*3dd0*/  SEL R32, RZ, 0x1, !P2 ;  /* 0x00000001ff207807 */ /* 0x000fe40005000000 */
[----:B------:R-:W-:-:S03]  /*3de0*/  ISETP.GE.OR P5, PT, R4, R33, P5 ;  /* 0x000000210400720c */ /* 0x000fc60002fa6670 */
[----:B------:R-:W-:Y:S02]  /*3df0*/  VIADD R29, R32, 0x1 ;  /* 0x00000001201d7836 */ /* 0x000fe40000000000 */
[----:B------:R-:W-:-:S04]  /*3e00*/  @!P1 IMAD.MOV R29, RZ, RZ, R32 ;  /* 0x000000ffff1d9224 */ /* 0x000fc800078e0220 */
        /* <DEDUP_REMOVED lines=22> */
[----:B------:R-:W-:Y:S02]  /*3f70*/  ISETP.GT.U32.AND P6, PT, R3, 0x1f, PT ;  /* 0x0000001f0300780c */ /* 0x000fe40003fc4070 */
[----:B------:R-:W-:-:S04]  /*3f80*/  ISETP.NE.AND P0, PT, R35, RZ, PT ;  /* 0x000000ff2300720c */ /* 0x000fc80003f05270 */
[----:B------:R-:W-:Y:S02]  /*3f90*/  SEL R5, R4, RZ, P0 ;  /* 0x000000ff04057207 */ /* 0x000fe40000000000 */
[----:B------:R-:W-:-:S03]  /*3fa0*/  ISETP.GE.U32.AND P0, PT, R3, 0x20, PT ;  /* 0x000000200300780c */ /* 0x000fc60003f06070 */
[C---:B0-----:R-:W-:Y:S02]  /*3fb0*/  IMAD.IADD R5, R16.reuse, 0x1, R5 ;  /* 0x0000000110057824 */ /* 0x041fe400078e0205 */
        /* <DEDUP_REMOVED lines=16> */
.L_x_1065:
[----:B------:R-:W-:Y:S05]  /*40c0*/  NANOSLEEP 0x1c2 ;  /* 0x000001c20000795d */ /* 0x000fea0003800000 */
[----:B------:R-:W-:Y:S01]  /*40d0*/  NOP ;  /* 0x0000000000007918 */ /* 0x000fe20000000000 */
.L_x_1066:
[----:B------:R-:W-:-:S05]  /*40e0*/  IMAD.WIDE R12, R13, 0x8, R36 ;  /* 0x000000080d0c7825 */ /* 0x000fca00078e0224 */
[----:B------:R-:W3:Y:S01]  /*40f0*/  LD.E.64.STRONG.GPU R18, desc[UR8][R12.64+0x100] ;  /* 0x000100080c127980 */ /* 0x000ee2000c10fb00 */
[----:B------:R-:W-:Y:S01]  /*4100*/  UMOV UR5, 0xffffffff ;  /* 0xffffffff00057882 */ /* 0x000fe20000000000 */
[----:B---3--:R-:W-:Y:S02]  /*4110*/  ISETP.NE.AND P0, PT, R18, 0x63, PT ;  /* 0x000000631200780c */ /* 0x008fe40003f05270 */
[----:B------:R-:W-:Y:S11]  /*4120*/  BRA.DIV UR5, `(.L_x_1067) ;  /* 0x0000001e05187947 */ /* 0x000ff6000b800000 */
[----:B------:R-:W-:-:S13]  /*4130*/  VOTE.ANY P0, !P0 ;  /* 0x0000000000ff7806 */ /* 0x000fda0004000100 */
.L_x_1125:
[----:B------:R-:W-:Y:S05]  /*4140*/  @!P0 BRA `(.L_x_1068) ;  /* 0x0000000000308947 */ /* 0x000fea0003800000 */
.L_x_1072:
[----:B------:R-:W-:Y:S05]  /*4150*/  YIELD ;  /* 0x0000000000007946 */ /* 0x000fea0003800000 */
[----:B------:R-:W-:Y:S05]  /*4160*/  @P6 BRA `(.L_x_1069) ;  /* 0x0000000000086947 */ /* 0x000fea0003800000 */
[----:B------:R0:W-:Y:S06]  /*4170*/  MEMBAR.SC.CTA ;  /* 0x0000000000007992 */ /* 0x0001ec0000000000 */
[----:B0-----:R-:W-:Y:S05]  /*4180*/  BRA `(.L_x_1070) ;  /* 0x0000000000087947 */ /* 0x001fea0003800000 */
.L_x_1069:
[----:B------:R-:W-:Y:S05]  /*4190*/  NANOSLEEP 0x15e ;  /* 0x0000015e0000795d */ /* 0x000fea0003800000 */
[----:B------:R-:W-:Y:S01]  /*41a0*/  NOP ;  /* 0x0000000000007918 */ /* 0x000fe20000000000 */
.L_x_1070:
[----:B------:R-:W3:Y:S01]  /*41b0*/  LD.E.64.STRONG.GPU R18, desc[UR8][R12.64+0x100] ;  /* 0x000100080c127980 */ /* 0x000ee2000c10fb00 */
[----:B------:R-:W-:Y:S01]  /*41c0*/  UMOV UR5, 0xffffffff ;  /* 0xffffffff00057882 */ /* 0x000fe20000000000 */
[----:B---3--:R-:W-:Y:S02]  /*41d0*/  ISETP.NE.AND P0, PT, R18, 0x63, PT ;  /* 0x000000631200780c */ /* 0x008fe40003f05270 */
[----:B------:R-:W-:Y:S11]  /*41e0*/  BRA.DIV UR5, `(.L_x_1071) ;  /* 0x0000001e05087947 */ /* 0x000ff6000b800000 */
[----:B------:R-:W-:-:S13]  /*41f0*/  VOTE.ANY P0, !P0 ;  /* 0x0000000000ff7806 */ /* 0x000fda0004000100 */
.L_x_1128:
[----:B------:R-:W-:Y:S05]  /*4200*/  @P0 BRA `(.L_x_1072) ;  /* 0xfffffffc00d00947 */ /* 0x000fea000383ffff */
.L_x_1068:
[----:B------:R-:W-:Y:S01]  /*4210*/  UMOV UR5, 0xffffffff ;  /* 0xffffffff00057882 */ /* 0x000fe20000000000 */
[----:B------:R-:W-:Y:S02]  /*4220*/  ISETP.NE.AND P6, PT, R18, 0x65, PT ;  /* 0x000000651200780c */ /* 0x000fe40003fc5270 */
[----:B------:R-:W-:Y:S11]  /*4230*/  BRA.DIV UR5, `(.L_x_1073) ;  /* 0x0000001e05147947 */ /* 0x000ff6000b800000 */
[----:B------:R-:W0:Y:S01]  /*4240*/  S2R R5, SR_GEMASK ;  /* 0x0000000000057919 */ /* 0x000e220000003c00 */
[----:B------:R-:W-:Y:S01]  /*4250*/  VOTE.ANY R30, PT, !P6 ;  /* 0x00000000001e7806 */ /* 0x000fe200070e0100 */
[C---:B------:R-:W-:Y:S02]  /*4260*/  VIADD R22, R35.reuse, 0x2 ;  /* 0x0000000223167836 */ /* 0x040fe40000000000 */
[C---:B--2---:R-:W-:Y:S01]  /*4270*/  VIADD R16, R35.reuse, 0x4 ;  /* 0x0000000423107836 */ /* 0x044fe20000000000 */
[----:B------:R-:W1:Y:S01]  /*4280*/  S2R R27, SR_CTAID.X ;  /* 0x00000000001b7919 */ /* 0x000e620000002500 */
[----:B------:R-:W-:Y:S01]  /*4290*/  VIADD R24, R35, 0x10 ;  /* 0x0000001023187836 */ /* 0x000fe20000000000 */
[----:B0-----:R-:W-:-:S05]  /*42a0*/  LOP3.LUT R30, R30, 0x80000000, R5, 0xec, !PT ;  /* 0x800000001e1e7812 */ /* 0x001fca00078eec05 */
[----:B------:R-:W-:-:S05]  /*42b0*/  VIADD R5, R30, 0xffffffff ;  /* 0xffffffff1e057836 */ /* 0x000fca0000000000 */
[----:B------:R-:W-:-:S04]  /*42c0*/  LOP3.LUT R5, R30, R5, RZ, 0xc, !PT ;  /* 0x000000051e057212 */ /* 0x000fc800078e0cff */
[----:B------:R0:W2:Y:S02]  /*42d0*/  POPC R28, R5 ;  /* 0x00000005001c7309 */ /* 0x0000a40000000000 */
[C---:B0-----:R-:W-:Y:S01]  /*42e0*/  VIADD R5, R35.reuse, 0x8 ;  /* 0x0000000823057836 */ /* 0x041fe20000000000 */
[----:B--2---:R-:W0:Y:S01]  /*42f0*/  SHFL.DOWN PT, R31, R19, 0x1, R28 ;  /* 0x08200000131f7989 */ /* 0x004e2200000e001c */
        /* <DEDUP_REMOVED lines=12> */
[----:B------:R-:W-:Y:S02]  /*43c0*/  IMAD.IADD R26, R25, 0x1, R12 ;  /* 0x00000001191a7824 */ /* 0x000fe400078e020c */
[----:B------:R-:W0:Y:S03]  /*43d0*/  LDC.64 R12, c[0x0][0x3a8] ;  /* 0x0000ea00ff0c7b82 */ /* 0x000e260000000a00 */
[----:B------:R-:W2:Y:S02]  /*43e0*/  SHFL.DOWN PT, R31, R26, 0x8, R28 ;  /* 0x090000001a1f7989 */ /* 0x000ea400000e001c */
[----:B--2---:R-:W-:Y:S02]  /*43f0*/  SEL R19, R31, RZ, !P0 ;  /* 0x000000ff1f137207 */ /* 0x004fe40004000000 */
[----:B------:R-:W-:-:S03]  /*4400*/  ISETP.NE.AND P0, PT, R18, 0x65, PT ;  /* 0x000000651200780c */ /* 0x000fc60003f05270 */
[----:B------:R-:W-:-:S05]  /*4410*/  IMAD.IADD R19, R26, 0x1, R19 ;  /* 0x000000011a137824 */ /* 0x000fca00078e0213 */
[----:B------:R-:W2:Y:S05]  /*4420*/  SHFL.DOWN PT, R31, R19, 0x10, R28 ;  /* 0x0a000000131f7989 */ /* 0x000eaa00000e001c */
[----:B------:R-:W-:Y:S02]  /*4430*/  VOTE.ALL P0, P0 ;  /* 0x0000000000ff7806 */ /* 0x000fe40000000000 */
[----:B--2---:R-:W-:Y:S02]  /*4440*/  SEL R18, R31, RZ, !P6 ;  /* 0x000000ff1f127207 */ /* 0x004fe40007000000 */
[----:B0-----:R-:W-:Y:S02]  /*4450*/  IADD3 R23, P6, PT, R12, 0x100, RZ ;  /* 0x000001000c177810 */ /* 0x001fe40007fde0ff */
[----:B------:R-:W-:Y:S01]  /*4460*/  LOP3.LUT R12, RZ, R3, RZ, 0x33, !PT ;  /* 0x00000003ff0c7212 */ /* 0x000fe200078e33ff */
[----:B------:R-:W-:-:S02]  /*4470*/  IMAD.IADD R25, R19, 0x1, R18 ;  /* 0x0000000113197824 */ /* 0x000fc400078e0212 */
[----:B------:R-:W-:Y:S02]  /*4480*/  IMAD.X R26, RZ, RZ, R13, P6 ;  /* 0x000000ffff1a7224 */ /* 0x000fe400030e060d */
[----:B-1----:R-:W-:-:S07]  /*4490*/  IMAD.IADD R28, R27, 0x1, R12 ;  /* 0x000000011b1c7824 */ /* 0x002fce00078e020c */
.L_x_1137:
[----:B------:R-:W-:Y:S05]  /*44a0*/  @!P0 BRA `(.L_x_1074) ;  /* 0x0000000000e08947 */ /* 0x000fea0003800000 */
.L_x_1082:
        /* <DEDUP_REMOVED lines=9> */
.L_x_1140:
[----:B------:R-:W-:Y:S05]  /*4540*/  @!P0 BRA `(.L_x_1076) ;  /* 0x0000000000348947 */ /* 0x000fea0003800000 */
[----:B------:R-:W-:-:S13]  /*4550*/  ISETP.GT.U32.AND P6, PT, R4, 0x1f3, PT ;  /* 0x000001f30400780c */ /* 0x000fda0003fc4070 */
.L_x_1080:
[----:B------:R-:W-:Y:S05]  /*4560*/  YIELD ;  /* 0x0000000000007946 */ /* 0x000fea0003800000 */
[----:B------:R-:W-:Y:S05]  /*4570*/  @P6 BRA `(.L_x_1077) ;  /* 0x0000000000086947 */ /* 0x000fea0003800000 */
[----:B------:R0:W-:Y:S06]  /*4580*/  MEMBAR.SC.CTA ;  /* 0x0000000000007992 */ /* 0x0001ec0000000000 */
[----:B0-----:R-:W-:Y:S05]  /*4590*/  BRA `(.L_x_1078) ;  /* 0x0000000000087947 */ /* 0x001fea0003800000 */
.L_x_1077:
[----:B------:R-:W-:Y:S05]  /*45a0*/  NANOSLEEP 0x15e ;  /* 0x0000015e0000795d */ /* 0x000fea0003800000 */
[----:B------:R-:W-:Y:S01]  /*45b0*/  NOP ;  /* 0x0000000000007918 */ /* 0x000fe20000000000 */
.L_x_1078:
[----:B------:R-:W2:Y:S01]  /*45c0*/  LD.E.64.STRONG.GPU R18, desc[UR8][R12.64+-0x100] ;  /* 0xffff00080c127980 */ /* 0x000ea2000c10fb00 */
[----:B------:R-:W-:Y:S01]  /*45d0*/  UMOV UR5, 0xffffffff ;  /* 0xffffffff00057882 */ /* 0x000fe20000000000 */
[----:B--2---:R-:W-:Y:S02]  /*45e0*/  ISETP.NE.AND P0, PT, R18, 0x63, PT ;  /* 0x000000631200780c */ /* 0x004fe40003f05270 */
[----:B------:R-:W-:Y:S11]  /*45f0*/  BRA.DIV UR5, `(.L_x_1079) ;  /* 0x0000001e05587947 */ /* 0x000ff6000b800000 */
[----:B------:R-:W-:-:S13]  /*4600*/  VOTE.ANY P0, !P0 ;  /* 0x0000000000ff7806 */ /* 0x000fda0004000100 */
.L_x_1143:
[----:B------:R-:W-:Y:S05]  /*4610*/  @P0 BRA `(.L_x_1080) ;  /* 0xfffffffc00d00947 */ /* 0x000fea000383ffff */
.L_x_1076:
[----:B------:R-:W-:Y:S01]  /*4620*/  UMOV UR5, 0xffffffff ;  /* 0xffffffff00057882 */ /* 0x000fe20000000000 */
[----:B------:R-:W-:Y:S02]  /*4630*/  ISETP.NE.AND P6, PT, R18, 0x65, PT ;  /* 0x000000651200780c */ /* 0x000fe40003fc5270 */
[----:B------:R-:W-:Y:S11]  /*4640*/  BRA.DIV UR5, `(.L_x_1081) ;  /* 0x0000001e05647947 */ /* 0x000ff6000b800000 */
[----:B------:R-:W0:Y:S01]  /*4650*/  S2R R12, SR_GEMASK ;  /* 0x00000000000c7919 */ /* 0x000e220000003c00 */
[----:B------:R-:W-:Y:S01]  /*4660*/  VOTE.ANY R30, PT, !P6 ;  /* 0x00000000001e7806 */ /* 0x000fe200070e0100 */
[----:B------:R-:W-:-:S03]  /*4670*/  VIADD R28, R28, 0xffffffe0 ;  /* 0xffffffe01c1c7836 */ /* 0x000fc60000000000 */
[----:B0-----:R-:W-:-:S05]  /*4680*/  LOP3.LUT R30, R30, 0x80000000, R12, 0xec, !PT ;  /* 0x800000001e1e7812 */ /* 0x001fca00078eec0c */
        /* <DEDUP_REMOVED lines=25> */
.L_x_1152:
[----:B------:R-:W-:Y:S05]  /*4820*/  @P0 BRA `(.L_x_1082) ;  /* 0xfffffffc00200947 */ /* 0x000fea000383ffff */
.L_x_1074:
        /* <DEDUP_REMOVED lines=16> */
.L_x_1064:
[----:B------:R-:W-:Y:S05]  /*4930*/  WARPSYNC.ALL ;  /* 0x0000000000007948 */ /* 0x000fea0003800000 */
[----:B------:R-:W-:Y:S01]  /*4940*/  ISETP.NE.AND P0, PT, R3, RZ, PT ;  /* 0x000000ff0300720c */ /* 0x000fe20003f05270 */
[----:B------:R-:W0:Y:S08]  /*4950*/  S2UR UR5, SR_CgaCtaId ;  /* 0x00000000000579c3 */ /* 0x000e300000008800 */
[----:B------:R-:W-:Y:S01]  /*4960*/  BAR.SYNC.DEFER_BLOCKING 0x0 ;  /* 0x0000000000007b1d */ /* 0x000fe20000010000 */
[----:B------:R-:W-:-:S05]  /*4970*/  IADD3 R33, PT, PT, -R33, 0x140, RZ ;  /* 0x0000014021217810 */ /* 0x000fca0007ffe1ff */
[----:B------:R-:W-:Y:S01]  /*4980*/  UMOV UR4, 0x400 ;  /* 0x0000040000047882 */ /* 0x000fe20000000000 */
[----:B------:R-:W-:Y:S01]  /*4990*/  BSSY.RECONVERGENT B0, `(.L_x_1083) ;  /* 0x000009e000007945 */ /* 0x000fe20003800200 */
[----:B0-----:R-:W-:-:S09]  /*49a0*/  ULEA UR4, UR5, UR4, 0x18 ;  /* 0x0000000405047291 */ /* 0x001fd2000f8ec0ff */
[----:B--2---:R-:W0:Y:S04]  /*49b0*/  @P0 LDS R4, [UR4+0xc] ;  /* 0x00000c04ff040984 */ /* 0x004e280008000800 */
[----:B------:R-:W1:Y:S01]  /*49c0*/  LDS.128 R16, [UR4+0x20] ;  /* 0x00002004ff107984 */ /* 0x000e620008000c00 */
[----:B0-----:R-:W-:-:S04]  /*49d0*/  @P0 IMAD.IADD R5, R5, 0x1, R4 ;  /* 0x0000000105050824 */ /* 0x001fc800078e0204 */
[--C-:B------:R-:W-:Y:S01]  /*49e0*/  IMAD.IADD R4, R29, 0x1, R5.reuse ;  /* 0x000000011d047824 */ /* 0x100fe200078e0205 */
[----:B-1----:R-:W-:Y:S01]  /*49f0*/  @P1 IADD3 R32, PT, PT, -R17, R5, R32 ;  /* 0x0000000511201210 */ /* 0x002fe20007ffe120 */
[----:B------:R-:W-:Y:S02]  /*4a00*/  IMAD.IADD R16, R0, 0x1, R5 ;  /* 0x0000000100107824 */ /* 0x000fe400078e0205 */
[----:B------:R-:W-:Y:S01]  /*4a10*/  @P3 IMAD.IADD R0, R4, 0x1, -R17 ;  /* 0x0000000104003824 */ /* 0x000fe200078e0a11 */
[----:B------:R-:W-:Y:S01]  /*4a20*/  @P1 LEA R13, R32, UR4, 0x3 ;  /* 0x00000004200d1c11 */ /* 0x000fe2000f8e18ff */
[----:B------:R-:W-:Y:S02]  /*4a30*/  IMAD.IADD R12, R2, 0x1, R5 ;  /* 0x00000001020c7824 */ /* 0x000fe400078e0205 */
[----:B------:R-:W-:Y:S01]  /*4a40*/  @P2 IMAD.IADD R2, R5, 0x1, -R17 ;  /* 0x0000000105022824 */ /* 0x000fe200078e0a11 */
[----:B------:R-:W-:Y:S01]  /*4a50*/  @P3 LEA R23, R0, UR4, 0x3 ;  /* 0x0000000400173c11 */ /* 0x000fe2000f8e18ff */
[----:B------:R-:W-:-:S02]  /*4a60*/  IMAD.IADD R0, R19, 0x1, -R33 ;  /* 0x0000000113007824 */ /* 0x000fc400078e0a21 */
[--C-:B------:R-:W-:Y:S01]  /*4a70*/  @P5 IMAD.IADD R4, R16, 0x1, -R17.reuse ;  /* 0x0000000110045824 */ /* 0x100fe200078e0a11 */
[----:B------:R-:W-:Y:S01]  /*4a80*/  @P2 LEA R5, R2, UR4, 0x3 ;  /* 0x0000000402052c11 */ /* 0x000fe2000f8e18ff */
[----:B------:R-:W-:Y:S01]  /*4a90*/  BAR.SYNC.DEFER_BLOCKING 0x0 ;  /* 0x0000000000007b1d */ /* 0x000fe20000010000 */
[----:B------:R-:W-:Y:S01]  /*4aa0*/  @P4 IMAD.IADD R2, R12, 0x1, -R17 ;  /* 0x000000010c024824 */ /* 0x000fe200078e0a11 */
[----:B------:R-:W-:Y:S01]  /*4ab0*/  ISETP.GE.AND P0, PT, R3, R0, PT ;  /* 0x000000000300720c */ /* 0x000fe20003f06270 */
[----:B------:R-:W-:Y:S01]  /*4ac0*/  IMAD.IADD R18, R18, 0x1, -R33 ;  /* 0x0000000112127824 */ /* 0x000fe200078e0a21 */
[----:B------:R-:W-:Y:S02]  /*4ad0*/  @P5 LEA R27, R4, UR4, 0x3 ;  /* 0x00000004041b5c11 */ /* 0x000fe4000f8e18ff */
[----:B------:R-:W-:Y:S01]  /*4ae0*/  @P4 LEA R25, R2, UR4, 0x3 ;  /* 0x0000000402194c11 */ /* 0x000fe2000f8e18ff */
[----:B------:R0:W-:Y:S04]  /*4af0*/  @P2 STS.64 [R5], R8 ;  /* 0x0000000805002388 */ /* 0x0001e80000000a00 */
[----:B------:R0:W-:Y:S04]  /*4b00*/  @P1 STS.64 [R13], R10 ;  /* 0x0000000a0d001388 */ /* 0x0001e80000000a00 */
[----:B------:R0:W-:Y:S04]  /*4b10*/  @P3 STS.64 [R23], R14 ;  /* 0x0000000e17003388 */ /* 0x0001e80000000a00 */
[----:B------:R0:W-:Y:S04]  /*4b20*/  @P4 STS.64 [R25], R20 ;  /* 0x0000001419004388 */ /* 0x0001e80000000a00 */
[----:B------:R0:W-:Y:S01]  /*4b30*/  @P5 STS.64 [R27], R6 ;  /* 0x000000061b005388 */ /* 0x0001e20000000a00 */
[----:B------:R-:W-:Y:S06]  /*4b40*/  BAR.SYNC.DEFER_BLOCKING 0x0 ;  /* 0x0000000000007b1d */ /* 0x000fec0000010000 */
[----:B------:R-:W-:Y:S05]  /*4b50*/  @P0 BRA `(.L_x_1084) ;  /* 0x0000000800040947 */ /* 0x000fea0003800000 */
[----:B------:R-:W1:Y:S01]  /*4b60*/  S2R R22, SR_CTAID.X ;  /* 0x0000000000167919 */ /* 0x000e620000002500 */
[----:B------:R-:W2:Y:S01]  /*4b70*/  LDCU UR5, c[0x0][0x3a0] ;  /* 0x00007400ff0577ac */ /* 0x000ea20008000800 */
[----:B------:R-:W-:Y:S01]  /*4b80*/  BSSY.RECONVERGENT B1, `(.L_x_1085) ;  /* 0x000001a000017945 */ /* 0x000fe20003800200 */
[----:B-1----:R-:W-:-:S04]  /*4b90*/  IMAD R2, R22, 0x140, RZ ;  /* 0x0000014016027824 */ /* 0x002fc800078e02ff */
[----:B------:R-:W-:-:S05]  /*4ba0*/  IMAD.IADD R2, R2, 0x1, R3 ;  /* 0x0000000102027824 */ /* 0x000fca00078e0203 */
[----:B--2---:R-:W-:-:S05]  /*4bb0*/  IADD3 R2, PT, PT, -R2, UR5, R19 ;  /* 0x0000000502027c10 */ /* 0x004fca000fffe113 */
[----:B------:R-:W-:-:S05]  /*4bc0*/  VIADD R2, R2, 0xfffffebf ;  /* 0xfffffebf02027836 */ /* 0x000fca0000000000 */
[C---:B------:R-:W-:Y:S02]  /*4bd0*/  LOP3.LUT R4, R2.reuse, 0xc0, RZ, 0xc0, !PT ;  /* 0x000000c002047812 */ /* 0x040fe400078ec0ff */
[----:B------:R-:W-:Y:S02]  /*4be0*/  ISETP.GE.U32.AND P1, PT, R2, 0xc0, PT ;  /* 0x000000c00200780c */ /* 0x000fe40003f26070 */
[----:B------:R-:W-:-:S13]  /*4bf0*/  ISETP.NE.AND P0, PT, R4, 0xc0, PT ;  /* 0x000000c00400780c */ /* 0x000fda0003f05270 */
[----:B------:R-:W-:Y:S05]  /*4c00*/  @!P0 BRA `(.L_x_1086) ;  /* 0x0000000000448947 */ /* 0x000fea0003800000 */
[----:B0-----:R-:W0:Y:S01]  /*4c10*/  LDC.64 R8, c[0x0][0x388] ;  /* 0x0000e200ff087b82 */ /* 0x001e220000000a00 */
        /* <DEDUP_REMOVED lines=8> */
.L_x_1087:
        /* <DEDUP_REMOVED lines=8> */
.L_x_1086:
[----:B------:R-:W-:Y:S05]  /*4d20*/  BSYNC.RECONVERGENT B1 ;  /* 0x0000000000017941 */ /* 0x000fea0003800200 */
.L_x_1085:
[----:B------:R-:W-:Y:S05]  /*4d30*/  @!P1 BRA `(.L_x_1084) ;  /* 0x00000004008c9947 */ /* 0x000fea0003800000 */
[----:B------:R-:W2:Y:S01]  /*4d40*/  LDCU.64 UR6, c[0x0][0x388] ;  /* 0x00007100ff0677ac */ /* 0x000ea20008000a00 */
[----:B------:R-:W-:Y:S01]  /*4d50*/  IMAD.IADD R2, R0, 0x1, -R3 ;  /* 0x0000000100027824 */ /* 0x000fe200078e0a03 */
[----:B------:R-:W-:Y:S01]  /*4d60*/  BSSY.RECONVERGENT B1, `(.L_x_1088) ;  /* 0x0000039000017945 */ /* 0x000fe20003800200 */
[C---:B------:R-:W-:Y:S01]  /*4d70*/  IMAD.IADD R19, R3.reuse, 0x1, R17 ;  /* 0x0000000103137824 */ /* 0x040fe200078e0211 */
[----:B------:R-:W-:Y:S02]  /*4d80*/  PLOP3.LUT P0, PT, PT, PT, PT, 0x80, 0x8 ;  /* 0x000000000008781c */ /* 0x000fe40003f0f070 */
[----:B------:R-:W-:Y:S02]  /*4d90*/  ISETP.GT.AND P1, PT, R2, 0x300, PT ;  /* 0x000003000200780c */ /* 0x000fe40003f24270 */
[----:B------:R-:W-:-:S05]  /*4da0*/  LEA R2, R3, UR4, 0x3 ;  /* 0x0000000403027c11 */ /* 0x000fca000f8e18ff */
[----:B------:R-:W-:Y:S01]  /*4db0*/  VIADD R2, R2, 0x400 ;  /* 0x0000040002027836 */ /* 0x000fe20000000000 */
[----:B--2---:R-:W-:-:S04]  /*4dc0*/  UIADD3 UR6, UP0, UPT, UR6, 0x400, URZ ;  /* 0x0000040006067890 */ /* 0x004fc8000ff1e0ff */
[----:B------:R-:W-:Y:S02]  /*4dd0*/  UIADD3.X UR7, UPT, UPT, URZ, UR7, URZ, UP0, !UPT ;  /* 0x00000007ff077290 */ /* 0x000fe400087fe4ff */
[----:B-1----:R-:W-:-:S04]  /*4de0*/  IMAD.U32 R4, RZ, RZ, UR6 ;  /* 0x00000006ff047e24 */ /* 0x002fc8000f8e00ff */
[----:B0-----:R-:W-:Y:S01]  /*4df0*/  IMAD.U32 R5, RZ, RZ, UR7 ;  /* 0x00000007ff057e24 */ /* 0x001fe2000f8e00ff */
[----:B------:R-:W-:Y:S06]  /*4e00*/  @!P1 BRA `(.L_x_1089) ;  /* 0x0000000000b89947 */ /* 0x000fec0003800000 */
[----:B------:R-:W-:Y:S01]  /*4e10*/  PLOP3.LUT P0, PT, PT, PT, PT, 0x8, 0x80 ;  /* 0x000000000080781c */ /* 0x000fe20003f0e170 */
[----:B------:R-:W-:-:S12]  /*4e20*/  VIADD R34, R0, 0xfffffd00 ;  /* 0xfffffd0000227836 */ /* 0x000fd80000000000 */
.L_x_1090:
[----:B----4-:R-:W0:Y:S01]  /*4e30*/  LDS.64 R14, [R2+0x200] ;  /* 0x00020000020e7984 */ /* 0x010e220000000a00 */
[----:B------:R-:W-:-:S03]  /*4e40*/  IMAD.WIDE R36, R19, 0x8, R4 ;  /* 0x0000000813247825 */ /* 0x000fc600078e0204 */
[----:B------:R-:W1:Y:S01]  /*4e50*/  LDS.64 R28, [R2+-0x400] ;  /* 0xfffc0000021c7984 */ /* 0x000e620000000a00 */
[----:B------:R-:W-:Y:S02]  /*4e60*/  VIADD R35, R19, 0x300 ;  /* 0x0000030013237836 */ /* 0x000fe40000000000 */
[----:B------:R-:W-:Y:S01]  /*4e70*/  VIADD R3, R3, 0x400 ;  /* 0x0000040003037836 */ /* 0x000fe20000000000 */
[----:B------:R-:W2:Y:S04]  /*4e80*/  LDS.64 R30, [R2+-0x200] ;  /* 0xfffe0000021e7984 */ /* 0x000ea80000000a00 */
[----:B------:R-:W3:Y:S01]  /*4e90*/  LDS.64 R32, [R2] ;  /* 0x0000000002207984 */ /* 0x000ee20000000a00 */
[----:B------:R-:W-:-:S03]  /*4ea0*/  ISETP.GE.AND P1, PT, R3, R34, PT ;  /* 0x000000220300720c */ /* 0x000fc60003f26270 */
[----:B------:R-:W4:Y:S04]  /*4eb0*/  LDS.64 R6, [R2+0x400] ;  /* 0x0004000002067984 */ /* 0x000f280000000a00 */
        /* <DEDUP_REMOVED lines=8> */
[----:B------:R-:W0:Y:S04]  /*4f40*/  LDS.64 R14, [R2+0xc00] ;  /* 0x000c0000020e7984 */ /* 0x000e280000000a00 */
[----:B------:R-:W1:Y:S04]  /*4f50*/  LDS.64 R22, [R2+0x1200] ;  /* 0x0012000002167984 */ /* 0x000e680000000a00 */
[----:B------:R-:W2:Y:S04]  /*4f60*/  LDS.64 R24, [R2+0x1400] ;  /* 0x0014000002187984 */ /* 0x000ea80000000a00 */
[----:B------:R-:W2:Y:S04]  /*4f70*/  LDS.64 R26, [R2+0x1600] ;  /* 0x00160000021a7984 */ /* 0x000ea80000000a00 */
[----:B------:R-:W2:Y:S04]  /*4f80*/  LDS.64 R28, [R2+0x1800] ;  /* 0x00180000021c7984 */ /* 0x000ea80000000a00 */
[----:B------:R4:W2:Y:S04]  /*4f90*/  LDS.64 R30, [R2+0x1a00] ;  /* 0x001a0000021e7984 */ /* 0x0008a80000000a00 */
[----:B---3--:R3:W-:Y:S01]  /*4fa0*/  STG.E.64 desc[UR8][R36.64], R32 ;  /* 0x0000002024007986 */ /* 0x0087e2000c101b08 */
[----:B----4-:R-:W-:-:S02]  /*4fb0*/  VIADD R2, R2, 0x2000 ;  /* 0x0000200002027836 */ /* 0x010fc40000000000 */
[C---:B---3--:R-:W-:Y:S02]  /*4fc0*/  VIADD R33, R19.reuse, 0x100 ;  /* 0x0000010013217836 */ /* 0x048fe40000000000 */
[----:B------:R-:W-:Y:S02]  /*4fd0*/  VIADD R37, R19, 0x200 ;  /* 0x0000020013257836 */ /* 0x000fe40000000000 */
[----:B------:R-:W-:-:S04]  /*4fe0*/  IMAD.WIDE R32, R33, 0x8, R4 ;  /* 0x0000000821207825 */ /* 0x000fc800078e0204 */
[--C-:B------:R-:W-:Y:S01]  /*4ff0*/  IMAD.WIDE R36, R37, 0x8, R4.reuse ;  /* 0x0000000825247825 */ /* 0x100fe200078e0204 */
[----:B------:R3:W-:Y:S03]  /*5000*/  STG.E.64 desc[UR8][R32.64+-0x400], R6 ;  /* 0xfffc000620007986 */ /* 0x0007e6000c101b08 */
[----:B------:R-:W-:Y:S01]  /*5010*/  VIADD R19, R19, 0x400 ;  /* 0x0000040013137836 */ /* 0x000fe20000000000 */
[----:B-----5:R4:W-:Y:S04]  /*5020*/  STG.E.64 desc[UR8][R32.64+-0x200], R8 ;  /* 0xfffe000820007986 */ /* 0x0209e8000c101b08 */
[----:B------:R4:W-:Y:S04]  /*5030*/  STG.E.64 desc[UR8][R32.64], R10 ;  /* 0x0000000a20007986 */ /* 0x0009e8000c101b08 */
[----:B------:R4:W-:Y:S01]  /*5040*/  STG.E.64 desc[UR8][R32.64+0x200], R12 ;  /* 0x0002000c20007986 */ /* 0x0009e2000c101b08 */
[----:B---3--:R-:W-:-:S03]  /*5050*/  IMAD.WIDE R6, R35, 0x8, R4 ;  /* 0x0000000823067825 */ /* 0x008fc600078e0204 */
[----:B0-----:R4:W-:Y:S04]  /*5060*/  STG.E.64 desc[UR8][R36.64+-0x400], R14 ;  /* 0xfffc000e24007986 */ /* 0x0019e8000c101b08 */
[----:B------:R4:W-:Y:S04]  /*5070*/  STG.E.64 desc[UR8][R36.64+-0x200], R16 ;  /* 0xfffe001024007986 */ /* 0x0009e8000c101b08 */
[----:B------:R4:W-:Y:S04]  /*5080*/  STG.E.64 desc[UR8][R36.64], R20 ;  /* 0x0000001424007986 */ /* 0x0009e8000c101b08 */
[----:B-1----:R4:W-:Y:S04]  /*5090*/  STG.E.64 desc[UR8][R36.64+0x200], R22 ;  /* 0x0002001624007986 */ /* 0x0029e8000c101b08 */
[----:B--2---:R4:W-:Y:S04]  /*50a0*/  STG.E.64 desc[UR8][R6.64+-0x400], R24 ;  /* 0xfffc001806007986 */ /* 0x0049e8000c101b08 */
[----:B------:R4:W-:Y:S04]  /*50b0*/  STG.E.64 desc[UR8][R6.64+-0x200], R26 ;  /* 0xfffe001a06007986 */ /* 0x0009e8000c101b08 */
[----:B------:R4:W-:Y:S04]  /*50c0*/  STG.E.64 desc[UR8][R6.64], R28 ;  /* 0x0000001c06007986 */ /* 0x0009e8000c101b08 */
[----:B------:R4:W-:Y:S01]  /*50d0*/  STG.E.64 desc[UR8][R6.64+0x200], R30 ;  /* 0x0002001e06007986 */ /* 0x0009e2000c101b08 */
[----:B------:R-:W-:Y:S05]  /*50e0*/  @!P1 BRA `(.L_x_1090) ;  /* 0xfffffffc00509947 */ /* 0x000fea000383ffff */
.L_x_1089:
[----:B------:R-:W-:Y:S05]  /*50f0*/  BSYNC.RECONVERGENT B1 ;  /* 0x0000000000017941 */ /* 0x000fea0003800200 */
.L_x_1088:
[----:B----4-:R-:W-:Y:S01]  /*5100*/  IMAD.IADD R6, R0, 0x1, -R3 ;  /* 0x0000000100067824 */ /* 0x010fe200078e0a03 */
        /* <DEDUP_REMOVED lines=26> */
.L_x_1092:
[----:B------:R-:W-:Y:S05]  /*52b0*/  BSYNC.RECONVERGENT B1 ;  /* 0x0000000000017941 */ /* 0x000fea0003800200 */
.L_x_1091:
        /* <DEDUP_REMOVED lines=11> */
.L_x_1084:
[----:B------:R-:W-:Y:S05]  /*5370*/  BSYNC.RECONVERGENT B0 ;  /* 0x0000000000007941 */ /* 0x000fea0003800200 */
.L_x_1083:
[----:B------:R-:W-:Y:S06]  /*5380*/  BAR.SYNC.DEFER_BLOCKING 0x0 ;  /* 0x0000000000007b1d */ /* 0x000fec0000010000 */
.L_x_1063:
[----:B------:R-:W2:Y:S02]  /*5390*/  S2R R0, SR_TID.X ;  /* 0x0000000000007919 */ /* 0x000ea40000002100 */
[----:B--2---:R-:W-:-:S13]  /*53a0*/  ISETP.NE.AND P0, PT, R0, RZ, PT ;  /* 0x000000ff0000720c */ /* 0x004fda0003f05270 */
[----:B------:R-:W-:Y:S05]  /*53b0*/  @P0 EXIT ;  /* 0x000000000000094d */ /* 0x000fea0003800000 */
[----:B01--4-:R-:W0:Y:S02]  /*53c0*/  LDC.64 R2, c[0x0][0x398] ;  /* 0x0000e600ff027b82 */ /* 0x013e240000000a00 */
[----:B0-----:R-:W-:Y:S01]  /*53d0*/  STG.E desc[UR8][R2.64], R18 ;  /* 0x0000001202007986 */ /* 0x001fe2000c101908 */
[----:B------:R-:W-:Y:S05]  /*53e0*/  EXIT ;  /* 0x000000000000794d */ /* 0x000fea0003800000 */
.L_x_1026:
[----:B------:R-:W-:Y:S01]  /*53f0*/  BSSY B0, `(.L_x_1093) ;  /* 0x0000006000007945 */ /* 0x000fe20003800000 */
[----:B------:R-:W-:Y:S01]  /*5400*/  PLOP3.LUT P0, PT, P0, PT, PT, 0x8, 0x80 ;  /* 0x000000000080781c */ /* 0x000fe2000070e170 */
[----:B------:R-:W-:-:S12]  /*5410*/  IMAD.MOV.U32 R30, RZ, RZ, -0x1 ;  /* 0xffffffffff1e7424 */ /* 0x000fd800078e00ff */
[----:B--2---:R-:W-:Y:S05]  /*5420*/  WARPSYNC.COLLECTIVE R30, `(.L_x_1094) ;  /* 0x000000001e087348 */ /* 0x004fea0003c00000 */
[----:B------:R-:W-:Y:S01]  /*5430*/  VOTE.ANY P0, P0 ;  /* 0x0000000000ff7806 */ /* 0x000fe20000000100 */
[----:B--2---:R-:W-:-:S12]  /*5440*/  ENDCOLLECTIVE ;  /* 0x000000000000791b */ /* 0x004fd80003800000 */
.L_x_1094:
[----:B------:R-:W-:Y:S05]  /*5450*/  BSYNC B0 ;  /* 0x0000000000007941 */ /* 0x000fea0003800000 */
.L_x_1093:
[----:B------:R-:W-:Y:S05]  /*5460*/  BRA `(.L_x_1095) ;  /* 0xffffffc000587947 */ /* 0x000fea000383ffff */
.L_x_1030:
[----:B------:R-:W-:Y:S01]  /*5470*/  BSSY B0, `(.L_x_1096) ;  /* 0x0000006000007945 */ /* 0x000fe20003800000 */
[----:B------:R-:W-:Y:S01]  /*5480*/  PLOP3.LUT P0, PT, P0, PT, PT, 0x8, 0x80 ;  /* 0x000000000080781c */ /* 0x000fe2000070e170 */
[----:B------:R-:W-:-:S12]  /*5490*/  IMAD.MOV.U32 R30, RZ, RZ, -0x1 ;  /* 0xffffffffff1e7424 */ /* 0x000fd800078e00ff */
[----:B--2---:R-:W-:Y:S05]  /*54a0*/  WARPSYNC.COLLECTIVE R30, `(.L_x_1097) ;  /* 0x000000001e087348 */ /* 0x004fea0003c00000 */
[----:B------:R-:W-:Y:S01]  /*54b0*/  VOTE.ANY P0, P0 ;  /* 0x0000000000ff7806 */ /* 0x000fe20000000100 */
[----:B--2---:R-:W-:-:S12]  /*54c0*/  ENDCOLLECTIVE ;  /* 0x000000000000791b */ /* 0x004fd80003800000 */
.L_x_1097:
[----:B------:R-:W-:Y:S05]  /*54d0*/  BSYNC B0 ;  /* 0x0000000000007941 */ /* 0x000fea0003800000 */
.L_x_1096:
[----:B------:R-:W-:Y:S05]  /*54e0*/  BRA `(.L_x_1098) ;  /* 0xffffffc000687947 */ /* 0x000fea000383ffff */
.L_x_1032:
[----:B------:R-:W0:Y:S01]  /*54f0*/  S2R R5, SR_CTAID.X ;  /* 0x0000000000057919 */ /* 0x000e220000002500 */
[----:B------:R-:W-:Y:S01]  /*5500*/  BSSY B0, `(.L_x_1099) ;  /* 0x0000008000007945 */ /* 0x000fe20003800000 */
[----:B------:R-:W-:Y:S01]  /*5510*/  PLOP3.LUT P6, PT, P6, PT, PT, 0x8, 0x80 ;  /* 0x000000000080781c */ /* 0x000fe200037ce170 */
[----:B------:R-:W-:Y:S01]  /*5520*/  IMAD.MOV.U32 R30, RZ, RZ, -0x1 ;  /* 0xffffffffff1e7424 */ /* 0x000fe200078e00ff */
[----:B------:R-:W1:Y:S01]  /*5530*/  S2R R36, SR_GEMASK ;  /* 0x0000000000247919 */ /* 0x000e620000003c00 */
[----:B0-----:R-:W-:-:S10]  /*5540*/  IMAD.IADD R29, R29, 0x1, R5 ;  /* 0x000000011d1d7824 */ /* 0x001fd400078e0205 */
[----:B-12---:R-:W-:Y:S05]  /*5550*/  WARPSYNC.COLLECTIVE R30, `(.L_x_1100) ;  /* 0x000000001e087348 */ /* 0x006fea0003c00000 */
[----:B------:R-:W-:Y:S01]  /*5560*/  VOTE.ANY R30, PT, P6 ;  /* 0x00000000001e7806 */ /* 0x000fe200030e0100 */
[----:B-12---:R-:W-:Y:S06]  /*5570*/  ENDCOLLECTIVE ;  /* 0x000000000000791b */ /* 0x006fec0003800000 */
.L_x_1100:
[----:B------:R-:W-:Y:S05]  /*5580*/  BSYNC B0 ;  /* 0x0000000000007941 */ /* 0x000fea0003800000 */
.L_x_1099:
[----:B------:R-:W-:Y:S01]  /*5590*/  LOP3.LUT R30, R30, 0x80000000, R36, 0xec, !PT ;  /* 0x800000001e1e7812 */ /* 0x000fe200078eec24 */
[----:B------:R-:W-:Y:S01]  /*55a0*/  IMAD.MOV.U32 R13, RZ, RZ, 0x1 ;  /* 0x00000001ff0d7424 */ /* 0x000fe200078e00ff */
[----:B------:R-:W-:Y:S01]  /*55b0*/  ISETP.NE.AND P0, PT, R26, 0x65, PT ;  /* 0x000000651a00780c */ /* 0x000fe20003f05270 */
[C---:B------:R-:W-:Y:S02]  /*55c0*/  VIADD R8, R33.reuse, 0x2 ;  /* 0x0000000221087836 */ /* 0x040fe40000000000 */
[C---:B------:R-:W-:Y:S02]  /*55d0*/  VIADD R5, R30.reuse, 0xffffffff ;  /* 0xffffffff1e057836 */ /* 0x040fe40000000000 */
[C---:B------:R-:W-:Y:S02]  /*55e0*/  VIADD R9, R33.reuse, 0x4 ;  /* 0x0000000421097836 */ /* 0x040fe40000000000 */
[----:B------:R-:W-:Y:S01]  /*55f0*/  VIADD R10, R33, 0x8 ;  /* 0x00000008210a7836 */ /* 0x000fe20000000000 */
[----:B------:R-:W-:Y:S01]  /*5600*/  LOP3.LUT R5, R30, R5, RZ, 0xc, !PT ;  /* 0x000000051e057212 */ /* 0x000fe200078e0cff */
[----:B------:R-:W-:-:S05]  /*5610*/  IMAD.MOV.U32 R30, RZ, RZ, -0x1 ;  /* 0xffffffffff1e7424 */ /* 0x000fca00078e00ff */
[----:B------:R-:W0:Y:S02]  /*5620*/  POPC R5, R5 ;  /* 0x0000000500057309 */ /* 0x000e240000000000 */
[----:B0-----:R-:W-:Y:S01]  /*5630*/  IMAD.MOV.U32 R12, RZ, RZ, R5 ;  /* 0x000000ffff0c7224 */ /* 0x001fe200078e0005 */
[----:B------:R-:W-:-:S13]  /*5640*/  ISETP.GE.AND P2, PT, R33, R5, PT ;  /* 0x000000052100720c */ /* 0x000fda0003f46270 */
[----:B------:R-:W-:Y:S05]  /*5650*/  WARPSYNC.COLLECTIVE R30, `(.L_x_1101) ;  /* 0x000000001e087348 */ /* 0x000fea0003c00000 */
[----:B------:R0:W1:Y:S02]  /*5660*/  SHFL.DOWN P6, R31, R27, R13, R12 ;  /* 0x0800000d1b1f7389 */ /* 0x00006400000c000c */
[----:B01----:R-:W-:Y:S05]  /*5670*/  ENDCOLLECTIVE ;  /* 0x000000000000791b */ /* 0x003fea0003800000 */
.L_x_1101:
[----:B------:R-:W-:Y:S01]  /*5680*/  IMAD.MOV.U32 R13, RZ, RZ, 0x2 ;  /* 0x00000002ff0d7424 */ /* 0x000fe200078e00ff */
[----:B------:R-:W-:Y:S02]  /*5690*/  SEL R6, R31, RZ, !P2 ;  /* 0x000000ff1f067207 */ /* 0x000fe40005000000 */
[----:B------:R-:W-:-:S03]  /*56a0*/  ISETP.GT.AND P2, PT, R8, R5, PT ;  /* 0x000000050800720c */ /* 0x000fc60003f44270 */
[----:B------:R-:W-:-:S04]  /*56b0*/  IMAD.IADD R6, R6, 0x1, R27 ;  /* 0x0000000106067824 */ /* 0x000fc800078e021b */
[----:B------:R-:W-:-:S07]  /*56c0*/  IMAD.MOV.U32 R27, RZ, RZ, R6 ;  /* 0x000000ffff1b7224 */ /* 0x000fce00078e0006 */
[----:B------:R-:W-:Y:S05]  /*56d0*/  WARPSYNC.COLLECTIVE R30, `(.L_x_1102) ;  /* 0x000000001e087348 */ /* 0x000fea0003c00000 */
[----:B------:R0:W1:Y:S02]  /*56e0*/  SHFL.DOWN P6, R31, R27, R13, R12 ;  /* 0x0800000d1b1f7389 */ /* 0x00006400000c000c */
[----:B01----:R-:W-:Y:S05]  /*56f0*/  ENDCOLLECTIVE ;  /* 0x000000000000791b */ /* 0x003fea0003800000 */
.L_x_1102:
[----:B------:R-:W-:Y:S01]  /*5700*/  IMAD.MOV.U32 R13, RZ, RZ, 0x4 ;  /* 0x00000004ff0d7424 */ /* 0x000fe200078e00ff */
[----:B------:R-:W-:Y:S02]  /*5710*/  SEL R11, R31, RZ, !P2 ;  /* 0x000000ff1f0b7207 */ /* 0x000fe40005000000 */
[----:B------:R-:W-:-:S03]  /*5720*/  ISETP.GT.AND P2, PT, R9, R5, PT ;  /* 0x000000050900720c */ /* 0x000fc60003f44270 */
[----:B------:R-:W-:Y:S02]  /*5730*/  IMAD.IADD R11, R6, 0x1, R11 ;  /* 0x00000001060b7824 */ /* 0x000fe400078e020b */
[----:B------:R-:W-:Y:S02]  /*5740*/  VIADD R6, R33, 0x10 ;  /* 0x0000001021067836 */ /* 0x000fe40000000000 */
[----:B------:R-:W-:-:S07]  /*5750*/  IMAD.MOV.U32 R27, RZ, RZ, R11 ;  /* 0x000000ffff1b7224 */ /* 0x000fce00078e000b */
[----:B------:R-:W-:Y:S05]  /*5760*/  WARPSYNC.COLLECTIVE R30, `(.L_x_1103) ;  /* 0x000000001e087348 */ /* 0x000fea0003c00000 */
[----:B------:R0:W1:Y:S02]  /*5770*/  SHFL.DOWN P6, R31, R27, R13, R12 ;  /* 0x0800000d1b1f7389 */ /* 0x00006400000c000c */
[----:B01----:R-:W-:Y:S05]  /*5780*/  ENDCOLLECTIVE ;  /* 0x000000000000791b */ /* 0x003fea0003800000 */
.L_x_1103:
        /* <DEDUP_REMOVED lines=8> */
.L_x_1104:
[----:B------:R-:W-:Y:S01]  /*5810*/  IMAD.MOV.U32 R13, RZ, RZ, 0x10 ;  /* 0x00000010ff0d7424 */ /* 0x000fe200078e00ff */
[----:B------:R-:W-:Y:S02]  /*5820*/  SEL R31, R31, RZ, !P2 ;  /* 0x000000ff1f1f7207 */ /* 0x000fe40005000000 */
[----:B------:R-:W-:-:S03]  /*5830*/  ISETP.GT.AND P2, PT, R6, R5, PT ;  /* 0x000000050600720c */ /* 0x000fc60003f44270 */
[----:B------:R-:W-:-:S10]  /*5840*/  IMAD.IADD R27, R28, 0x1, R31 ;  /* 0x000000011c1b7824 */ /* 0x000fd400078e021f */
[----:B------:R-:W-:Y:S05]  /*5850*/  WARPSYNC.COLLECTIVE R30, `(.L_x_1105) ;  /* 0x000000001e087348 */ /* 0x000fea0003c00000 */
[----:B------:R0:W1:Y:S02]  /*5860*/  SHFL.DOWN P6, R31, R27, R13, R12 ;  /* 0x0800000d1b1f7389 */ /* 0x00006400000c000c */
[----:B01----:R-:W-:Y:S05]  /*5870*/  ENDCOLLECTIVE ;  /* 0x000000000000791b */ /* 0x003fea0003800000 */
.L_x_1105:
[----:B------:R-:W-:Y:S05]  /*5880*/  WARPSYNC.COLLECTIVE R30, `(.L_x_1106) ;  /* 0x000000001e087348 */ /* 0x000fea0003c00000 */
[----:B------:R-:W-:Y:S01]  /*5890*/  VOTE.ALL P0, P0 ;  /* 0x0000000000ff7806 */ /* 0x000fe20000000000 */
[----:B------:R-:W-:-:S12]  /*58a0*/  ENDCOLLECTIVE ;  /* 0x000000000000791b */ /* 0x000fd80003800000 */
.L_x_1106:
[----:B------:R-:W0:Y:S01]  /*58b0*/  LDC.64 R12, c[0x0][0x3a8] ;  /* 0x0000ea00ff0c7b82 */ /* 0x000e220000000a00 */
[----:B------:R-:W-:-:S05]  /*58c0*/  SEL R26, R31, RZ, !P2 ;  /* 0x000000ff1f1a7207 */ /* 0x000fca0005000000 */
[----:B------:R-:W-:Y:S01]  /*58d0*/  IMAD.IADD R5, R27, 0x1, R26 ;  /* 0x000000011b057824 */ /* 0x000fe200078e021a */
[----:B0-----:R-:W-:-:S05]  /*58e0*/  IADD3 R11, P2, PT, R12, 0x100, RZ ;  /* 0x000001000c0b7810 */ /* 0x001fca0007f5e0ff */
[----:B------:R-:W-:Y:S01]  /*58f0*/  IMAD.X R28, RZ, RZ, R13, P2 ;  /* 0x000000ffff1c7224 */ /* 0x000fe200010e060d */
[----:B------:R-:W-:Y:S07]  /*5900*/  BRA `(.L_x_1107) ;  /* 0xffffffc000047947 */ /* 0x000fee000383ffff */
.L_x_1034:
[----:B------:R-:W-:Y:S01]  /*5910*/  BSSY B0, `(.L_x_1108) ;  /* 0x0000006000007945 */ /* 0x000fe20003800000 */
[----:B------:R-:W-:Y:S01]  /*5920*/  PLOP3.LUT P0, PT, P0, PT, PT, 0x8, 0x80 ;  /* 0x000000000080781c */ /* 0x000fe2000070e170 */
[----:B------:R-:W-:-:S12]  /*5930*/  IMAD.MOV.U32 R30, RZ, RZ, -0x1 ;  /* 0xffffffffff1e7424 */ /* 0x000fd800078e00ff */
[----:B------:R-:W-:Y:S05]  /*5940*/  WARPSYNC.COLLECTIVE R30, `(.L_x_1109) ;  /* 0x000000001e087348 */ /* 0x000fea0003c00000 */
[----:B------:R-:W-:Y:S01]  /*5950*/  VOTE.ANY P0, P0 ;  /* 0x0000000000ff7806 */ /* 0x000fe20000000100 */
[----:B------:R-:W-:-:S12]  /*5960*/  ENDCOLLECTIVE ;  /* 0x000000000000791b */ /* 0x000fd80003800000 */
.L_x_1109:
[----:B------:R-:W-:Y:S05]  /*5970*/  BSYNC B0 ;  /* 0x0000000000007941 */ /* 0x000fea0003800000 */
.L_x_1108:
[----:B------:R-:W-:Y:S05]  /*5980*/  BRA `(.L_x_1110) ;  /* 0xffffffc0000c7947 */ /* 0x000fea000383ffff */
.L_x_1038:
[----:B------:R-:W-:Y:S01]  /*5990*/  BSSY B0, `(.L_x_1111) ;  /* 0x0000006000007945 */ /* 0x000fe20003800000 */
[----:B------:R-:W-:Y:S01]  /*59a0*/  PLOP3.LUT P0, PT, P0, PT, PT, 0x8, 0x80 ;  /* 0x000000000080781c */ /* 0x000fe2000070e170 */
[----:B------:R-:W-:-:S12]  /*59b0*/  IMAD.MOV.U32 R30, RZ, RZ, -0x1 ;  /* 0xffffffffff1e7424 */ /* 0x000fd800078e00ff */
[----:B------:R-:W-:Y:S05]  /*59c0*/  WARPSYNC.COLLECTIVE R30, `(.L_x_1112) ;  /* 0x000000001e087348 */ /* 0x000fea0003c00000 */
[----:B------:R-:W-:Y:S01]  /*59d0*/  VOTE.ANY P0, P0 ;  /* 0x0000000000ff7806 */ /* 0x000fe20000000100 */
[----:B------:R-:W-:-:S12]  /*59e0*/  ENDCOLLECTIVE ;  /* 0x000000000000791b */ /* 0x000fd80003800000 */
.L_x_1112:
[----:B------:R-:W-:Y:S05]  /*59f0*/  BSYNC B0 ;  /* 0x0000000000007941 */ /* 0x000fea0003800000 */
.L_x_1111:
[----:B------:R-:W-:Y:S05]  /*5a00*/  BRA `(.L_x_1113) ;  /* 0xffffffc0001c7947 */ /* 0x000fea000383ffff */
.L_x_1040:
[----:B------:R-:W-:Y:S01]  /*5a10*/  BSSY B0, `(.L_x_1114) ;  /* 0x0000006000007945 */ /* 0x000fe20003800000 */
[----:B------:R-:W-:Y:S01]  /*5a20*/  PLOP3.LUT P6, PT, P6, PT, PT, 0x8, 0x80 ;  /* 0x000000000080781c */ /* 0x000fe200037ce170 */
[----:B------:R-:W-:-:S12]  /*5a30*/  IMAD.MOV.U32 R30, RZ, RZ, -0x1 ;  /* 0xffffffffff1e7424 */ /* 0x000fd800078e00ff */
[----:B------:R-:W-:Y:S05]  /*5a40*/  WARPSYNC.COLLECTIVE R30, `(.L_x_1115) ;  /* 0x000000001e087348 */ /* 0x000fea0003c00000 */
[----:B------:R-:W-:Y:S01]  /*5a50*/  VOTE.ANY R30, PT, P6 ;  /* 0x00000000001e7806 */ /* 0x000fe200030e0100 */
[----:B------:R-:W-:Y:S06]  /*5a60*/  ENDCOLLECTIVE ;  /* 0x000000000000791b */ /* 0x000fec0003800000 */
.L_x_1115:
[----:B------:R-:W-:Y:S05]  /*5a70*/  BSYNC B0 ;  /* 0x0000000000007941 */ /* 0x000fea0003800000 */
.L_x_1114:
[----:B------:R-:W-:Y:S01]  /*5a80*/  LOP3.LUT R30, R30, 0x80000000, R36, 0xec, !PT ;  /* 0x800000001e1e7812 */ /* 0x000fe200078eec24 */
[----:B------:R-:W-:-:S04]  /*5a90*/  VIADD R29, R29, 0xffffffe0 ;  /* 0xffffffe01d1d7836 */ /* 0x000fc80000000000 */
[----:B------:R-:W-:-:S05]  /*5aa0*/  VIADD R13, R30, 0xffffffff ;  /* 0xffffffff1e0d7836 */ /* 0x000fca0000000000 */
[----:B------:R-:W-:Y:S01]  /*5ab0*/  LOP3.LUT R13, R30, R13, RZ, 0xc, !PT ;  /* 0x0000000d1e0d7212 */ /* 0x000fe200078e0cff */
[----:B------:R-:W-:-:S03]  /*5ac0*/  IMAD.MOV.U32 R30, RZ, RZ, -0x1 ;  /* 0xffffffffff1e7424 */ /* 0x000fc600078e00ff */
[----:B------:R0:W1:Y:S02]  /*5ad0*/  POPC R12, R13 ;  /* 0x0000000d000c7309 */ /* 0x0000640000000000 */
[----:B0-----:R-:W-:Y:S01]  /*5ae0*/  IMAD.MOV.U32 R13, RZ, RZ, 0x1 ;  /* 0x00000001ff0d7424 */ /* 0x001fe200078e00ff */
[----:B-1----:R-:W-:-:S13]  /*5af0*/  ISETP.GE.AND P0, PT, R33, R12, PT ;  /* 0x0000000c2100720c */ /* 0x002fda0003f06270 */
[----:B------:R-:W-:Y:S05]  /*5b00*/  WARPSYNC.COLLECTIVE R30, `(.L_x_1116) ;  /* 0x000000001e087348 */ /* 0x000fea0003c00000 */
[----:B------:R0:W1:Y:S02]  /*5b10*/  SHFL.DOWN P6, R31, R27, R13, R12 ;  /* 0x0800000d1b1f7389 */ /* 0x00006400000c000c */
[----:B01----:R-:W-:Y:S05]  /*5b20*/  ENDCOLLECTIVE ;  /* 0x000000000000791b */ /* 0x003fea0003800000 */
.L_x_1116:
        /* <DEDUP_REMOVED lines=8> */
.L_x_1117:
        /* <DEDUP_REMOVED lines=8> */
.L_x_1118:
[----:B------:R-:W-:Y:S01]  /*5c30*/  IMAD.MOV.U32 R13, RZ, RZ, 0x8 ;  /* 0x00000008ff0d7424 */ /* 0x000fe200078e00ff */
[----:B------:R-:W-:Y:S02]  /*5c40*/  SEL R31, R31, RZ, !P0 ;  /* 0x000000ff1f1f7207 */ /* 0x000fe40004000000 */
[----:B------:R-:W-:-:S03]  /*5c50*/  ISETP.GT.AND P0, PT, R10, R12, PT ;  /* 0x0000000c0a00720c */ /* 0x000fc60003f04270 */
[----:B------:R-:W-:-:S10]  /*5c60*/  IMAD.IADD R27, R37, 0x1, R31 ;  /* 0x00000001251b7824 */ /* 0x000fd400078e021f */
[----:B------:R-:W-:Y:S05]  /*5c70*/  WARPSYNC.COLLECTIVE R30, `(.L_x_1119) ;  /* 0x000000001e087348 */ /* 0x000fea0003c00000 */
[----:B------:R0:W1:Y:S02]  /*5c80*/  SHFL.DOWN P6, R31, R27, R13, R12 ;  /* 0x0800000d1b1f7389 */ /* 0x00006400000c000c */
[----:B01----:R-:W-:Y:S05]  /*5c90*/  ENDCOLLECTIVE ;  /* 0x000000000000791b */ /* 0x003fea0003800000 */
.L_x_1119:
        /* <DEDUP_REMOVED lines=8> */
.L_x_1120:
[----:B------:R-:W-:Y:S02]  /*5d20*/  SEL R31, R31, RZ, !P0 ;  /* 0x000000ff1f1f7207 */ /* 0x000fe40004000000 */
[----:B------:R-:W-:Y:S02]  /*5d30*/  ISETP.NE.AND P0, PT, R26, 0x65, PT ;  /* 0x000000651a00780c */ /* 0x000fe40003f05270 */
[----:B------:R-:W-:-:S11]  /*5d40*/  IADD3 R5, PT, PT, R37, R31, R5 ;  /* 0x0000001f25057210 */ /* 0x000fd60007ffe005 */
[----:B------:R-:W-:Y:S05]  /*5d50*/  WARPSYNC.COLLECTIVE R30, `(.L_x_1121) ;  /* 0x000000001e087348 */ /* 0x000fea0003c00000 */
[----:B------:R-:W-:Y:S01]  /*5d60*/  VOTE.ALL P0, P0 ;  /* 0x0000000000ff7806 */ /* 0x000fe20000000000 */
[----:B------:R-:W-:-:S12]  /*5d70*/  ENDCOLLECTIVE ;  /* 0x000000000000791b */ /* 0x000fd80003800000 */
.L_x_1121:
[----:B------:R-:W-:Y:S05]  /*5d80*/  BRA `(.L_x_1122) ;  /* 0xffffffbc00bc7947 */ /* 0x000fea000383ffff */
.L_x_1067:
[----:B------:R-:W-:Y:S01]  /*5d90*/  BSSY B0, `(.L_x_1123) ;  /* 0x0000006000007945 */ /* 0x000fe20003800000 */
[----:B------:R-:W-:Y:S01]  /*5da0*/  PLOP3.LUT P0, PT, P0, PT, PT, 0x8, 0x80 ;  /* 0x000000000080781c */ /* 0x000fe2000070e170 */
[----:B------:R-:W-:-:S12]  /*5db0*/  IMAD.MOV.U32 R30, RZ, RZ, -0x1 ;  /* 0xffffffffff1e7424 */ /* 0x000fd800078e00ff */
[----:B--2---:R-:W-:Y:S05]  /*5dc0*/  WARPSYNC.COLLECTIVE R30, `(.L_x_1124) ;  /* 0x000000001e087348 */ /* 0x004fea0003c00000 */
[----:B------:R-:W-:Y:S01]  /*5dd0*/  VOTE.ANY P0, P0 ;  /* 0x0000000000ff7806 */ /* 0x000fe20000000100 */
[----:B--2---:R-:W-:-:S12]  /*5de0*/  ENDCOLLECTIVE ;  /* 0x000000000000791b */ /* 0x004fd80003800000 */
.L_x_1124:
[----:B------:R-:W-:Y:S05]  /*5df0*/  BSYNC B0 ;  /* 0x0000000000007941 */ /* 0x000fea0003800000 */
.L_x_1123:
[----:B------:R-:W-:Y:S05]  /*5e00*/  BRA `(.L_x_1125) ;  /* 0xffffffe000cc7947 */ /* 0x000fea000383ffff */
.L_x_1071:
[----:B------:R-:W-:Y:S01]  /*5e10*/  BSSY B0, `(.L_x_1126) ;  /* 0x0000006000007945 */ /* 0x000fe20003800000 */
[----:B------:R-:W-:Y:S01]  /*5e20*/  PLOP3.LUT P0, PT, P0, PT, PT, 0x8, 0x80 ;  /* 0x000000000080781c */ /* 0x000fe2000070e170 */
[----:B------:R-:W-:-:S12]  /*5e30*/  IMAD.MOV.U32 R30, RZ, RZ, -0x1 ;  /* 0xffffffffff1e7424 */ /* 0x000fd800078e00ff */
[----:B--2---:R-:W-:Y:S05]  /*5e40*/  WARPSYNC.COLLECTIVE R30, `(.L_x_1127) ;  /* 0x000000001e087348 */ /* 0x004fea0003c00000 */
[----:B------:R-:W-:Y:S01]  /*5e50*/  VOTE.ANY P0, P0 ;  /* 0x0000000000ff7806 */ /* 0x000fe20000000100 */
[----:B--2---:R-:W-:-:S12]  /*5e60*/  ENDCOLLECTIVE ;  /* 0x000000000000791b */ /* 0x004fd80003800000 */
.L_x_1127:
[----:B------:R-:W-:Y:S05]  /*5e70*/  BSYNC B0 ;  /* 0x0000000000007941 */ /* 0x000fea0003800000 */
.L_x_1126:
[----:B------:R-:W-:Y:S05]  /*5e80*/  BRA `(.L_x_1128) ;  /* 0xffffffe000dc7947 */ /* 0x000fea000383ffff */
.L_x_1073:
[----:B------:R-:W0:Y:S01]  /*5e90*/  S2R R5, SR_GEMASK ;  /* 0x0000000000057919 */ /* 0x000e220000003c00 */
[----:B------:R-:W-:Y:S01]  /*5ea0*/  BSSY B0, `(.L_x_1129) ;  /* 0x0000007000007945 */ /* 0x000fe20003800000 */
[----:B------:R-:W-:Y:S01]  /*5eb0*/  ISETP.NE.AND P0, PT, R18, 0x65, PT ;  /* 0x000000651200780c */ /* 0x000fe20003f05270 */
[----:B------:R-:W-:Y:S01]  /*5ec0*/  IMAD.MOV.U32 R30, RZ, RZ, -0x1 ;  /* 0xffffffffff1e7424 */ /* 0x000fe200078e00ff */
[----:B------:R-:W-:-:S13]  /*5ed0*/  PLOP3.LUT P6, PT, P6, PT, PT, 0x8, 0x80 ;  /* 0x000000000080781c */ /* 0x000fda00037ce170 */
[----:B0-2---:R-:W-:Y:S05]  /*5ee0*/  WARPSYNC.COLLECTIVE R30, `(.L_x_1130) ;  /* 0x000000001e087348 */ /* 0x005fea0003c00000 */
[----:B------:R-:W-:Y:S01]  /*5ef0*/  VOTE.ANY R30, PT, P6 ;  /* 0x00000000001e7806 */ /* 0x000fe200030e0100 */
[----:B0-2---:R-:W-:Y:S06]  /*5f00*/  ENDCOLLECTIVE ;  /* 0x000000000000791b */ /* 0x005fec0003800000 */
.L_x_1130:
[----:B------:R-:W-:Y:S05]  /*5f10*/  BSYNC B0 ;  /* 0x0000000000007941 */ /* 0x000fea0003800000 */
.L_x_1129:
[----:B------:R-:W-:Y:S01]  /*5f20*/  LOP3.LUT R30, R30, 0x80000000, R5, 0xec, !PT ;  /* 0x800000001e1e7812 */ /* 0x000fe200078eec05 */
[----:B------:R-:W-:Y:S02]  /*5f30*/  IMAD.MOV.U32 R27, RZ, RZ, R19 ;  /* 0x000000ffff1b7224 */ /* 0x000fe400078e0013 */
[----:B------:R-:W-:Y:S02]  /*5f40*/  IMAD.MOV.U32 R13, RZ, RZ, 0x1 ;  /* 0x00000001ff0d7424 */ /* 0x000fe400078e00ff */
[C---:B------:R-:W-:Y:S02]  /*5f50*/  VIADD R5, R30.reuse, 0xffffffff ;  /* 0xffffffff1e057836 */ /* 0x040fe40000000000 */
[C---:B------:R-:W-:Y:S02]  /*5f60*/  VIADD R22, R35.reuse, 0x2 ;  /* 0x0000000223167836 */ /* 0x040fe40000000000 */
[----:B------:R-:W-:Y:S01]  /*5f70*/  VIADD R24, R35, 0x10 ;  /* 0x0000001023187836 */ /* 0x000fe20000000000 */
[----:B------:R-:W-:Y:S01]  /*5f80*/  LOP3.LUT R5, R30, R5, RZ, 0xc, !PT ;  /* 0x000000051e057212 */ /* 0x000fe200078e0cff */
[----:B------:R-:W-:-:S03]  /*5f90*/  IMAD.MOV.U32 R30, RZ, RZ, -0x1 ;  /* 0xffffffffff1e7424 */ /* 0x000fc600078e00ff */
[----:B------:R0:W1:Y:S02]  /*5fa0*/  POPC R28, R5 ;  /* 0x00000005001c7309 */ /* 0x0000640000000000 */
[----:B0-----:R-:W-:Y:S02]  /*5fb0*/  VIADD R5, R35, 0x8 ;  /* 0x0000000823057836 */ /* 0x001fe40000000000 */
[----:B-1----:R-:W-:-:S07]  /*5fc0*/  IMAD.MOV.U32 R12, RZ, RZ, R28 ;  /* 0x000000ffff0c7224 */ /* 0x002fce00078e001c */
[----:B------:R-:W-:Y:S05]  /*5fd0*/  WARPSYNC.COLLECTIVE R30, `(.L_x_1131) ;  /* 0x000000001e087348 */ /* 0x000fea0003c00000 */
[----:B------:R0:W1:Y:S02]  /*5fe0*/  SHFL.DOWN P6, R31, R27, R13, R12 ;  /* 0x0800000d1b1f7389 */ /* 0x00006400000c000c */
[----:B01----:R-:W-:Y:S05]  /*5ff0*/  ENDCOLLECTIVE ;  /* 0x000000000000791b */ /* 0x003fea0003800000 */
.L_x_1131:
[----:B------:R-:W-:Y:S01]  /*6000*/  IMAD.MOV.U32 R13, RZ, RZ, 0x2 ;  /* 0x00000002ff0d7424 */ /* 0x000fe200078e00ff */
[----:B------:R-:W-:-:S04]  /*6010*/  ISETP.GE.AND P6, PT, R35, R28, PT ;  /* 0x0000001c2300720c */ /* 0x000fc80003fc6270 */
[----:B------:R-:W-:-:S05]  /*6020*/  SEL R16, R31, RZ, !P6 ;  /* 0x000000ff1f107207 */ /* 0x000fca0007000000 */
[----:B------:R-:W-:-:S04]  /*6030*/  IMAD.IADD R23, R16, 0x1, R19 ;  /* 0x0000000110177824 */ /* 0x000fc800078e0213 */
[----:B------:R-:W-:-:S07]  /*6040*/  IMAD.MOV.U32 R27, RZ, RZ, R23 ;  /* 0x000000ffff1b7224 */ /* 0x000fce00078e0017 */
[----:B------:R-:W-:Y:S05]  /*6050*/  WARPSYNC.COLLECTIVE R30, `(.L_x_1132) ;  /* 0x000000001e087348 */ /* 0x000fea0003c00000 */
[----:B------:R0:W1:Y:S02]  /*6060*/  SHFL.DOWN P6, R31, R27, R13, R12 ;  /* 0x0800000d1b1f7389 */ /* 0x00006400000c000c */
[----:B01----:R-:W-:Y:S05]  /*6070*/  ENDCOLLECTIVE ;  /* 0x000000000000791b */ /* 0x003fea0003800000 */
.L_x_1132:
[----:B------:R-:W-:Y:S01]  /*6080*/  IMAD.MOV.U32 R13, RZ, RZ, 0x4 ;  /* 0x00000004ff0d7424 */ /* 0x000fe200078e00ff */
[----:B------:R-:W-:-:S04]  /*6090*/  ISETP.GT.AND P6, PT, R22, R28, PT ;  /* 0x0000001c1600720c */ /* 0x000fc80003fc4270 */
[----:B------:R-:W-:-:S05]  /*60a0*/  SEL R16, R31, RZ, !P6 ;  /* 0x000000ff1f107207 */ /* 0x000fca0007000000 */
[----:B------:R-:W-:Y:S02]  /*60b0*/  IMAD.IADD R25, R23, 0x1, R16 ;  /* 0x0000000117197824 */ /* 0x000fe400078e0210 */
[----:B------:R-:W-:Y:S02]  /*60c0*/  VIADD R16, R35, 0x4 ;  /* 0x0000000423107836 */ /* 0x000fe40000000000 */
[----:B------:R-:W-:-:S07]  /*60d0*/  IMAD.MOV.U32 R27, RZ, RZ, R25 ;  /* 0x000000ffff1b7224 */ /* 0x000fce00078e0019 */
[----:B------:R-:W-:Y:S05]  /*60e0*/  WARPSYNC.COLLECTIVE R30, `(.L_x_1133) ;  /* 0x000000001e087348 */ /* 0x000fea0003c00000 */
[----:B------:R0:W1:Y:S02]  /*60f0*/  SHFL.DOWN P6, R31, R27, R13, R12 ;  /* 0x0800000d1b1f7389 */ /* 0x00006400000c000c */
[----:B01----:R-:W-:Y:S05]  /*6100*/  ENDCOLLECTIVE ;  /* 0x000000000000791b */ /* 0x003fea0003800000 */
.L_x_1133:
[----:B------:R-:W-:Y:S01]  /*6110*/  IMAD.MOV.U32 R13, RZ, RZ, 0x8 ;  /* 0x00000008ff0d7424 */ /* 0x000fe200078e00ff */
[----:B------:R-:W-:-:S04]  /*6120*/  ISETP.GT.AND P6, PT, R16, R28, PT ;  /* 0x0000001c1000720c */ /* 0x000fc80003fc4270 */
[----:B------:R-:W-:-:S05]  /*6130*/  SEL R26, R31, RZ, !P6 ;  /* 0x000000ff1f1a7207 */ /* 0x000fca0007000000 */
[----:B------:R-:W-:-:S04]  /*6140*/  IMAD.IADD R26, R25, 0x1, R26 ;  /* 0x00000001191a7824 */ /* 0x000fc800078e021a */
[----:B------:R-:W-:-:S07]  /*6150*/  IMAD.MOV.U32 R27, RZ, RZ, R26 ;  /* 0x000000ffff1b7224 */ /* 0x000fce00078e001a */
[----:B------:R-:W-:Y:S05]  /*6160*/  WARPSYNC.COLLECTIVE R30, `(.L_x_1134) ;  /* 0x000000001e087348 */ /* 0x000fea0003c00000 */
[----:B------:R0:W1:Y:S02]  /*6170*/  SHFL.DOWN P6, R31, R27, R13, R12 ;  /* 0x0800000d1b1f7389 */ /* 0x00006400000c000c */
[----:B01----:R-:W-:Y:S05]  /*6180*/  ENDCOLLECTIVE ;  /* 0x000000000000791b */ /* 0x003fea0003800000 */
.L_x_1134:
        /* <DEDUP_REMOVED lines=8> */
.L_x_1135:
[----:B------:R-:W-:Y:S05]  /*6210*/  WARPSYNC.COLLECTIVE R30, `(.L_x_1136) ;  /* 0x000000001e087348 */ /* 0x000fea0003c00000 */
[----:B------:R-:W-:Y:S01]  /*6220*/  VOTE.ALL P0, P0 ;  /* 0x0000000000ff7806 */ /* 0x000fe20000000000 */
[----:B------:R-:W-:-:S12]  /*6230*/  ENDCOLLECTIVE ;  /* 0x000000000000791b */ /* 0x000fd80003800000 */
.L_x_1136:
[----:B------:R-:W0:Y:S01]  /*6240*/  S2R R27, SR_CTAID.X ;  /* 0x00000000001b7919 */ /* 0x000e220000002500 */
[----:B------:R-:W1:Y:S01]  /*6250*/  LDC.64 R12, c[0x0][0x3a8] ;  /* 0x0000ea00ff0c7b82 */ /* 0x000e620000000a00 */
[----:B------:R-:W-:Y:S02]  /*6260*/  ISETP.GT.AND P6, PT, R24, R28, PT ;  /* 0x0000001c1800720c */ /* 0x000fe40003fc4270 */
[----:B------:R-:W-:Y:S02]  /*6270*/  LOP3.LUT R28, RZ, R3, RZ, 0x33, !PT ;  /* 0x00000003ff1c7212 */ /* 0x000fe400078e33ff */
[----:B------:R-:W-:-:S05]  /*6280*/  SEL R18, R31, RZ, !P6 ;  /* 0x000000ff1f127207 */ /* 0x000fca0007000000 */
[----:B------:R-:W-:Y:S01]  /*6290*/  IMAD.IADD R25, R19, 0x1, R18 ;  /* 0x0000000113197824 */ /* 0x000fe200078e0212 */
[----:B-1----:R-:W-:-:S05]  /*62a0*/  IADD3 R23, P6, PT, R12, 0x100, RZ ;  /* 0x000001000c177810 */ /* 0x002fca0007fde0ff */
[----:B------:R-:W-:Y:S02]  /*62b0*/  IMAD.X R26, RZ, RZ, R13, P6 ;  /* 0x000000ffff1a7224 */ /* 0x000fe400030e060d */
[----:B0-----:R-:W-:Y:S01]  /*62c0*/  IMAD.IADD R28, R27, 0x1, R28 ;  /* 0x000000011b1c7824 */ /* 0x001fe200078e021c */
[----:B------:R-:W-:Y:S06]  /*62d0*/  BRA `(.L_x_1137) ;  /* 0xffffffe000707947 */ /* 0x000fec000383ffff */
.L_x_1075:
[----:B------:R-:W-:Y:S01]  /*62e0*/  BSSY B0, `(.L_x_1138) ;  /* 0x0000006000007945 */ /* 0x000fe20003800000 */
[----:B------:R-:W-:Y:S01]  /*62f0*/  PLOP3.LUT P0, PT, P0, PT, PT, 0x8, 0x80 ;  /* 0x000000000080781c */ /* 0x000fe2000070e170 */
[----:B------:R-:W-:-:S12]  /*6300*/  IMAD.MOV.U32 R30, RZ, RZ, -0x1 ;  /* 0xffffffffff1e7424 */ /* 0x000fd800078e00ff */
[----:B------:R-:W-:Y:S05]  /*6310*/  WARPSYNC.COLLECTIVE R30, `(.L_x_1139) ;  /* 0x000000001e087348 */ /* 0x000fea0003c00000 */
[----:B------:R-:W-:Y:S01]  /*6320*/  VOTE.ANY P0, P0 ;  /* 0x0000000000ff7806 */ /* 0x000fe20000000100 */
[----:B------:R-:W-:-:S12]  /*6330*/  ENDCOLLECTIVE ;  /* 0x000000000000791b */ /* 0x000fd80003800000 */
.L_x_1139:
[----:B------:R-:W-:Y:S05]  /*6340*/  BSYNC B0 ;  /* 0x0000000000007941 */ /* 0x000fea0003800000 */
.L_x_1138:
[----:B------:R-:W-:Y:S05]  /*6350*/  BRA `(.L_x_1140) ;  /* 0xffffffe000787947 */ /* 0x000fea000383ffff */
.L_x_1079:
[----:B------:R-:W-:Y:S01]  /*6360*/  BSSY B0, `(.L_x_1141) ;  /* 0x0000006000007945 */ /* 0x000fe20003800000 */
[----:B------:R-:W-:Y:S01]  /*6370*/  PLOP3.LUT P0, PT, P0, PT, PT, 0x8, 0x80 ;  /* 0x000000000080781c */ /* 0x000fe2000070e170 */
[----:B------:R-:W-:-:S12]  /*6380*/  IMAD.MOV.U32 R30, RZ, RZ, -0x1 ;  /* 0xffffffffff1e7424 */ /* 0x000fd800078e00ff */
[----:B------:R-:W-:Y:S05]  /*6390*/  WARPSYNC.COLLECTIVE R30, `(.L_x_1142) ;  /* 0x000000001e087348 */ /* 0x000fea0003c00000 */
[----:B------:R-:W-:Y:S01]  /*63a0*/  VOTE.ANY P0, P0 ;  /* 0x0000000000ff7806 */ /* 0x000fe20000000100 */
[----:B------:R-:W-:-:S12]  /*63b0*/  ENDCOLLECTIVE ;  /* 0x000000000000791b */ /* 0x000fd80003800000 */
.L_x_1142:
[----:B------:R-:W-:Y:S05]  /*63c0*/  BSYNC B0 ;  /* 0x0000000000007941 */ /* 0x000fea0003800000 */
.L_x_1141:
[----:B------:R-:W-:Y:S05]  /*63d0*/  BRA `(.L_x_1143) ;  /* 0xffffffe0008c7947 */ /* 0x000fea000383ffff */
.L_x_1081:
[----:B------:R-:W-:Y:S01]  /*63e0*/  BSSY B0, `(.L_x_1144) ;  /* 0x0000006000007945 */ /* 0x000fe20003800000 */
[----:B------:R-:W-:Y:S01]  /*63f0*/  PLOP3.LUT P6, PT, P6, PT, PT, 0x8, 0x80 ;  /* 0x000000000080781c */ /* 0x000fe200037ce170 */
[----:B------:R-:W-:-:S12]  /*6400*/  IMAD.MOV.U32 R30, RZ, RZ, -0x1 ;  /* 0xffffffffff1e7424 */ /* 0x000fd800078e00ff */
[----:B------:R-:W-:Y:S05]  /*6410*/  WARPSYNC.COLLECTIVE R30, `(.L_x_1145) ;  /* 0x000000001e087348 */ /* 0x000fea0003c00000 */
[----:B------:R-:W-:Y:S01]  /*6420*/  VOTE.ANY R30, PT, P6 ;  /* 0x00000000001e7806 */ /* 0x000fe200030e0100 */
[----:B------:R-:W-:Y:S06]  /*6430*/  ENDCOLLECTIVE ;  /* 0x000000000000791b */ /* 0x000fec0003800000 */
.L_x_1145:
[----:B------:R-:W-:Y:S05]  /*6440*/  BSYNC B0 ;  /* 0x0000000000007941 */ /* 0x000fea0003800000 */
.L_x_1144:
[----:B------:R-:W0:Y:S01]  /*6450*/  S2R R12, SR_GEMASK ;  /* 0x00000000000c7919 */ /* 0x000e220000003c00 */
[----:B------:R-:W-:Y:S02]  /*6460*/  IMAD.MOV.U32 R27, RZ, RZ, R19 ;  /* 0x000000ffff1b7224 */ /* 0x000fe400078e0013 */
[----:B------:R-:W-:Y:S01]  /*6470*/  VIADD R28, R28, 0xffffffe0 ;  /* 0xffffffe01c1c7836 */ /* 0x000fe20000000000 */
[----:B0-----:R-:W-:-:S05]  /*6480*/  LOP3.LUT R30, R30, 0x80000000, R12, 0xec, !PT ;  /* 0x800000001e1e7812 */ /* 0x001fca00078eec0c */
        /* <DEDUP_REMOVED lines=9> */
.L_x_1146:
        /* <DEDUP_REMOVED lines=8> */
.L_x_1147:
        /* <DEDUP_REMOVED lines=8> */
.L_x_1148:
        /* <DEDUP_REMOVED lines=8> */
.L_x_1149:
        /* <DEDUP_REMOVED lines=8> */
.L_x_1150:
[----:B------:R-:W-:Y:S02]  /*6720*/  SEL R31, R31, RZ, !P0 ;  /* 0x000000ff1f1f7207 */ /* 0x000fe40004000000 */
[----:B------:R-:W-:Y:S02]  /*6730*/  ISETP.NE.AND P0, PT, R18, 0x65, PT ;  /* 0x000000651200780c */ /* 0x000fe40003f05270 */
[----:B------:R-:W-:-:S11]  /*6740*/  IADD3 R25, PT, PT, R19, R31, R25 ;  /* 0x0000001f13197210 */ /* 0x000fd60007ffe019 */
[----:B------:R-:W-:Y:S05]  /*6750*/  WARPSYNC.COLLECTIVE R30, `(.L_x_1151) ;  /* 0x000000001e087348 */ /* 0x000fea0003c00000 */
[----:B------:R-:W-:Y:S01]  /*6760*/  VOTE.ALL P0, P0 ;  /* 0x0000000000ff7806 */ /* 0x000fe20000000000 */
[----:B------:R-:W-:-:S12]  /*6770*/  ENDCOLLECTIVE ;  /* 0x000000000000791b */ /* 0x000fd80003800000 */
.L_x_1151:
[----:B------:R-:W-:Y:S05]  /*6780*/  BRA `(.L_x_1152) ;  /* 0xffffffe000247947 */ /* 0x000fea000383ffff */
.L_x_1153:
        /* <DEDUP_REMOVED lines=15> */
.L_x_1182:


//--------------------- .text._ZN6thrust24THRUST_300001_SM_1000_NS8cuda_cub4core6detail13_kernel_agentINS1_8__unique9InitAgentIN3cub18CUB_300001_SM_100013ScanTileStateIiLb1EEEPiiEEJSA_mSB_EEEvDpT0_ --------------------------
	.section	.text._ZN6thrust24THRUST_300001_SM_1000_NS8cuda_cub4core6detail13_kernel_agentINS1_8__unique9InitAgentIN3cub18CUB_300001_SM_100013ScanTileStateIiLb1EEEPiiEEJSA_mSB_EEEvDpT0_,"ax",@progbits
	.align	128
        .global         _ZN6thrust24THRUST_300001_SM_1000_NS8cuda_cub4core6detail13_kernel_agentINS1_8__unique9InitAgentIN3cub18CUB_300001_SM_100013ScanTileStateIiLb1EEEPiiEEJSA_mSB_EEEvDpT0_
        .type           _ZN6thrust24THRUST_300001_SM_1000_NS8cuda_cub4core6detail13_kernel_agentINS1_8__unique9InitAgentIN3cub18CUB_300001_SM_100013ScanTileStateIiLb1EEEPiiEEJSA_mSB_EEEvDpT0_,@function
        .size           _ZN6thrust24THRUST_300001_SM_1000_NS8cuda_cub4core6detail13_kernel_agentINS1_8__unique9InitAgentIN3cub18CUB_300001_SM_100013ScanTileStateIiLb1EEEPiiEEJSA_mSB_EEEvDpT0_,(.L_x_1183 - _ZN6thrust24THRUST_300001_SM_1000_NS8cuda_cub4core6detail13_kernel_agentINS1_8__unique9InitAgentIN3cub18CUB_300001_SM_100013ScanTileStateIiLb1EEEPiiEEJSA_mSB_EEEvDpT0_)
        .other          _ZN6thrust24THRUST_300001_SM_1000_NS8cuda_cub4core6detail13_kernel_agentINS1_8__unique9InitAgentIN3cub18CUB_300001_SM_100013ScanTileStateIiLb1EEEPiiEEJSA_mSB_EEEvDpT0_,@"STO_CUDA_ENTRY STV_DEFAULT"
_ZN6thrust24THRUST_300001_SM_1000_NS8cuda_cub4core6detail13_kernel_agentINS1_8__unique9InitAgentIN3cub18CUB_300001_SM_100013ScanTileStateIiLb1EEEPiiEEJSA_mSB_EEEvDpT0_:
.text._ZN6thrust24THRUST_300001_SM_1000_NS8cuda_cub4core6detail13_kernel_agentINS1_8__unique9InitAgentIN3cub18CUB_300001_SM_100013ScanTileStateIiLb1EEEPiiEEJSA_mSB_EEEvDpT0_:
[----:B------:R-:W-:Y:S01]  /*0000*/  LDC R1, c[0x0][0x37c] ;  /* 0x0000df00ff017b82 */ /* 0x000fe20000000800 */
[----:B------:R-:W0:Y:S07]  /*0010*/  S2R R0, SR_TID.X ;  /* 0x0000000000007919 */ /* 0x000e2e0000002100 */
[----:B------:R-:W1:Y:S01]  /*0020*/  S2UR UR6, SR_CTAID.X ;  /* 0x00000000000679c3 */ /* 0x000e620000002500 */
[----:B------:R-:W2:Y:S07]  /*0030*/  LDCU UR4, c[0x0][0x388] ;  /* 0x00007100ff0477ac */ /* 0x000eae0008000800 */
[----:B------:R-:W1:Y:S01]  /*0040*/  LDC R7, c[0x0][0x360] ;  /* 0x0000d800ff077b82 */ /* 0x000e620000000800 */
[C---:B0-----:R-:W-:Y:S01]  /*0050*/  ISETP.GT.U32.AND P0, PT, R0.reuse, 0x1f, PT ;  /* 0x0000001f0000780c */ /* 0x041fe20003f04070 */
[----:B-1----:R-:W-:Y:S01]  /*0060*/  IMAD R7, R7, UR6, R0 ;  /* 0x0000000607077c24 */ /* 0x002fe2000f8e0200 */
[----:B------:R-:W-:-:S02]  /*0070*/  LOP3.LUT P2, RZ, R0, UR6, RZ, 0xfc, !PT ;  /* 0x0000000600ff7c12 */ /* 0x000fc4000f84fcff */
[----:B------:R-:W-:Y:S02]  /*0080*/  ISETP.NE.OR P0, PT, RZ, UR6, P0 ;  /* 0x00000006ff007c0c */ /* 0x000fe40008705670 */
[----:B--2---:R-:W-:Y:S01]  /*0090*/  ISETP.GE.AND P1, PT, R7, UR4, PT ;  /* 0x0000000407007c0c */ /* 0x004fe2000bf26270 */
[----:B------:R-:W0:Y:S10]  /*00a0*/  LDCU.64 UR4, c[0x0][0x358] ;  /* 0x00006b00ff0477ac */ /* 0x000e340008000a00 */
[----:B------:R-:W1:Y:S02]  /*00b0*/  @!P0 LDC.64 R4, c[0x0][0x380] ;  /* 0x0000e000ff048b82 */ /* 0x000e640000000a00 */
[----:B------:R-:W-:-:S06]  /*00c0*/  @!P1 MOV R6, 0x63 ;  /* 0x0000006300069802 */ /* 0x000fcc0000000f00 */
[----:B------:R-:W2:Y:S01]  /*00d0*/  @!P1 LDC.64 R2, c[0x0][0x380] ;  /* 0x0000e000ff029b82 */ /* 0x000ea20000000a00 */
[----:B-1----:R-:W-:-:S04]  /*00e0*/  @!P0 IMAD.WIDE.U32 R4, R0, 0x8, R4 ;  /* 0x0000000800048825 */ /* 0x002fc800078e0004 */
[----:B--2---:R-:W-:-:S04]  /*00f0*/  @!P1 IMAD.WIDE R2, R7, 0x8, R2 ;  /* 0x0000000807029825 */ /* 0x004fc800078e0202 */
[----:B------:R-:W-:-:S05]  /*0100*/  IMAD.MOV.U32 R7, RZ, RZ, RZ ;  /* 0x000000ffff077224 */ /* 0x000fca00078e00ff */
[----:B0-----:R0:W-:Y:S04]  /*0110*/  @!P1 STG.E.64 desc[UR4][R2.64+0x100], R6 ;  /* 0x0001000602009986 */ /* 0x0011e8000c101b04 */
[----:B------:R0:W-:Y:S01]  /*0120*/  @!P0 STG.E.64 desc[UR4][R4.64], RZ ;  /* 0x000000ff04008986 */ /* 0x0001e2000c101b04 */
[----:B------:R-:W-:Y:S05]  /*0130*/  @P2 EXIT ;  /* 0x000000000000294d */ /* 0x000fea0003800000 */
[----:B0-----:R-:W0:Y:S02]  /*0140*/  LDC.64 R2, c[0x0][0x390] ;  /* 0x0000e400ff027b82 */ /* 0x001e240000000a00 */
[----:B0-----:R-:W-:Y:S01]  /*0150*/  STG.E desc[UR4][R2.64], RZ ;  /* 0x000000ff02007986 */ /* 0x001fe2000c101904 */
[----:B------:R-:W-:Y:S05]  /*0160*/  EXIT ;  /* 0x000000000000794d */ /* 0x000fea0003800000 */
.L_x_1154:
        /* <DEDUP_REMOVED lines=9> */
.L_x_1183:


//--------------------- .text._Z13SetKMerValuesP10K_MER_NODEPcS1_i --------------------------
	.section	.text._Z13SetKMerValuesP10K_MER_NODEPcS1_i,"ax",@progbits
	.align	128
        .global         _Z13SetKMerValuesP10K_MER_NODEPcS1_i
        .type           _Z13SetKMerValuesP10K_MER_NODEPcS1_i,@function
        .size           _Z13SetKMerValuesP10K_MER_NODEPcS1_i,(.L_x_1184 - _Z13SetKMerValuesP10K_MER_NODEPcS1_i)
        .other          _Z13SetKMerValuesP10K_MER_NODEPcS1_i,@"STO_CUDA_ENTRY STV_DEFAULT"
_Z13SetKMerValuesP10K_MER_NODEPcS1_i:
.text._Z13SetKMerValuesP10K_MER_NODEPcS1_i:
[----:B------:R-:W-:Y:S01]  /*0000*/  LDC R1, c[0x0][0x37c] ;  /* 0x0000df00ff017b82 */ /* 0x000fe20000000800 */
[----:B------:R-:W0:Y:S07]  /*0010*/  S2R R2, SR_TID.X ;  /* 0x0000000000027919 */ /* 0x000e2e0000002100 */
[----:B------:R-:W0:Y:S01]  /*0020*/  S2UR UR4, SR_CTAID.X ;  /* 0x00000000000479c3 */ /* 0x000e220000002500 */
[----:B------:R-:W1:Y:S07]  /*0030*/  LDCU UR5, c[0x0][0x398] ;  /* 0x00007300ff0577ac */ /* 0x000e6e0008000800 */
[----:B------:R-:W0:Y:S02]  /*0040*/  LDC R3, c[0x0][0x360] ;  /* 0x0000d800ff037b82 */ /* 0x000e240000000800 */
[----:B0-----:R-:W-:-:S05]  /*0050*/  IMAD R2, R3, UR4, R2 ;  /* 0x0000000403027c24 */ /* 0x001fca000f8e0202 */
[----:B-1----:R-:W-:-:S13]  /*0060*/  ISETP.GE.AND P0, PT, R2, UR5, PT ;  /* 0x0000000502007c0c */ /* 0x002fda000bf06270 */
[----:B------:R-:W-:Y:S05]  /*0070*/  @P0 EXIT ;  /* 0x000000000000094d */ /* 0x000fea0003800000 */
[----:B------:R-:W-:Y:S01]  /*0080*/  FFMA R0, RZ, 1.4426950216293334961, RZ ;  /* 0x3fb8aa3bff007823 */ /* 0x000fe200000000ff */
[----:B------:R-:W-:Y:S01]  /*0090*/  HFMA2 R13, -RZ, RZ, 0.64013671875, -15.109375 ;  /* 0x391fcb8eff0d7431 */ /* 0x000fe200000001ff */
[----:B------:R-:W0:Y:S02]  /*00a0*/  LDCU UR4, c[0x0][0x370] ;  /* 0x00006e00ff0477ac */ /* 0x000e240008000800 */
[----:B------:R-:W-:Y:S01]  /*00b0*/  FADD R0, RZ, R0 ;  /* 0x00000000ff007221 */ /* 0x000fe20000000000 */
[----:B------:R-:W1:Y:S03]  /*00c0*/  LDCU.64 UR6, c[0x0][0x358] ;  /* 0x00006b00ff0677ac */ /* 0x000e660008000a00 */
[----:B------:R-:W-:Y:S01]  /*00d0*/  FFMA R0, RZ, RZ, R0 ;  /* 0x000000ffff007223 */ /* 0x000fe20000000000 */
[----:B------:R-:W2:Y:S03]  /*00e0*/  LDCU UR5, c[0x0][0x398] ;  /* 0x00007300ff0577ac */ /* 0x000ea60008000800 */
[----:B------:R-:W-:Y:S01]  /*00f0*/  FFMA R0, RZ, RZ, R0 ;  /* 0x000000ffff007223 */ /* 0x000fe20000000000 */
[----:B------:R-:W3:Y:S03]  /*0100*/  LDCU.64 UR8, c[0x0][0x388] ;  /* 0x00007100ff0877ac */ /* 0x000ee60008000a00 */
[C---:B------:R-:W-:Y:S01]  /*0110*/  FADD R5, R0.reuse, 2 ;  /* 0x4000000000057421 */ /* 0x040fe20000000000 */
[----:B------:R-:W4:Y:S03]  /*0120*/  LDCU.64 UR10, c[0x0][0x390] ;  /* 0x00007200ff0a77ac */ /* 0x000f260008000a00 */
[C---:B------:R-:W-:Y:S01]  /*0130*/  FMUL R8, R5.reuse, 4 ;  /* 0x4080000005087820 */ /* 0x040fe20000400000 */
[C---:B------:R-:W-:Y:S01]  /*0140*/  FMUL R14, R5.reuse, 3 ;  /* 0x40400000050e7820 */ /* 0x040fe20000400000 */
[C---:B------:R-:W-:Y:S01]  /*0150*/  FMUL R4, R5.reuse, 2 ;  /* 0x4000000005047820 */ /* 0x040fe20000400000 */
[C---:B------:R-:W-:Y:S01]  /*0160*/  FADD R7, R5.reuse, -2 ;  /* 0xc000000005077421 */ /* 0x040fe20000000000 */
[----:B------:R-:W5:Y:S01]  /*0170*/  FRND R9, R8 ;  /* 0x0000000800097307 */ /* 0x000f620000201000 */
[C---:B------:R-:W-:Y:S01]  /*0180*/  FFMA R6, R5.reuse, 4, -R8 ;  /* 0x4080000005067823 */ /* 0x040fe20000000808 */
[C---:B------:R-:W-:Y:S01]  /*0190*/  FFMA R10, R5.reuse, 3, -R14 ;  /* 0x40400000050a7823 */ /* 0x040fe2000000080e */
[----:B------:R-:W-:Y:S01]  /*01a0*/  FADD R7, R0, -R7 ;  /* 0x8000000700077221 */ /* 0x000fe20000000000 */
[C---:B------:R-:W-:Y:S01]  /*01b0*/  FMUL R0, R5.reuse, 1 ;  /* 0x3f80000005007820 */ /* 0x040fe20000400000 */
[----:B------:R-:W-:Y:S01]  /*01c0*/  FFMA R12, R5, 2, -R4 ;  /* 0x40000000050c7823 */ /* 0x000fe20000000804 */
[C---:B------:R-:W-:Y:S01]  /*01d0*/  FSETP.GT.AND P0, PT, |R14|.reuse, 152, PT ;  /* 0x431800000e00780b */ /* 0x040fe20003f04200 */
[----:B------:R-:W-:Y:S01]  /*01e0*/  FFMA R6, R7, 4, R6 ;  /* 0x4080000007067823 */ /* 0x000fe20000000006 */
[----:B------:R-:W1:Y:S01]  /*01f0*/  FRND R11, R14 ;  /* 0x0000000e000b7307 */ /* 0x000e620000201000 */
[----:B------:R-:W-:Y:S01]  /*0200*/  FADD R16, R5, -R0 ;  /* 0x8000000005107221 */ /* 0x000fe20000000000 */
[C---:B------:R-:W-:Y:S01]  /*0210*/  FFMA R10, R7.reuse, 3, R10 ;  /* 0x40400000070a7823 */ /* 0x040fe2000000000a */
[C---:B------:R-:W-:Y:S01]  /*0220*/  FFMA R15, R7.reuse, 2, R12 ;  /* 0x40000000070f7823 */ /* 0x040fe2000000000c */
[----:B------:R-:W-:Y:S01]  /*0230*/  FSETP.GEU.AND P1, PT, R14, RZ, PT ;  /* 0x000000ff0e00720b */ /* 0x000fe20003f2e000 */
[----:B------:R-:W-:Y:S01]  /*0240*/  FADD R18, R7, R16 ;  /* 0x0000001007127221 */ /* 0x000fe20000000000 */
[C---:B------:R-:W-:Y:S01]  /*0250*/  FSETP.GT.AND P3, PT, |R8|.reuse, 152, PT ;  /* 0x431800000800780b */ /* 0x040fe20003f64200 */
[----:B0-----:R-:W-:Y:S01]  /*0260*/  IMAD R3, R3, UR4, RZ ;  /* 0x0000000403037c24 */ /* 0x001fe2000f8e02ff */
[----:B------:R-:W0:Y:S01]  /*0270*/  FRND R17, R4 ;  /* 0x0000000400117307 */ /* 0x000e220000201000 */
[----:B-----5:R-:W-:Y:S01]  /*0280*/  FSETP.GT.AND P6, PT, R9, RZ, PT ;  /* 0x000000ff0900720b */ /* 0x020fe20003fc4000 */
[C---:B------:R-:W-:Y:S01]  /*0290*/  FADD R9, R8.reuse, -R9 ;  /* 0x8000000908097221 */ /* 0x040fe20000000000 */
[----:B------:R-:W-:-:S03]  /*02a0*/  FSETP.GEU.AND P2, PT, R8, RZ, PT ;  /* 0x000000ff0800720b */ /* 0x000fc60003f4e000 */
[----:B------:R-:W-:Y:S01]  /*02b0*/  FADD R12, R6, R9 ;  /* 0x00000009060c7221 */ /* 0x000fe20000000000 */
[----:B-1----:R-:W-:Y:S01]  /*02c0*/  FSETP.GT.AND P5, PT, R11, RZ, PT ;  /* 0x000000ff0b00720b */ /* 0x002fe20003fa4000 */
[----:B------:R-:W1:Y:S01]  /*02d0*/  FRND R19, R0 ;  /* 0x0000000000137307 */ /* 0x000e620000201000 */
[----:B------:R-:W-:Y:S01]  /*02e0*/  FADD R11, R14, -R11 ;  /* 0x8000000b0e0b7221 */ /* 0x000fe20000000000 */
[----:B------:R-:W-:-:S03]  /*02f0*/  FFMA R7, R12, R13, 0.0013391353422775864601 ;  /* 0x3aaf85ed0c077423 */ /* 0x000fc6000000000d */
[----:B------:R-:W-:Y:S01]  /*0300*/  FADD R10, R10, R11 ;  /* 0x0000000b0a0a7221 */ /* 0x000fe20000000000 */
[----:B------:R-:W-:Y:S01]  /*0310*/  FFMA R7, R12, R7, 0.0096188392490148544312 ;  /* 0x3c1d98560c077423 */ /* 0x000fe20000000007 */
[----:B0-----:R-:W-:Y:S01]  /*0320*/  FADD R16, R4, -R17 ;  /* 0x8000001104107221 */ /* 0x001fe20000000000 */
[----:B------:R0:W-:Y:S01]  /*0330*/  F2I.NTZ R6, R14 ;  /* 0x0000000e00067305 */ /* 0x0001e20000203100 */
[----:B------:R-:W-:Y:S01]  /*0340*/  FSETP.GT.AND P4, PT, R17, RZ, PT ;  /* 0x000000ff1100720b */ /* 0x000fe20003f84000 */
[----:B------:R-:W-:Y:S01]  /*0350*/  FFMA R7, R12, R7, 0.055503588169813156128 ;  /* 0x3d6357bb0c077423 */ /* 0x000fe20000000007 */
[----:B------:R-:W-:Y:S01]  /*0360*/  FADD R11, R15, R16 ;  /* 0x000000100f0b7221 */ /* 0x000fe20000000000 */
[----:B------:R-:W-:Y:S02]  /*0370*/  FFMA R17, R10, R13, 0.0013391353422775864601 ;  /* 0x3aaf85ed0a117423 */ /* 0x000fe4000000000d */
[----:B------:R-:W-:Y:S01]  /*0380*/  FFMA R15, R12, R7, 0.24022644758224487305 ;  /* 0x3e75fdec0c0f7423 */ /* 0x000fe20000000007 */
[----:B-1----:R-:W-:Y:S01]  /*0390*/  FADD R9, R0, -R19 ;  /* 0x8000001300097221 */ /* 0x002fe20000000000 */
[----:B------:R1:W5:Y:S01]  /*03a0*/  F2I.NTZ R5, R8 ;  /* 0x0000000800057305 */ /* 0x0003620000203100 */
[C---:B0-----:R-:W-:Y:S01]  /*03b0*/  FFMA R14, R11.reuse, R13, 0.0013391353422775864601 ;  /* 0x3aaf85ed0b0e7423 */ /* 0x041fe2000000000d */
[----:B------:R-:W-:Y:S01]  /*03c0*/  FFMA R17, R10, R17, 0.0096188392490148544312 ;  /* 0x3c1d98560a117423 */ /* 0x000fe20000000011 */
[----:B------:R-:W-:Y:S01]  /*03d0*/  FADD R9, R18, R9 ;  /* 0x0000000912097221 */ /* 0x000fe20000000000 */
[----:B------:R-:W-:Y:S01]  /*03e0*/  FFMA R15, R12, R15, 0.69314718246459960938 ;  /* 0x3f3172180c0f7423 */ /* 0x000fe2000000000f */
[----:B------:R-:W-:Y:S01]  /*03f0*/  FFMA R14, R11, R14, 0.0096188392490148544312 ;  /* 0x3c1d98560b0e7423 */ /* 0x000fe2000000000e */
[----:B------:R-:W-:Y:S01]  /*0400*/  FFMA R17, R10, R17, 0.055503588169813156128 ;  /* 0x3d6357bb0a117423 */ /* 0x000fe20000000011 */
[----:B------:R-:W-:Y:S01]  /*0410*/  FFMA R16, R9, R13, 0.0013391353422775864601 ;  /* 0x3aaf85ed09107423 */ /* 0x000fe2000000000d */
[----:B------:R-:W-:Y:S01]  /*0420*/  FFMA R13, R12, R15, 1 ;  /* 0x3f8000000c0d7423 */ /* 0x000fe2000000000f */
[----:B------:R-:W-:Y:S01]  /*0430*/  FFMA R14, R11, R14, 0.055503588169813156128 ;  /* 0x3d6357bb0b0e7423 */ /* 0x000fe2000000000e */
[----:B-1----:R-:W-:Y:S01]  /*0440*/  SEL R8, RZ, 0x83000000, P6 ;  /* 0x83000000ff087807 */ /* 0x002fe20003000000 */
[----:B------:R-:W-:Y:S01]  /*0450*/  FFMA R16, R9, R16, 0.0096188392490148544312 ;  /* 0x3c1d985609107423 */ /* 0x000fe20000000010 */
[----:B------:R-:W-:Y:S01]  /*0460*/  FFMA R17, R10, R17, 0.24022644758224487305 ;  /* 0x3e75fdec0a117423 */ /* 0x000fe20000000011 */
[----:B------:R-:W-:Y:S01]  /*0470*/  FFMA R14, R11, R14, 0.24022644758224487305 ;  /* 0x3e75fdec0b0e7423 */ /* 0x000fe2000000000e */
[----:B------:R-:W0:Y:S01]  /*0480*/  F2I.NTZ R7, R4 ;  /* 0x0000000400077305 */ /* 0x000e220000203100 */
[----:B------:R-:W-:Y:S01]  /*0490*/  FFMA R16, R9, R16, 0.055503588169813156128 ;  /* 0x3d6357bb09107423 */ /* 0x000fe20000000010 */
[----:B-----5:R-:W-:-:S02]  /*04a0*/  IMAD R5, R5, 0x800000, -R8 ;  /* 0x0080000005057824 */ /* 0x020fc400078e0a08 */
[----:B------:R-:W-:Y:S01]  /*04b0*/  FFMA R14, R11, R14, 0.69314718246459960938 ;  /* 0x3f3172180b0e7423 */ /* 0x000fe2000000000e */
[----:B------:R-:W-:Y:S01]  /*04c0*/  IADD3 R8, PT, PT, R8, 0x7f000000, RZ ;  /* 0x7f00000008087810 */ /* 0x000fe20007ffe0ff */
[----:B------:R-:W-:Y:S01]  /*04d0*/  FFMA R16, R9, R16, 0.24022644758224487305 ;  /* 0x3e75fdec09107423 */ /* 0x000fe20000000010 */
[C---:B------:R-:W-:Y:S01]  /*04e0*/  FFMA R17, R10.reuse, R17, 0.69314718246459960938 ;  /* 0x3f3172180a117423 */ /* 0x040fe20000000011 */
[----:B------:R-:W-:Y:S01]  /*04f0*/  FFMA R14, R11, R14, 1 ;  /* 0x3f8000000b0e7423 */ /* 0x000fe2000000000e */
[----:B------:R-:W-:Y:S01]  /*0500*/  SEL R11, RZ, 0x83000000, P5 ;  /* 0x83000000ff0b7807 */ /* 0x000fe20002800000 */
[----:B------:R-:W-:Y:S01]  /*0510*/  FFMA R16, R9, R16, 0.69314718246459960938 ;  /* 0x3f31721809107423 */ /* 0x000fe20000000010 */
[----:B------:R-:W-:Y:S01]  /*0520*/  FMUL R8, R13, R8 ;  /* 0x000000080d087220 */ /* 0x000fe20000400000 */
[----:B------:R-:W1:Y:S01]  /*0530*/  F2I.NTZ R12, R0 ;  /* 0x00000000000c7305 */ /* 0x000e620000203100 */
[----:B------:R-:W-:Y:S01]  /*0540*/  FFMA R17, R10, R17, 1 ;  /* 0x3f8000000a117423 */ /* 0x000fe20000000011 */
[----:B------:R-:W-:Y:S01]  /*0550*/  FFMA R15, R9, R16, 1 ;  /* 0x3f800000090f7423 */ /* 0x000fe20000000010 */
[----:B------:R-:W-:Y:S01]  /*0560*/  IMAD R9, R6, 0x800000, -R11 ;  /* 0x0080000006097824 */ /* 0x000fe200078e0a0b */
[----:B------:R-:W-:Y:S01]  /*0570*/  IADD3 R6, PT, PT, R11, 0x7f000000, RZ ;  /* 0x7f0000000b067810 */ /* 0x000fe20007ffe0ff */
[----:B------:R-:W-:Y:S01]  /*0580*/  FMUL R18, R8, R5 ;  /* 0x0000000508127220 */ /* 0x000fe20000400000 */
[----:B------:R-:W-:-:S02]  /*0590*/  SEL R10, RZ, 0x83000000, P4 ;  /* 0x83000000ff0a7807 */ /* 0x000fc40002000000 */
[----:B------:R-:W-:Y:S01]  /*05a0*/  @P3 FSEL R18, RZ, +INF , !P2 ;  /* 0x7f800000ff123808 */ /* 0x000fe20005000000 */
[----:B------:R-:W-:Y:S01]  /*05b0*/  FMUL R6, R17, R6 ;  /* 0x0000000611067220 */ /* 0x000fe20000400000 */
[----:B------:R-:W-:Y:S01]  /*05c0*/  FSETP.GT.AND P6, PT, R19, RZ, PT ;  /* 0x000000ff1300720b */ /* 0x000fe20003fc4000 */
[----:B0-----:R-:W-:Y:S01]  /*05d0*/  IMAD R8, R7, 0x800000, -R10 ;  /* 0x0080000007087824 */ /* 0x001fe200078e0a0a */
[----:B------:R-:W-:Y:S01]  /*05e0*/  FSETP.GT.AND P2, PT, |R4|, 152, PT ;  /* 0x431800000400780b */ /* 0x000fe20003f44200 */
[----:B------:R-:W-:Y:S01]  /*05f0*/  FMUL R16, R6, R9 ;  /* 0x0000000906107220 */ /* 0x000fe20000400000 */
[----:B------:R-:W-:Y:S01]  /*0600*/  IADD3 R5, PT, PT, R10, 0x7f000000, RZ ;  /* 0x7f0000000a057810 */ /* 0x000fe20007ffe0ff */
[----:B------:R-:W0:Y:S01]  /*0610*/  F2I.S64.TRUNC R18, R18 ;  /* 0x0000001200127311 */ /* 0x000e22000020d900 */
[----:B------:R-:W-:Y:S02]  /*0620*/  SEL R11, RZ, 0x83000000, P6 ;  /* 0x83000000ff0b7807 */ /* 0x000fe40003000000 */
[----:B------:R-:W-:Y:S01]  /*0630*/  FSETP.GT.AND P3, PT, |R0|, 152, PT ;  /* 0x431800000000780b */ /* 0x000fe20003f64200 */
[----:B------:R-:W-:Y:S01]  /*0640*/  FMUL R5, R14, R5 ;  /* 0x000000050e057220 */ /* 0x000fe20000400000 */
[----:B------:R-:W-:Y:S01]  /*0650*/  IADD3 R10, PT, PT, R11, 0x7f000000, RZ ;  /* 0x7f0000000b0a7810 */ /* 0x000fe20007ffe0ff */
[----:B-1----:R-:W-:Y:S01]  /*0660*/  IMAD R7, R12, 0x800000, -R11 ;  /* 0x008000000c077824 */ /* 0x002fe200078e0a0b */
[----:B------:R-:W-:Y:S01]  /*0670*/  @P0 FSEL R16, RZ, +INF , !P1 ;  /* 0x7f800000ff100808 */ /* 0x000fe20004800000 */
[----:B------:R-:W-:Y:S01]  /*0680*/  FMUL R12, R5, R8 ;  /* 0x00000008050c7220 */ /* 0x000fe20000400000 */
[----:B------:R-:W-:Y:S01]  /*0690*/  FSETP.GEU.AND P0, PT, R4, RZ, PT ;  /* 0x000000ff0400720b */ /* 0x000fe20003f0e000 */
[----:B------:R-:W-:-:S02]  /*06a0*/  FMUL R10, R15, R10 ;  /* 0x0000000a0f0a7220 */ /* 0x000fc40000400000 */
[----:B------:R-:W1:Y:S01]  /*06b0*/  LDC.64 R14, c[0x0][0x380] ;  /* 0x0000e000ff0e7b82 */ /* 0x000e620000000a00 */
[----:B------:R-:W-:Y:S01]  /*06c0*/  @P2 FSEL R12, RZ, +INF , !P0 ;  /* 0x7f800000ff0c2808 */ /* 0x000fe20004000000 */
[----:B------:R-:W-:Y:S01]  /*06d0*/  FMUL R10, R10, R7 ;  /* 0x000000070a0a7220 */ /* 0x000fe20000400000 */
[----:B------:R-:W-:Y:S01]  /*06e0*/  FSETP.GEU.AND P0, PT, R0, RZ, PT ;  /* 0x000000ff0000720b */ /* 0x000fe20003f0e000 */
[----:B------:R-:W0:Y:S01]  /*06f0*/  F2I.S64.TRUNC R16, R16 ;  /* 0x0000001000107311 */ /* 0x000e22000020d900 */
[----:B------:R-:W-:Y:S02]  /*0700*/  MOV R0, R2 ;  /* 0x0000000200007202 */ /* 0x000fe40000000f00 */
[----:B------:R-:W-:-:S05]  /*0710*/  @P3 FSEL R10, RZ, +INF , !P0 ;  /* 0x7f800000ff0a3808 */ /* 0x000fca0004000000 */
[----:B------:R-:W0:Y:S08]  /*0720*/  F2I.S64.TRUNC R12, R12 ;  /* 0x0000000c000c7311 */ /* 0x000e30000020d900 */
[----:B--234-:R-:W0:Y:S02]  /*0730*/  F2I.S64.TRUNC R10, R10 ;  /* 0x0000000a000a7311 */ /* 0x01ce24000020d900 */
.L_x_1165:
[----:B------:R-:W-:Y:S02]  /*0740*/  SHF.R.S32.HI R2, RZ, 0x1f, R0 ;  /* 0x0000001fff027819 */ /* 0x000fe40000011400 */
[----:B--2---:R-:W-:-:S04]  /*0750*/  IADD3 R20, P0, PT, R0, UR8, RZ ;  /* 0x0000000800147c10 */ /* 0x004fc8000ff1e0ff */
[----:B------:R-:W-:Y:S02]  /*0760*/  IADD3.X R21, PT, PT, R2, UR9, RZ, P0, !PT ;  /* 0x0000000902157c10 */ /* 0x000fe400087fe4ff */
[----:B------:R-:W-:-:S03]  /*0770*/  IADD3 R8, P0, PT, R0, UR10, RZ ;  /* 0x0000000a00087c10 */ /* 0x000fc6000ff1e0ff */
[----:B------:R-:W2:Y:S01]  /*0780*/  LDG.E.U8 R25, desc[UR6][R20.64] ;  /* 0x0000000614197981 */ /* 0x000ea2000c1e1100 */
[----:B------:R-:W-:-:S03]  /*0790*/  IADD3.X R9, PT, PT, R2, UR11, RZ, P0, !PT ;  /* 0x0000000b02097c10 */ /* 0x000fc600087fe4ff */
[----:B------:R-:W3:Y:S04]  /*07a0*/  LDG.E.U8 R24, desc[UR6][R20.64+0x1] ;  /* 0x0000010614187981 */ /* 0x000ee8000c1e1100 */
[----:B------:R4:W5:Y:S04]  /*07b0*/  LDG.E.U8 R23, desc[UR6][R20.64+0x2] ;  /* 0x0000020614177981 */ /* 0x000968000c1e1100 */
[----:B------:R4:W5:Y:S04]  /*07c0*/  LDG.E.U8 R2, desc[UR6][R20.64+0x3] ;  /* 0x0000030614027981 */ /* 0x000968000c1e1100 */
[----:B------:R4:W5:Y:S04]  /*07d0*/  LDG.E.U8 R4, desc[UR6][R20.64+0x4] ;  /* 0x0000040614047981 */ /* 0x000968000c1e1100 */
[----:B------:R4:W5:Y:S04]  /*07e0*/  LDG.E.U8 R5, desc[UR6][R8.64] ;  /* 0x0000000608057981 */ /* 0x000968000c1e1100 */
[----:B------:R4:W5:Y:S04]  /*07f0*/  LDG.E.S8 R6, desc[UR6][R8.64+0x1] ;  /* 0x0000010608067981 */ /* 0x000968000c1e1300 */
[----:B------:R4:W5:Y:S04]  /*0800*/  LDG.E.S8 R7, desc[UR6][R8.64+0x2] ;  /* 0x0000020608077981 */ /* 0x000968000c1e1300 */
[----:B------:R4:W5:Y:S01]  /*0810*/  LDG.E.S8 R22, desc[UR6][R8.64+0x3] ;  /* 0x0000030608167981 */ /* 0x000962000c1e1300 */
[----:B------:R-:W-:Y:S01]  /*0820*/  BSSY.RECONVERGENT B0, `(.L_x_1155) ;  /* 0x000000b000007945 */ /* 0x000fe20003800200 */
[----:B------:R-:W-:Y:S01]  /*0830*/  IMAD.MOV.U32 R27, RZ, RZ, RZ ;  /* 0x000000ffff1b7224 */ /* 0x000fe200078e00ff */
[----:B--2---:R-:W-:-:S02]  /*0840*/  ISETP.NE.AND P0, PT, R25, 0x41, PT ;  /* 0x000000411900780c */ /* 0x004fc40003f05270 */
[----:B---3--:R-:W-:-:S11]  /*0850*/  ISETP.NE.AND P3, PT, R24, 0x41, PT ;  /* 0x000000411800780c */ /* 0x008fd60003f65270 */
[----:B----4-:R-:W-:Y:S05]  /*0860*/  @!P0 BRA `(.L_x_1156) ;  /* 0x0000000000188947 */ /* 0x010fea0003800000 */
[----:B------:R-:W-:-:S13]  /*0870*/  ISETP.NE.AND P0, PT, R25, 0x43, PT ;  /* 0x000000431900780c */ /* 0x000fda0003f05270 */
[C---:B------:R-:W-:Y:S02]  /*0880*/  @P0 ISETP.NE.AND P2, PT, R25.reuse, 0x47, PT ;  /* 0x000000471900080c */ /* 0x040fe40003f45270 */
[----:B------:R-:W-:Y:S02]  /*0890*/  @P0 ISETP.NE.AND P1, PT, R25, 0x54, PT ;  /* 0x000000541900080c */ /* 0x000fe40003f25270 */
[----:B------:R-:W-:-:S04]  /*08a0*/  @P0 SEL R20, RZ, 0x3, P2 ;  /* 0x00000003ff140807 */ /* 0x000fc80001000000 */
[----:B------:R-:W-:Y:S02]  /*08b0*/  @P0 SEL R27, R20, 0x2, P1 ;  /* 0x00000002141b0807 */ /* 0x000fe40000800000 */
[----:B------:R-:W-:-:S07]  /*08c0*/  @!P0 MOV R27, 0x1 ;  /* 0x00000001001b8802 */ /* 0x000fce0000000f00 */
.L_x_1156:
[----:B------:R-:W-:Y:S05]  /*08d0*/  BSYNC.RECONVERGENT B0 ;  /* 0x0000000000007941 */ /* 0x000fea0003800200 */
.L_x_1155:
[----:B------:R-:W-:Y:S01]  /*08e0*/  BSSY.RECONVERGENT B0, `(.L_x_1157) ;  /* 0x0000009000007945 */ /* 0x000fe20003800200 */
[----:B------:R-:W-:-:S03]  /*08f0*/  HFMA2 R25, -RZ, RZ, 0, 0 ;  /* 0x00000000ff197431 */ /* 0x000fc600000001ff */
[----:B------:R-:W-:Y:S05]  /*0900*/  @!P3 BRA `(.L_x_1158) ;  /* 0x000000000018b947 */ /* 0x000fea0003800000 */
[----:B------:R-:W-:-:S13]  /*0910*/  ISETP.NE.AND P0, PT, R24, 0x43, PT ;  /* 0x000000431800780c */ /* 0x000fda0003f05270 */
[C---:B------:R-:W-:Y:S01]  /*0920*/  @P0 ISETP.NE.AND P2, PT, R24.reuse, 0x47, PT ;  /* 0x000000471800080c */ /* 0x040fe20003f45270 */
[----:B------:R-:W-:Y:S01]  /*0930*/  @!P0 IMAD.MOV.U32 R25, RZ, RZ, 0x1 ;  /* 0x00000001ff198424 */ /* 0x000fe200078e00ff */
[----:B------:R-:W-:Y:S02]  /*0940*/  @P0 ISETP.NE.AND P1, PT, R24, 0x54, PT ;  /* 0x000000541800080c */ /* 0x000fe40003f25270 */
[----:B------:R-:W-:-:S04]  /*0950*/  @P0 SEL R20, RZ, 0x3, P2 ;  /* 0x00000003ff140807 */ /* 0x000fc80001000000 */
[----:B------:R-:W-:-:S07]  /*0960*/  @P0 SEL R25, R20, 0x2, P1 ;  /* 0x0000000214190807 */ /* 0x000fce0000800000 */
.L_x_1158:
[----:B------:R-:W-:Y:S05]  /*0970*/  BSYNC.RECONVERGENT B0 ;  /* 0x0000000000007941 */ /* 0x000fea0003800200 */
.L_x_1157:
[----:B------:R-:W-:Y:S01]  /*0980*/  MOV R21, RZ ;  /* 0x000000ff00157202 */ /* 0x000fe20000000f00 */
[----:B0-----:R-:W-:Y:S01]  /*0990*/  IMAD R20, R19, R27, RZ ;  /* 0x0000001b13147224 */ /* 0x001fe200078e02ff */
[----:B-----5:R-:W-:Y:S01]  /*09a0*/  ISETP.NE.AND P0, PT, R23, 0x41, PT ;  /* 0x000000411700780c */ /* 0x020fe20003f05270 */
[----:B------:R-:W-:Y:S01]  /*09b0*/  IMAD R24, R17, R25, RZ ;  /* 0x0000001911187224 */ /* 0x000fe200078e02ff */
[----:B------:R-:W-:Y:S01]  /*09c0*/  BSSY.RECONVERGENT B0, `(.L_x_1159) ;  /* 0x0000010000007945 */ /* 0x000fe20003800200 */
[C---:B------:R-:W-:Y:S02]  /*09d0*/  IMAD R29, R18.reuse, R21, R20 ;  /* 0x00000015121d7224 */ /* 0x040fe400078e0214 */
[----:B------:R-:W-:-:S04]  /*09e0*/  IMAD.WIDE.U32 R20, R18, R27, RZ ;  /* 0x0000001b12147225 */ /* 0x000fc800078e00ff */
[----:B------:R-:W-:Y:S01]  /*09f0*/  IMAD.MOV.U32 R27, RZ, RZ, RZ ;  /* 0x000000ffff1b7224 */ /* 0x000fe200078e00ff */
[----:B------:R-:W-:-:S03]  /*0a00*/  IADD3 R21, PT, PT, R21, R29, RZ ;  /* 0x0000001d15157210 */ /* 0x000fc60007ffe0ff */
[C---:B------:R-:W-:Y:S02]  /*0a10*/  IMAD R27, R16.reuse, R27, R24 ;  /* 0x0000001b101b7224 */ /* 0x040fe400078e0218 */
[----:B------:R-:W-:-:S04]  /*0a20*/  IMAD.WIDE.U32 R20, R16, R25, R20 ;  /* 0x0000001910147225 */ /* 0x000fc800078e0014 */
[----:B------:R-:W-:Y:S01]  /*0a30*/  HFMA2 R25, -RZ, RZ, 0, 0 ;  /* 0x00000000ff197431 */ /* 0x000fe200000001ff */
[----:B------:R-:W-:Y:S01]  /*0a40*/  IADD3 R21, PT, PT, R21, R27, RZ ;  /* 0x0000001b15157210 */ /* 0x000fe20007ffe0ff */
[----:B------:R-:W-:Y:S06]  /*0a50*/  @!P0 BRA `(.L_x_1160) ;  /* 0x0000000000188947 */ /* 0x000fec0003800000 */
[----:B------:R-:W-:-:S13]  /*0a60*/  ISETP.NE.AND P0, PT, R23, 0x43, PT ;  /* 0x000000431700780c */ /* 0x000fda0003f05270 */
[C---:B------:R-:W-:Y:S01]  /*0a70*/  @P0 ISETP.NE.AND P2, PT, R23.reuse, 0x47, PT ;  /* 0x000000471700080c */ /* 0x040fe20003f45270 */
[----:B------:R-:W-:Y:S01]  /*0a80*/  @!P0 IMAD.MOV.U32 R25, RZ, RZ, 0x1 ;  /* 0x00000001ff198424 */ /* 0x000fe200078e00ff */
[----:B------:R-:W-:Y:S02]  /*0a90*/  @P0 ISETP.NE.AND P1, PT, R23, 0x54, PT ;  /* 0x000000541700080c */ /* 0x000fe40003f25270 */
[----:B------:R-:W-:-:S04]  /*0aa0*/  @P0 SEL R23, RZ, 0x3, P2 ;  /* 0x00000003ff170807 */ /* 0x000fc80001000000 */
[----:B------:R-:W-:-:S07]  /*0ab0*/  @P0 SEL R25, R23, 0x2, P1 ;  /* 0x0000000217190807 */ /* 0x000fce0000800000 */
.L_x_1160:
[----:B------:R-:W-:Y:S05]  /*0ac0*/  BSYNC.RECONVERGENT B0 ;  /* 0x0000000000007941 */ /* 0x000fea0003800200 */
.L_x_1159:
[----:B------:R-:W-:Y:S01]  /*0ad0*/  ISETP.NE.AND P0, PT, R2, 0x41, PT ;  /* 0x000000410200780c */ /* 0x000fe20003f05270 */
[-C--:B------:R-:W-:Y:S01]  /*0ae0*/  IMAD R24, R13, R25.reuse, RZ ;  /* 0x000000190d187224 */ /* 0x080fe200078e02ff */
[----:B------:R-:W-:Y:S01]  /*0af0*/  MOV R23, RZ ;  /* 0x000000ff00177202 */ /* 0x000fe20000000f00 */
[----:B------:R-:W-:Y:S01]  /*0b00*/  BSSY.RECONVERGENT B0, `(.L_x_1161) ;  /* 0x000000a000007945 */ /* 0x000fe20003800200 */
[----:B------:R-:W-:-:S04]  /*0b10*/  IMAD.WIDE.U32 R20, R12, R25, R20 ;  /* 0x000000190c147225 */ /* 0x000fc800078e0014 */
[----:B------:R-:W-:-:S05]  /*0b20*/  IMAD R27, R12, R23, R24 ;  /* 0x000000170c1b7224 */ /* 0x000fca00078e0218 */
[----:B------:R-:W-:Y:S05]  /*0b30*/  @!P0 BRA `(.L_x_1162) ;  /* 0x0000000000188947 */ /* 0x000fea0003800000 */
[----:B------:R-:W-:-:S13]  /*0b40*/  ISETP.NE.AND P0, PT, R2, 0x43, PT ;  /* 0x000000430200780c */ /* 0x000fda0003f05270 */
[C---:B------:R-:W-:Y:S02]  /*0b50*/  @P0 ISETP.NE.AND P2, PT, R2.reuse, 0x47, PT ;  /* 0x000000470200080c */ /* 0x040fe40003f45270 */
[----:B------:R-:W-:Y:S02]  /*0b60*/  @P0 ISETP.NE.AND P1, PT, R2, 0x54, PT ;  /* 0x000000540200080c */ /* 0x000fe40003f25270 */
[----:B------:R-:W-:Y:S02]  /*0b70*/  @P0 SEL R2, RZ, 0x3, P2 ;  /* 0x00000003ff020807 */ /* 0x000fe40001000000 */
[----:B------:R-:W-:Y:S02]  /*0b80*/  @!P0 MOV R23, 0x1 ;  /* 0x0000000100178802 */ /* 0x000fe40000000f00 */
[----:B------:R-:W-:-:S07]  /*0b90*/  @P0 SEL R23, R2, 0x2, P1 ;  /* 0x0000000202170807 */ /* 0x000fce0000800000 */
.L_x_1162:
[----:B------:R-:W-:Y:S05]  /*0ba0*/  BSYNC.RECONVERGENT B0 ;  /* 0x0000000000007941 */ /* 0x000fea0003800200 */
.L_x_1161:
[----:B------:R-:W-:Y:S01]  /*0bb0*/  HFMA2 R25, -RZ, RZ, 0, 0 ;  /* 0x00000000ff197431 */ /* 0x000fe200000001ff */
[----:B------:R-:W-:Y:S01]  /*0bc0*/  ISETP.NE.AND P0, PT, R4, 0x41, PT ;  /* 0x000000410400780c */ /* 0x000fe20003f05270 */
[-C--:B------:R-:W-:Y:S01]  /*0bd0*/  IMAD R2, R11, R23.reuse, RZ ;  /* 0x000000170b027224 */ /* 0x080fe200078e02ff */
[----:B------:R-:W-:Y:S01]  /*0be0*/  PRMT R5, R5, 0x8880, RZ ;  /* 0x0000888005057816 */ /* 0x000fe200000000ff */
[----:B------:R-:W-:Y:S01]  /*0bf0*/  IMAD.IADD R21, R21, 0x1, R27 ;  /* 0x0000000115157824 */ /* 0x000fe200078e021b */
[----:B------:R-:W-:Y:S01]  /*0c00*/  BSSY.RECONVERGENT B0, `(.L_x_1163) ;  /* 0x000000f000007945 */ /* 0x000fe20003800200 */
[----:B------:R-:W-:-:S04]  /*0c10*/  IMAD.WIDE.U32 R20, R10, R23, R20 ;  /* 0x000000170a147225 */ /* 0x000fc800078e0014 */
[----:B------:R-:W-:Y:S01]  /*0c20*/  IMAD R25, R10, R25, R2 ;  /* 0x000000190a197224 */ /* 0x000fe200078e0202 */
[----:B------:R-:W-:Y:S01]  /*0c30*/  MOV R2, R5 ;  /* 0x0000000500027202 */ /* 0x000fe20000000f00 */
[----:B------:R-:W-:-:S03]  /*0c40*/  HFMA2 R5, -RZ, RZ, 0, 0 ;  /* 0x00000000ff057431 */ /* 0x000fc600000001ff */
[----:B------:R-:W-:Y:S01]  /*0c50*/  IADD3 R6, PT, PT, R7, R2, R6 ;  /* 0x0000000207067210 */ /* 0x000fe20007ffe006 */
[----:B------:R-:W-:Y:S01]  /*0c60*/  IMAD.MOV.U32 R7, RZ, RZ, RZ ;  /* 0x000000ffff077224 */ /* 0x000fe200078e00ff */
        /* <DEDUP_REMOVED lines=8> */
.L_x_1164:
[----:B------:R-:W-:Y:S05]  /*0cf0*/  BSYNC.RECONVERGENT B0 ;  /* 0x0000000000007941 */ /* 0x000fea0003800200 */
.L_x_1163:
[----:B------:R-:W2:Y:S01]  /*0d00*/  LDG.E.S8 R9, desc[UR6][R8.64+0x4] ;  /* 0x0000040608097981 */ /* 0x000ea2000c1e1300 */
[----:B------:R-:W-:-:S04]  /*0d10*/  IADD3 R20, P0, PT, R7, R20, RZ ;  /* 0x0000001407147210 */ /* 0x000fc80007f1e0ff */
[----:B------:R-:W-:Y:S02]  /*0d20*/  IADD3.X R21, PT, PT, R5, R2, RZ, P0, !PT ;  /* 0x0000000205157210 */ /* 0x000fe400007fe4ff */
[----:B--2---:R-:W-:-:S04]  /*0d30*/  IADD3 R22, PT, PT, R9, R6, R22 ;  /* 0x0000000609167210 */ /* 0x004fc80007ffe016 */
[----:B------:R-:W-:-:S05]  /*0d40*/  PRMT R4, R22, 0x9910, RZ ;  /* 0x0000991016047816 */ /* 0x000fca00000000ff */
[----:B------:R-:W-:-:S05]  /*0d50*/  IMAD R23, R4, 0x6667, RZ ;  /* 0x0000666704177824 */ /* 0x000fca00078e02ff */
[----:B------:R-:W-:-:S04]  /*0d60*/  SHF.R.S32.HI R4, RZ, 0x10, R23 ;  /* 0x00000010ff047819 */ /* 0x000fc80000011417 */
[----:B------:R-:W-:-:S04]  /*0d70*/  LOP3.LUT R4, R4, 0xffff, RZ, 0xc0, !PT ;  /* 0x0000ffff04047812 */ /* 0x000fc800078ec0ff */
[----:B------:R-:W-:Y:S01]  /*0d80*/  SHF.R.U32.HI R6, RZ, 0xf, R4 ;  /* 0x0000000fff067819 */ /* 0x000fe20000011604 */
[----:B-1----:R-:W-:Y:S01]  /*0d90*/  IMAD.WIDE R4, R0, 0x10, R14 ;  /* 0x0000001000047825 */ /* 0x002fe200078e020e */
[----:B------:R-:W-:Y:S02]  /*0da0*/  IADD3 R0, PT, PT, R3, R0, RZ ;  /* 0x0000000003007210 */ /* 0x000fe40007ffe0ff */
[----:B------:R-:W-:Y:S02]  /*0db0*/  LEA.HI.SX32 R7, R23, R6, 0xf ;  /* 0x0000000617077211 */ /* 0x000fe400078f7aff */
[----:B------:R2:W-:Y:S01]  /*0dc0*/  STG.E.64 desc[UR6][R4.64], R20 ;  /* 0x0000001404007986 */ /* 0x0005e2000c101b06 */
[----:B------:R-:W-:-:S03]  /*0dd0*/  ISETP.GE.AND P0, PT, R0, UR5, PT ;  /* 0x0000000500007c0c */ /* 0x000fc6000bf06270 */
[----:B------:R2:W-:Y:S10]  /*0de0*/  STG.E.U16 desc[UR6][R4.64+0x8], R7 ;  /* 0x0000080704007986 */ /* 0x0005f4000c101506 */
[----:B------:R-:W-:Y:S05]  /*0df0*/  @!P0 BRA `(.L_x_1165) ;  /* 0xfffffff800508947 */ /* 0x000fea000383ffff */
[----:B------:R-:W-:Y:S05]  /*0e00*/  EXIT ;  /* 0x000000000000794d */ /* 0x000fea0003800000 */
.L_x_1166:
        /* <DEDUP_REMOVED lines=15> */
.L_x_1184:


//--------------------- .nv.shared._ZN3cub18CUB_300001_SM_10006detail10radix_sort29DeviceRadixSortOnesweepKernelINS1_5radix10policy_hubIxNS0_8NullTypeEyE10Policy1000ELNS0_9SortOrderE0ExS6_yiiNS1_21identity_decomposer_tEEEvPT5_SC_PT3_PKSD_PT1_PKSH_PT2_PKSL_T4_iiT6_ --------------------------
	.section	.nv.shared._ZN3cub18CUB_300001_SM_10006detail10radix_sort29DeviceRadixSortOnesweepKernelINS1_5radix10policy_hubIxNS0_8NullTypeEyE10Policy1000ELNS0_9SortOrderE0ExS6_yiiNS1_21identity_decomposer_tEEEvPT5_SC_PT3_PKSD_PT1_PKSH_PT2_PKSL_T4_iiT6_,"aw",@nobits
	.sectionflags	@""
	.align	16
.nv.shared._ZN3cub18CUB_300001_SM_10006detail10radix_sort29DeviceRadixSortOnesweepKernelINS1_5radix10policy_hubIxNS0_8NullTypeEyE10Policy1000ELNS0_9SortOrderE0ExS6_yiiNS1_21identity_decomposer_tEEEvPT5_SC_PT3_PKSD_PT1_PKSH_PT2_PKSL_T4_iiT6_:
	.zero		49152


//--------------------- .nv.shared.reserved.0     --------------------------
	.section	.nv.shared.reserved.0,"aw",@nobits
	.weak		__nv_reservedSMEM_offset_0_alias
	.size		__nv_reservedSMEM_offset_0_alias, 0, 64
	.other		__nv_reservedSMEM_offset_0_alias,@"STO_CUDA_RESERVED_SHARED STV_DEFAULT"
__nv_reservedSMEM_offset_0_alias:
	.zero		0
	.zero		64


//--------------------- .nv.global                --------------------------
	.section	.nv.global,"aw",@nobits
.nv.global:
	.type		_ZN34_INTERNAL_dc18ae18_4_k_cu_ea7f43c56thrust24THRUST_300001_SM_1000_NS12placeholders2_8E,@object
	.size		_ZN34_INTERNAL_dc18ae18_4_k_cu_ea7f43c56thrust24THRUST_300001_SM_1000_NS12placeholders2_8E,(_ZN34_INTERNAL_dc18ae18_4_k_cu_ea7f43c54cuda3std3__436_GLOBAL__N__dc18ae18_4_k_cu_ea7f43c56ignoreE - _ZN34_INTERNAL_dc18ae18_4_k_cu_ea7f43c56thrust24THRUST_300001_SM_1000_NS12placeholders2_8E)
_ZN34_INTERNAL_dc18ae18_4_k_cu_ea7f43c56thrust24THRUST_300001_SM_1000_NS12placeholders2_8E:
	.zero		1
	.type		_ZN34_INTERNAL_dc18ae18_4_k_cu_ea7f43c54cuda3std3__436_GLOBAL__N__dc18ae18_4_k_cu_ea7f43c56ignoreE,@object
	.size		_ZN34_INTERNAL_dc18ae18_4_k_cu_ea7f43c54cuda3std3__436_GLOBAL__N__dc18ae18_4_k_cu_ea7f43c56ignoreE,(_ZN34_INTERNAL_dc18ae18_4_k_cu_ea7f43c54cuda3std6ranges3__45__cpo4dataE - _ZN34_INTERNAL_dc18ae18_4_k_cu_ea7f43c54cuda3std3__436_GLOBAL__N__dc18ae18_4_k_cu_ea7f43c56ignoreE)
_ZN34_INTERNAL_dc18ae18_4_k_cu_ea7f43c54cuda3std3__436_GLOBAL__N__dc18ae18_4_k_cu_ea7f43c56ignoreE:
	.zero		1
	.type		_ZN34_INTERNAL_dc18ae18_4_k_cu_ea7f43c54cuda3std6ranges3__45__cpo4dataE,@object
	.size		_ZN34_INTERNAL_dc18ae18_4_k_cu_ea7f43c54cuda3std6ranges3__45__cpo4dataE,(_ZN34_INTERNAL_dc18ae18_4_k_cu_ea7f43c56thrust24THRUST_300001_SM_1000_NS6system3cpp3parE - _ZN34_INTERNAL_dc18ae18_4_k_cu_ea7f43c54cuda3std6ranges3__45__cpo4dataE)
_ZN34_INTERNAL_dc18ae18_4_k_cu_ea7f43c54cuda3std6ranges3__45__cpo4dataE:
	.zero		1
	.type		_ZN34_INTERNAL_dc18ae18_4_k_cu_ea7f43c56thrust24THRUST_300001_SM_1000_NS6system3cpp3parE,@object
	.size		_ZN34_INTERNAL_dc18ae18_4_k_cu_ea7f43c56thrust24THRUST_300001_SM_1000_NS6system3cpp3parE,(_ZN34_INTERNAL_dc18ae18_4_k_cu_ea7f43c54cuda3std3__45__cpo5beginE - _ZN34_INTERNAL_dc18ae18_4_k_cu_ea7f43c56thrust24THRUST_300001_SM_1000_NS6system3cpp3parE)
_ZN34_INTERNAL_dc18ae18_4_k_cu_ea7f43c56thrust24THRUST_300001_SM_1000_NS6system3cpp3parE:
	.zero		1
	.type		_ZN34_INTERNAL_dc18ae18_4_k_cu_ea7f43c54cuda3std3__45__cpo5beginE,@object
	.size		_ZN34_INTERNAL_dc18ae18_4_k_cu_ea7f43c54cuda3std3__45__cpo5beginE,(_ZN34_INTERNAL_dc18ae18_4_k_cu_ea7f43c54cuda3std6ranges3__45__cpo5beginE - _ZN34_INTERNAL_dc18ae18_4_k_cu_ea7f43c54cuda3std3__45__cpo5beginE)
_ZN34_INTERNAL_dc18ae18_4_k_cu_ea7f43c54cuda3std3__45__cpo5beginE:
	.zero		1
	.type		_ZN34_INTERNAL_dc18ae18_4_k_cu_ea7f43c54cuda3std6ranges3__45__cpo5beginE,@object
	.size		_ZN34_INTERNAL_dc18ae18_4_k_cu_ea7f43c54cuda3std6ranges3__45__cpo5beginE,(_ZN34_INTERNAL_dc18ae18_4_k_cu_ea7f43c56thrust24THRUST_300001_SM_1000_NS6deviceE - _ZN34_INTERNAL_dc18ae18_4_k_cu_ea7f43c54cuda3std6ranges3__45__cpo5beginE)
_ZN34_INTERNAL_dc18ae18_4_k_cu_ea7f43c54cuda3std6ranges3__45__cpo5beginE:
	.zero		1
	.type		_ZN34_INTERNAL_dc18ae18_4_k_cu_ea7f43c56thrust24THRUST_300001_SM_1000_NS6deviceE,@object
	.size		_ZN34_INTERNAL_dc18ae18_4_k_cu_ea7f43c56thrust24THRUST_300001_SM_1000_NS6deviceE,(_ZN34_INTERNAL_dc18ae18_4_k_cu_ea7f43c54cuda3std3__47nulloptE - _ZN34_INTERNAL_dc18ae18_4_k_cu_ea7f43c56thrust24THRUST_300001_SM_1000_NS6deviceE)
_ZN34_INTERNAL_dc18ae18_4_k_cu_ea7f43c56thrust24THRUST_300001_SM_1000_NS6deviceE:
	.zero		1
	.type		_ZN34_INTERNAL_dc18ae18_4_k_cu_ea7f43c54cuda3std3__47nulloptE,@object
	.size		_ZN34_INTERNAL_dc18ae18_4_k_cu_ea7f43c54cuda3std3__47nulloptE,(_ZN34_INTERNAL_dc18ae18_4_k_cu_ea7f43c54cuda3std6ranges3__45__cpo8distanceE - _ZN34_INTERNAL_dc18ae18_4_k_cu_ea7f43c54cuda3std3__47nulloptE)
_ZN34_INTERNAL_dc18ae18_4_k_cu_ea7f43c54cuda3std3__47nulloptE:
	.zero		1
	.type		_ZN34_INTERNAL_dc18ae18_4_k_cu_ea7f43c54cuda3std6ranges3__45__cpo8distanceE,@object
	.size		_ZN34_INTERNAL_dc18ae18_4_k_cu_ea7f43c54cuda3std6ranges3__45__cpo8distanceE,(_ZN34_INTERNAL_dc18ae18_4_k_cu_ea7f43c56thrust24THRUST_300001_SM_1000_NS12placeholders2_4E - _ZN34_INTERNAL_dc18ae18_4_k_cu_ea7f43c54cuda3std6ranges3__45__cpo8distanceE)
_ZN34_INTERNAL_dc18ae18_4_k_cu_ea7f43c54cuda3std6ranges3__45__cpo8distanceE:
	.zero		1
	.type		_ZN34_INTERNAL_dc18ae18_4_k_cu_ea7f43c56thrust24THRUST_300001_SM_1000_NS12placeholders2_4E,@object
	.size		_ZN34_INTERNAL_dc18ae18_4_k_cu_ea7f43c56thrust24THRUST_300001_SM_1000_NS12placeholders2_4E,(_ZN34_INTERNAL_dc18ae18_4_k_cu_ea7f43c54cuda3std3__45__cpo6rbeginE - _ZN34_INTERNAL_dc18ae18_4_k_cu_ea7f43c56thrust24THRUST_300001_SM_1000_NS12placeholders2_4E)
_ZN34_INTERNAL_dc18ae18_4_k_cu_ea7f43c56thrust24THRUST_300001_SM_1000_NS12placeholders2_4E:
	.zero		1
	.type		_ZN34_INTERNAL_dc18ae18_4_k_cu_ea7f43c54cuda3std3__45__cpo6rbeginE,@object
	.size		_ZN34_INTERNAL_dc18ae18_4_k_cu_ea7f43c54cuda3std3__45__cpo6rbeginE,(_ZN34_INTERNAL_dc18ae18_4_k_cu_ea7f43c54cuda3std6ranges3__45__cpo7advanceE - _ZN34_INTERNAL_dc18ae18_4_k_cu_ea7f43c54cuda3std3__45__cpo6rbeginE)
_ZN34_INTERNAL_dc18ae18_4_k_cu_ea7f43c54cuda3std3__45__cpo6rbeginE:
	.zero		1
	.type		_ZN34_INTERNAL_dc18ae18_4_k_cu_ea7f43c54cuda3std6ranges3__45__cpo7advanceE,@object
	.size		_ZN34_INTERNAL_dc18ae18_4_k_cu_ea7f43c54cuda3std6ranges3__45__cpo7advanceE,(_ZN34_INTERNAL_dc18ae18_4_k_cu_ea7f43c56thrust24THRUST_300001_SM_1000_NS12placeholders3_10E - _ZN34_INTERNAL_dc18ae18_4_k_cu_ea7f43c54cuda3std6ranges3__45__cpo7advanceE)
_ZN34_INTERNAL_dc18ae18_4_k_cu_ea7f43c54cuda3std6ranges3__45__cpo7advanceE:
	.zero		1
	.type		_ZN34_INTERNAL_dc18ae18_4_k_cu_ea7f43c56thrust24THRUST_300001_SM_1000_NS12placeholders3_10E,@object
	.size		_ZN34_INTERNAL_dc18ae18_4_k_cu_ea7f43c56thrust24THRUST_300001_SM_1000_NS12placeholders3_10E,(_ZN34_INTERNAL_dc18ae18_4_k_cu_ea7f43c54cuda3std3__48in_placeE - _ZN34_INTERNAL_dc18ae18_4_k_cu_ea7f43c56thrust24THRUST_300001_SM_1000_NS12placeholders3_10E)
_ZN34_INTERNAL_dc18ae18_4_k_cu_ea7f43c56thrust24THRUST_300001_SM_1000_NS12placeholders3_10E:
	.zero		1
	.type		_ZN34_INTERNAL_dc18ae18_4_k_cu_ea7f43c54cuda3std3__48in_placeE,@object
	.size		_ZN34_INTERNAL_dc18ae18_4_k_cu_ea7f43c54cuda3std3__48in_placeE,(_ZN34_INTERNAL_dc18ae18_4_k_cu_ea7f43c54cuda3std6ranges3__45__cpo4sizeE - _ZN34_INTERNAL_dc18ae18_4_k_cu_ea7f43c54cuda3std3__48in_placeE)
_ZN34_INTERNAL_dc18ae18_4_k_cu_ea7f43c54cuda3std3__48in_placeE:
	.zero		1
	.type		_ZN34_INTERNAL_dc18ae18_4_k_cu_ea7f43c54cuda3std6ranges3__45__cpo4sizeE,@object
	.size		_ZN34_INTERNAL_dc18ae18_4_k_cu_ea7f43c54cuda3std6ranges3__45__cpo4sizeE,(_ZN34_INTERNAL_dc18ae18_4_k_cu_ea7f43c56thrust24THRUST_300001_SM_1000_NS12placeholders2_2E - _ZN34_INTERNAL_dc18ae18_4_k_cu_ea7f43c54cuda3std6ranges3__45__cpo4sizeE)
_ZN34_INTERNAL_dc18ae18_4_k_cu_ea7f43c54cuda3std6ranges3__45__cpo4sizeE:
	.zero		1
	.type		_ZN34_INTERNAL_dc18ae18_4_k_cu_ea7f43c56thrust24THRUST_300001_SM_1000_NS12placeholders2_2E,@object
	.size		_ZN34_INTERNAL_dc18ae18_4_k_cu_ea7f43c56thrust24THRUST_300001_SM_1000_NS12placeholders2_2E,(_ZN34_INTERNAL_dc18ae18_4_k_cu_ea7f43c54cuda3std3__45__cpo6cbeginE - _ZN34_INTERNAL_dc18ae18_4_k_cu_ea7f43c56thrust24THRUST_300001_SM_1000_NS12placeholders2_2E)
_ZN34_INTERNAL_dc18ae18_4_k_cu_ea7f43c56thrust24THRUST_300001_SM_1000_NS12placeholders2_2E:
	.zero		1
	.type		_ZN34_INTERNAL_dc18ae18_4_k_cu_ea7f43c54cuda3std3__45__cpo6cbeginE,@object
	.size		_ZN34_INTERNAL_dc18ae18_4_k_cu_ea7f43c54cuda3std3__45__cpo6cbeginE,(_ZN34_INTERNAL_dc18ae18_4_k_cu_ea7f43c54cuda3std6ranges3__45__cpo6cbeginE - _ZN34_INTERNAL_dc18ae18_4_k_cu_ea7f43c54cuda3std3__45__cpo6cbeginE)
_ZN34_INTERNAL_dc18ae18_4_k_cu_ea7f43c54cuda3std3__45__cpo6cbeginE:
	.zero		1
	.type		_ZN34_INTERNAL_dc18ae18_4_k_cu_ea7f43c54cuda3std6ranges3__45__cpo6cbeginE,@object
	.size		_ZN34_INTERNAL_dc18ae18_4_k_cu_ea7f43c54cuda3std6ranges3__45__cpo6cbeginE,(_ZN34_INTERNAL_dc18ae18_4_k_cu_ea7f43c56thrust24THRUST_300001_SM_1000_NS12placeholders2_6E - _ZN34_INTERNAL_dc18ae18_4_k_cu_ea7f43c54cuda3std6ranges3__45__cpo6cbeginE)
_ZN34_INTERNAL_dc18ae18_4_k_cu_ea7f43c54cuda3std6ranges3__45__cpo6cbeginE:
	.zero		1
	.type		_ZN34_INTERNAL_dc18ae18_4_k_cu_ea7f43c56thrust24THRUST_300001_SM_1000_NS12placeholders2_6E,@object
	.size		_ZN34_INTERNAL_dc18ae18_4_k_cu_ea7f43c56thrust24THRUST_300001_SM_1000_NS12placeholders2_6E,(_ZN34_INTERNAL_dc18ae18_4_k_cu_ea7f43c54cuda3std3__45__cpo7crbeginE - _ZN34_INTERNAL_dc18ae18_4_k_cu_ea7f43c56thrust24THRUST_300001_SM_1000_NS12placeholders2_6E)
_ZN34_INTERNAL_dc18ae18_4_k_cu_ea7f43c56thrust24THRUST_300001_SM_1000_NS12placeholders2_6E:
	.zero		1
	.type		_ZN34_INTERNAL_dc18ae18_4_k_cu_ea7f43c54cuda3std3__45__cpo7crbeginE,@object
	.size		_ZN34_INTERNAL_dc18ae18_4_k_cu_ea7f43c54cuda3std3__45__cpo7crbeginE,(_ZN34_INTERNAL_dc18ae18_4_k_cu_ea7f43c54cuda3std6ranges3__45__cpo4nextE - _ZN34_INTERNAL_dc18ae18_4_k_cu_ea7f43c54cuda3std3__45__cpo7crbeginE)
_ZN34_INTERNAL_dc18ae18_4_k_cu_ea7f43c54cuda3std3__45__cpo7crbeginE:
	.zero		1
	.type		_ZN34_INTERNAL_dc18ae18_4_k_cu_ea7f43c54cuda3std6ranges3__45__cpo4nextE,@object
	.size		_ZN34_INTERNAL_dc18ae18_4_k_cu_ea7f43c54cuda3std6ranges3__45__cpo4nextE,(_ZN34_INTERNAL_dc18ae18_4_k_cu_ea7f43c54cuda3std6ranges3__45__cpo4swapE - _ZN34_INTERNAL_dc18ae18_4_k_cu_ea7f43c54cuda3std6ranges3__45__cpo4nextE)
_ZN34_INTERNAL_dc18ae18_4_k_cu_ea7f43c54cuda3std6ranges3__45__cpo4nextE:
	.zero		1
	.type		_ZN34_INTERNAL_dc18ae18_4_k_cu_ea7f43c54cuda3std6ranges3__45__cpo4swapE,@object
	.size		_ZN34_INTERNAL_dc18ae18_4_k_cu_ea7f43c54cuda3std6ranges3__45__cpo4swapE,(_ZN34_INTERNAL_dc18ae18_4_k_cu_ea7f43c56thrust24THRUST_300001_SM_1000_NS8cuda_cub10par_nosyncE - _ZN34_INTERNAL_dc18ae18_4_k_cu_ea7f43c54cuda3std6ranges3__45__cpo4swapE)
_ZN34_INTERNAL_dc18ae18_4_k_cu_ea7f43c54cuda3std6ranges3__45__cpo4swapE:
	.zero		1
	.type		_ZN34_INTERNAL_dc18ae18_4_k_cu_ea7f43c56thrust24THRUST_300001_SM_1000_NS8cuda_cub10par_nosyncE,@object
	.size		_ZN34_INTERNAL_dc18ae18_4_k_cu_ea7f43c56thrust24THRUST_300001_SM_1000_NS8cuda_cub10par_nosyncE,(_ZN34_INTERNAL_dc18ae18_4_k_cu_ea7f43c56thrust24THRUST_300001_SM_1000_NS3seqE - _ZN34_INTERNAL_dc18ae18_4_k_cu_ea7f43c56thrust24THRUST_300001_SM_1000_NS8cuda_cub10par_nosyncE)
_ZN34_INTERNAL_dc18ae18_4_k_cu_ea7f43c56thrust24THRUST_300001_SM_1000_NS8cuda_cub10par_nosyncE:
	.zero		1
	.type		_ZN34_INTERNAL_dc18ae18_4_k_cu_ea7f43c56thrust24THRUST_300001_SM_1000_NS3seqE,@object
	.size		_ZN34_INTERNAL_dc18ae18_4_k_cu_ea7f43c56thrust24THRUST_300001_SM_1000_NS3seqE,(_ZN34_INTERNAL_dc18ae18_4_k_cu_ea7f43c54cuda3std3__420unreachable_sentinelE - _ZN34_INTERNAL_dc18ae18_4_k_cu_ea7f43c56thrust24THRUST_300001_SM_1000_NS3seqE)
_ZN34_INTERNAL_dc18ae18_4_k_cu_ea7f43c56thrust24THRUST_300001_SM_1000_NS3seqE:
	.zero		1
	.type		_ZN34_INTERNAL_dc18ae18_4_k_cu_ea7f43c54cuda3std3__420unreachable_sentinelE,@object
	.size		_ZN34_INTERNAL_dc18ae18_4_k_cu_ea7f43c54cuda3std3__420unreachable_sentinelE,(_ZN34_INTERNAL_dc18ae18_4_k_cu_ea7f43c54cuda3std6ranges3__45__cpo5ssizeE - _ZN34_INTERNAL_dc18ae18_4_k_cu_ea7f43c54cuda3std3__420unreachable_sentinelE)
_ZN34_INTERNAL_dc18ae18_4_k_cu_ea7f43c54cuda3std3__420unreachable_sentinelE:
	.zero		1
	.type		_ZN34_INTERNAL_dc18ae18_4_k_cu_ea7f43c54cuda3std6ranges3__45__cpo5ssizeE,@object
	.size		_ZN34_INTERNAL_dc18ae18_4_k_cu_ea7f43c54cuda3std6ranges3__45__cpo5ssizeE,(_ZN34_INTERNAL_dc18ae18_4_k_cu_ea7f43c56thrust24THRUST_300001_SM_1000_NS12placeholders2_3E - _ZN34_INTERNAL_dc18ae18_4_k_cu_ea7f43c54cuda3std6ranges3__45__cpo5ssizeE)
_ZN34_INTERNAL_dc18ae18_4_k_cu_ea7f43c54cuda3std6ranges3__45__cpo5ssizeE:
	.zero		1
	.type		_ZN34_INTERNAL_dc18ae18_4_k_cu_ea7f43c56thrust24THRUST_300001_SM_1000_NS12placeholders2_3E,@object
	.size		_ZN34_INTERNAL_dc18ae18_4_k_cu_ea7f43c56thrust24THRUST_300001_SM_1000_NS12placeholders2_3E,(_ZN34_INTERNAL_dc18ae18_4_k_cu_ea7f43c54cuda3std3__45__cpo4cendE - _ZN34_INTERNAL_dc18ae18_4_k_cu_ea7f43c56thrust24THRUST_300001_SM_1000_NS12placeholders2_3E)
_ZN34_INTERNAL_dc18ae18_4_k_cu_ea7f43c56thrust24THRUST_300001_SM_1000_NS12placeholders2_3E:
	.zero		1
	.type		_ZN34_INTERNAL_dc18ae18_4_k_cu_ea7f43c54cuda3std3__45__cpo4cendE,@object
	.size		_ZN34_INTERNAL_dc18ae18_4_k_cu_ea7f43c54cuda3std3__45__cpo4cendE,(_ZN34_INTERNAL_dc18ae18_4_k_cu_ea7f43c54cuda3std6ranges3__45__cpo4cendE - _ZN34_INTERNAL_dc18ae18_4_k_cu_ea7f43c54cuda3std3__45__cpo4cendE)
_ZN34_INTERNAL_dc18ae18_4_k_cu_ea7f43c54cuda3std3__45__cpo4cendE:
	.zero		1
	.type		_ZN34_INTERNAL_dc18ae18_4_k_cu_ea7f43c54cuda3std6ranges3__45__cpo4cendE,@object
	.size		_ZN34_INTERNAL_dc18ae18_4_k_cu_ea7f43c54cuda3std6ranges3__45__cpo4cendE,(_ZN34_INTERNAL_dc18ae18_4_k_cu_ea7f43c56thrust24THRUST_300001_SM_1000_NS12placeholders2_7E - _ZN34_INTERNAL_dc18ae18_4_k_cu_ea7f43c54cuda3std6ranges3__45__cpo4cendE)
_ZN34_INTERNAL_dc18ae18_4_k_cu_ea7f43c54cuda3std6ranges3__45__cpo4cendE:
	.zero		1
	.type		_ZN34_INTERNAL_dc18ae18_4_k_cu_ea7f43c56thrust24THRUST_300001_SM_1000_NS12placeholders2_7E,@object
	.size		_ZN34_INTERNAL_dc18ae18_4_k_cu_ea7f43c56thrust24THRUST_300001_SM_1000_NS12placeholders2_7E,(_ZN34_INTERNAL_dc18ae18_4_k_cu_ea7f43c54cuda3std3__45__cpo5crendE - _ZN34_INTERNAL_dc18ae18_4_k_cu_ea7f43c56thrust24THRUST_300001_SM_1000_NS12placeholders2_7E)
_ZN34_INTERNAL_dc18ae18_4_k_cu_ea7f43c56thrust24THRUST_300001_SM_1000_NS12placeholders2_7E:
	.zero		1
	.type		_ZN34_INTERNAL_dc18ae18_4_k_cu_ea7f43c54cuda3std3__45__cpo5crendE,@object
	.size		_ZN34_INTERNAL_dc18ae18_4_k_cu_ea7f43c54cuda3std3__45__cpo5crendE,(_ZN34_INTERNAL_dc18ae18_4_k_cu_ea7f43c54cuda3std6ranges3__45__cpo4prevE - _ZN34_INTERNAL_dc18ae18_4_k_cu_ea7f43c54cuda3std3__45__cpo5crendE)
_ZN34_INTERNAL_dc18ae18_4_k_cu_ea7f43c54cuda3std3__45__cpo5crendE:
	.zero		1
	.type		_ZN34_INTERNAL_dc18ae18_4_k_cu_ea7f43c54cuda3std6ranges3__45__cpo4prevE,@object
	.size		_ZN34_INTERNAL_dc18ae18_4_k_cu_ea7f43c54cuda3std6ranges3__45__cpo4prevE,(_ZN34_INTERNAL_dc18ae18_4_k_cu_ea7f43c54cuda3std6ranges3__45__cpo9iter_moveE - _ZN34_INTERNAL_dc18ae18_4_k_cu_ea7f43c54cuda3std6ranges3__45__cpo4prevE)
_ZN34_INTERNAL_dc18ae18_4_k_cu_ea7f43c54cuda3std6ranges3__45__cpo4prevE:
	.zero		1
	.type		_ZN34_INTERNAL_dc18ae18_4_k_cu_ea7f43c54cuda3std6ranges3__45__cpo9iter_moveE,@object
	.size		_ZN34_INTERNAL_dc18ae18_4_k_cu_ea7f43c54cuda3std6ranges3__45__cpo9iter_moveE,(_ZN34_INTERNAL_dc18ae18_4_k_cu_ea7f43c56thrust24THRUST_300001_SM_1000_NS6system6detail10sequential3seqE - _ZN34_INTERNAL_dc18ae18_4_k_cu_ea7f43c54cuda3std6ranges3__45__cpo9iter_moveE)
_ZN34_INTERNAL_dc18ae18_4_k_cu_ea7f43c54cuda3std6ranges3__45__cpo9iter_moveE:
	.zero		1
	.type		_ZN34_INTERNAL_dc18ae18_4_k_cu_ea7f43c56thrust24THRUST_300001_SM_1000_NS6system6detail10sequential3seqE,@object
	.size		_ZN34_INTERNAL_dc18ae18_4_k_cu_ea7f43c56thrust24THRUST_300001_SM_1000_NS6system6detail10sequential3seqE,(_ZN34_INTERNAL_dc18ae18_4_k_cu_ea7f43c56thrust24THRUST_300001_SM_1000_NS12placeholders2_9E - _ZN34_INTERNAL_dc18ae18_4_k_cu_ea7f43c56thrust24THRUST_300001_SM_1000_NS6system6detail10sequential3seqE)
_ZN34_INTERNAL_dc18ae18_4_k_cu_ea7f43c56thrust24THRUST_300001_SM_1000_NS6system6detail10sequential3seqE:
	.zero		1
	.type		_ZN34_INTERNAL_dc18ae18_4_k_cu_ea7f43c56thrust24THRUST_300001_SM_1000_NS12placeholders2_9E,@object
	.size		_ZN34_INTERNAL_dc18ae18_4_k_cu_ea7f43c56thrust24THRUST_300001_SM_1000_NS12placeholders2_9E,(_ZN34_INTERNAL_dc18ae18_4_k_cu_ea7f43c54cuda3std3__419piecewise_constructE - _ZN34_INTERNAL_dc18ae18_4_k_cu_ea7f43c56thrust24THRUST_300001_SM_1000_NS12placeholders2_9E)
_ZN34_INTERNAL_dc18ae18_4_k_cu_ea7f43c56thrust24THRUST_300001_SM_1000_NS12placeholders2_9E:
	.zero		1
	.type		_ZN34_INTERNAL_dc18ae18_4_k_cu_ea7f43c54cuda3std3__419piecewise_constructE,@object
	.size		_ZN34_INTERNAL_dc18ae18_4_k_cu_ea7f43c54cuda3std3__419piecewise_constructE,(_ZN34_INTERNAL_dc18ae18_4_k_cu_ea7f43c54cuda3std6ranges3__45__cpo5cdataE - _ZN34_INTERNAL_dc18ae18_4_k_cu_ea7f43c54cuda3std3__419piecewise_constructE)
_ZN34_INTERNAL_dc18ae18_4_k_cu_ea7f43c54cuda3std3__419piecewise_constructE:
	.zero		1
	.type		_ZN34_INTERNAL_dc18ae18_4_k_cu_ea7f43c54cuda3std6ranges3__45__cpo5cdataE,@object
	.size		_ZN34_INTERNAL_dc18ae18_4_k_cu_ea7f43c54cuda3std6ranges3__45__cpo5cdataE,(_ZN34_INTERNAL_dc18ae18_4_k_cu_ea7f43c56thrust24THRUST_300001_SM_1000_NS12placeholders2_1E - _ZN34_INTERNAL_dc18ae18_4_k_cu_ea7f43c54cuda3std6ranges3__45__cpo5cdataE)
_ZN34_INTERNAL_dc18ae18_4_k_cu_ea7f43c54cuda3std6ranges3__45__cpo5cdataE:
	.zero		1
	.type		_ZN34_INTERNAL_dc18ae18_4_k_cu_ea7f43c56thrust24THRUST_300001_SM_1000_NS12placeholders2_1E,@object
	.size		_ZN34_INTERNAL_dc18ae18_4_k_cu_ea7f43c56thrust24THRUST_300001_SM_1000_NS12placeholders2_1E,(_ZN34_INTERNAL_dc18ae18_4_k_cu_ea7f43c54cuda3std3__45__cpo3endE - _ZN34_INTERNAL_dc18ae18_4_k_cu_ea7f43c56thrust24THRUST_300001_SM_1000_NS12placeholders2_1E)
_ZN34_INTERNAL_dc18ae18_4_k_cu_ea7f43c56thrust24THRUST_300001_SM_1000_NS12placeholders2_1E:
	.zero		1
	.type		_ZN34_INTERNAL_dc18ae18_4_k_cu_ea7f43c54cuda3std3__45__cpo3endE,@object
	.size		_ZN34_INTERNAL_dc18ae18_4_k_cu_ea7f43c54cuda3std3__45__cpo3endE,(_ZN34_INTERNAL_dc18ae18_4_k_cu_ea7f43c54cuda3std6ranges3__45__cpo3endE - _ZN34_INTERNAL_dc18ae18_4_k_cu_ea7f43c54cuda3std3__45__cpo3endE)
_ZN34_INTERNAL_dc18ae18_4_k_cu_ea7f43c54cuda3std3__45__cpo3endE:
	.zero		1
	.type		_ZN34_INTERNAL_dc18ae18_4_k_cu_ea7f43c54cuda3std6ranges3__45__cpo3endE,@object
	.size		_ZN34_INTERNAL_dc18ae18_4_k_cu_ea7f43c54cuda3std6ranges3__45__cpo3endE,(_ZN34_INTERNAL_dc18ae18_4_k_cu_ea7f43c56thrust24THRUST_300001_SM_1000_NS12placeholders2_5E - _ZN34_INTERNAL_dc18ae18_4_k_cu_ea7f43c54cuda3std6ranges3__45__cpo3endE)
_ZN34_INTERNAL_dc18ae18_4_k_cu_ea7f43c54cuda3std6ranges3__45__cpo3endE:
	.zero		1
	.type		_ZN34_INTERNAL_dc18ae18_4_k_cu_ea7f43c56thrust24THRUST_300001_SM_1000_NS12placeholders2_5E,@object
	.size		_ZN34_INTERNAL_dc18ae18_4_k_cu_ea7f43c56thrust24THRUST_300001_SM_1000_NS12placeholders2_5E,(_ZN34_INTERNAL_dc18ae18_4_k_cu_ea7f43c54cuda3std3__45__cpo4rendE - _ZN34_INTERNAL_dc18ae18_4_k_cu_ea7f43c56thrust24THRUST_300001_SM_1000_NS12placeholders2_5E)
_ZN34_INTERNAL_dc18ae18_4_k_cu_ea7f43c56thrust24THRUST_300001_SM_1000_NS12placeholders2_5E:
	.zero		1
	.type		_ZN34_INTERNAL_dc18ae18_4_k_cu_ea7f43c54cuda3std3__45__cpo4rendE,@object
	.size		_ZN34_INTERNAL_dc18ae18_4_k_cu_ea7f43c54cuda3std3__45__cpo4rendE,(_ZN34_INTERNAL_dc18ae18_4_k_cu_ea7f43c54cuda3std6ranges3__45__cpo9iter_swapE - _ZN34_INTERNAL_dc18ae18_4_k_cu_ea7f43c54cuda3std3__45__cpo4rendE)
_ZN34_INTERNAL_dc18ae18_4_k_cu_ea7f43c54cuda3std3__45__cpo4rendE:
	.zero		1
	.type		_ZN34_INTERNAL_dc18ae18_4_k_cu_ea7f43c54cuda3std6ranges3__45__cpo9iter_swapE,@object
	.size		_ZN34_INTERNAL_dc18ae18_4_k_cu_ea7f43c54cuda3std6ranges3__45__cpo9iter_swapE,(_ZN34_INTERNAL_dc18ae18_4_k_cu_ea7f43c54cuda3std3__48unexpectE - _ZN34_INTERNAL_dc18ae18_4_k_cu_ea7f43c54cuda3std6ranges3__45__cpo9iter_swapE)
_ZN34_INTERNAL_dc18ae18_4_k_cu_ea7f43c54cuda3std6ranges3__45__cpo9iter_swapE:
	.zero		1
	.type		_ZN34_INTERNAL_dc18ae18_4_k_cu_ea7f43c54cuda3std3__48unexpectE,@object
	.size		_ZN34_INTERNAL_dc18ae18_4_k_cu_ea7f43c54cuda3std3__48unexpectE,(_ZN34_INTERNAL_dc18ae18_4_k_cu_ea7f43c56thrust24THRUST_300001_SM_1000_NS8cuda_cub3parE - _ZN34_INTERNAL_dc18ae18_4_k_cu_ea7f43c54cuda3std3__48unexpectE)
_ZN34_INTERNAL_dc18ae18_4_k_cu_ea7f43c54cuda3std3__48unexpectE:
	.zero		1
	.type		_ZN34_INTERNAL_dc18ae18_4_k_cu_ea7f43c56thrust24THRUST_300001_SM_1000_NS8cuda_cub3parE,@object
	.size		_ZN34_INTERNAL_dc18ae18_4_k_cu_ea7f43c56thrust24THRUST_300001_SM_1000_NS8cuda_cub3parE,(.L_29 - _ZN34_INTERNAL_dc18ae18_4_k_cu_ea7f43c56thrust24THRUST_300001_SM_1000_NS8cuda_cub3parE)
_ZN34_INTERNAL_dc18ae18_4_k_cu_ea7f43c56thrust24THRUST_300001_SM_1000_NS8cuda_cub3parE:
	.zero		1
.L_29:


//--------------------- .nv.shared._ZN3cub18CUB_300001_SM_10006detail10radix_sort33DeviceRadixSortExclusiveSumKernelINS1_5radix10policy_hubIxNS0_8NullTypeEyE10Policy1000EyEEvPT0_ --------------------------
	.section	.nv.shared._ZN3cub18CUB_300001_SM_10006detail10radix_sort33DeviceRadixSortExclusiveSumKernelINS1_5radix10policy_hubIxNS0_8NullTypeEyE10Policy1000EyEEvPT0_,"aw",@nobits
	.sectionflags	@""
	.align	16
.nv.shared._ZN3cub18CUB_300001_SM_10006detail10radix_sort33DeviceRadixSortExclusiveSumKernelINS1_5radix10policy_hubIxNS0_8NullTypeEyE10Policy1000EyEEvPT0_:
	.zero		3360


//--------------------- .nv.shared._ZN3cub18CUB_300001_SM_10006detail10radix_sort30DeviceRadixSortHistogramKernelINS1_5radix10policy_hubIxNS0_8NullTypeEyE10Policy1000ELNS0_9SortOrderE0ExyNS1_21identity_decomposer_tEEEvPT2_PKT1_SB_iiT3_ --------------------------
	.section	.nv.shared._ZN3cub18CUB_300001_SM_10006detail10radix_sort30DeviceRadixSortHistogramKernelINS1_5radix10policy_hubIxNS0_8NullTypeEyE10Policy1000ELNS0_9SortOrderE0ExyNS1_21identity_decomposer_tEEEvPT2_PKT1_SB_iiT3_,"aw",@nobits
	.sectionflags	@""
	.align	16
.nv.shared._ZN3cub18CUB_300001_SM_10006detail10radix_sort30DeviceRadixSortHistogramKernelINS1_5radix10policy_hubIxNS0_8NullTypeEyE10Policy1000ELNS0_9SortOrderE0ExyNS1_21identity_decomposer_tEEEvPT2_PKT1_SB_iiT3_:
	.zero		9216


//--------------------- .nv.shared._ZN3cub18CUB_300001_SM_10006detail10radix_sort31DeviceRadixSortSingleTileKernelINS1_5radix10policy_hubIxNS0_8NullTypeEyE10Policy1000ELNS0_9SortOrderE0ExS6_yNS1_21identity_decomposer_tEEEvPKT1_PSB_PKT2_PSF_T3_iiT4_ --------------------------
	.section	.nv.shared._ZN3cub18CUB_300001_SM_10006detail10radix_sort31DeviceRadixSortSingleTileKernelINS1_5radix10policy_hubIxNS0_8NullTypeEyE10Policy1000ELNS0_9SortOrderE0ExS6_yNS1_21identity_decomposer_tEEEvPKT1_PSB_PKT2_PSF_T3_iiT4_,"aw",@nobits
	.sectionflags	@""
	.align	16
.nv.shared._ZN3cub18CUB_300001_SM_10006detail10radix_sort31DeviceRadixSortSingleTileKernelINS1_5radix10policy_hubIxNS0_8NullTypeEyE10Policy1000ELNS0_9SortOrderE0ExS6_yNS1_21identity_decomposer_tEEEvPKT1_PSB_PKT2_PSF_T3_iiT4_:
	.zero		34880


//--------------------- .nv.shared._ZN3cub18CUB_300001_SM_10006detail9transform16transform_kernelINS2_10policy_hubILb1EN4cuda3std3__45tupleIJPxEEEE10policy1000El9first_merS9_JS9_EEEvT0_iT1_T2_DpNS2_10kernel_argIT3_EE --------------------------
	.section	.nv.shared._ZN3cub18CUB_300001_SM_10006detail9transform16transform_kernelINS2_10policy_hubILb1EN4cuda3std3__45tupleIJPxEEEE10policy1000El9first_merS9_JS9_EEEvT0_iT1_T2_DpNS2_10kernel_argIT3_EE,"aw",@nobits
	.sectionflags	@""
	.align	16
	.zero		1024


//--------------------- .nv.shared._ZN3cub18CUB_300001_SM_10006detail9transform16transform_kernelINS2_10policy_hubILb1EN4cuda3std3__45tupleIJPxEEEE10policy1000Ei9first_merS9_JS9_EEEvT0_iT1_T2_DpNS2_10kernel_argIT3_EE --------------------------
	.section	.nv.shared._ZN3cub18CUB_300001_SM_10006detail9transform16transform_kernelINS2_10policy_hubILb1EN4cuda3std3__45tupleIJPxEEEE10policy1000Ei9first_merS9_JS9_EEEvT0_iT1_T2_DpNS2_10kernel_argIT3_EE,"aw",@nobits
	.sectionflags	@""
	.align	16
	.zero		1024


//--------------------- .nv.shared._ZN3cub18CUB_300001_SM_10006detail9transform16transform_kernelINS2_10policy_hubILb1EN4cuda3std3__45tupleIJPxEEEE10policy1000El8last_merS9_JS9_EEEvT0_iT1_T2_DpNS2_10kernel_argIT3_EE --------------------------
	.section	.nv.shared._ZN3cub18CUB_300001_SM_10006detail9transform16transform_kernelINS2_10policy_hubILb1EN4cuda3std3__45tupleIJPxEEEE10policy1000El8last_merS9_JS9_EEEvT0_iT1_T2_DpNS2_10kernel_argIT3_EE,"aw",@nobits
	.sectionflags	@""
	.align	16
	.zero		1024


//--------------------- .nv.shared._ZN3cub18CUB_300001_SM_10006detail9transform16transform_kernelINS2_10policy_hubILb1EN4cuda3std3__45tupleIJPxEEEE10policy1000Ei8last_merS9_JS9_EEEvT0_iT1_T2_DpNS2_10kernel_argIT3_EE --------------------------
	.section	.nv.shared._ZN3cub18CUB_300001_SM_10006detail9transform16transform_kernelINS2_10policy_hubILb1EN4cuda3std3__45tupleIJPxEEEE10policy1000Ei8last_merS9_JS9_EEEvT0_iT1_T2_DpNS2_10kernel_argIT3_EE,"aw",@nobits
	.sectionflags	@""
	.align	16
	.zero		1024


//--------------------- .nv.shared._ZN3cub18CUB_300001_SM_10006detail11EmptyKernelIvEEvv --------------------------
	.section	.nv.shared._ZN3cub18CUB_300001_SM_10006detail11EmptyKernelIvEEvv,"aw",@nobits
	.sectionflags	@""
	.align	16
	.zero		1024


//--------------------- .nv.shared._ZN6thrust24THRUST_300001_SM_1000_NS8cuda_cub4core6detail13_kernel_agentINS1_15__reduce_by_key16ReduceByKeyAgentIPxNS0_17constant_iteratorIiNS0_11use_defaultES9_EES7_PiN4cuda3std3__48equal_toIxEENSE_4plusIiEEPllEEJS7_SA_S7_SB_SJ_N3cub18CUB_300001_SM_100024ReduceByKeyScanTileStateIilLb1EEESG_SI_llEEEvDpT0_ --------------------------
	.section	.nv.shared._ZN6thrust24THRUST_300001_SM_1000_NS8cuda_cub4core6detail13_kernel_agentINS1_15__reduce_by_key16ReduceByKeyAgentIPxNS0_17constant_iteratorIiNS0_11use_defaultES9_EES7_PiN4cuda3std3__48equal_toIxEENSE_4plusIiEEPllEEJS7_SA_S7_SB_SJ_N3cub18CUB_300001_SM_100024ReduceByKeyScanTileStateIilLb1EEESG_SI_llEEEvDpT0_,"aw",@nobits
	.sectionflags	@""
	.align	16
	.zero		1024


//--------------------- .nv.shared._ZN6thrust24THRUST_300001_SM_1000_NS8cuda_cub4core6detail13_kernel_agentINS1_15__reduce_by_key9InitAgentIN3cub18CUB_300001_SM_100024ReduceByKeyScanTileStateIilLb1EEElPlEEJSA_lSB_EEEvDpT0_ --------------------------
	.section	.nv.shared._ZN6thrust24THRUST_300001_SM_1000_NS8cuda_cub4core6detail13_kernel_agentINS1_15__reduce_by_key9InitAgentIN3cub18CUB_300001_SM_100024ReduceByKeyScanTileStateIilLb1EEElPlEEJSA_lSB_EEEvDpT0_,"aw",@nobits
	.sectionflags	@""
	.align	16
	.zero		1024


//--------------------- .nv.shared._ZN6thrust24THRUST_300001_SM_1000_NS8cuda_cub4core6detail13_kernel_agentINS1_15__reduce_by_key16ReduceByKeyAgentIPxNS0_17constant_iteratorIiNS0_11use_defaultES9_EES7_PiN4cuda3std3__48equal_toIxEENSE_4plusIiEESB_iEEJS7_SA_S7_SB_SB_N3cub18CUB_300001_SM_100024ReduceByKeyScanTileStateIiiLb1EEESG_SI_iiEEEvDpT0_ --------------------------
	.section	.nv.shared._ZN6thrust24THRUST_300001_SM_1000_NS8cuda_cub4core6detail13_kernel_agentINS1_15__reduce_by_key16ReduceByKeyAgentIPxNS0_17constant_iteratorIiNS0_11use_defaultES9_EES7_PiN4cuda3std3__48equal_toIxEENSE_4plusIiEESB_iEEJS7_SA_S7_SB_SB_N3cub18CUB_300001_SM_100024ReduceByKeyScanTileStateIiiLb1EEESG_SI_iiEEEvDpT0_,"aw",@nobits
	.sectionflags	@""
	.align	16
	.zero		1024


//--------------------- .nv.shared._ZN6thrust24THRUST_300001_SM_1000_NS8cuda_cub4core6detail13_kernel_agentINS1_15__reduce_by_key9InitAgentIN3cub18CUB_300001_SM_100024ReduceByKeyScanTileStateIiiLb1EEEiPiEEJSA_iSB_EEEvDpT0_ --------------------------
	.section	.nv.shared._ZN6thrust24THRUST_300001_SM_1000_NS8cuda_cub4core6detail13_kernel_agentINS1_15__reduce_by_key9InitAgentIN3cub18CUB_300001_SM_100024ReduceByKeyScanTileStateIiiLb1EEEiPiEEJSA_iSB_EEEvDpT0_,"aw",@nobits
	.sectionflags	@""
	.align	16
	.zero		1024


//--------------------- .nv.shared._ZN6thrust24THRUST_300001_SM_1000_NS8cuda_cub4core6detail13_kernel_agentINS1_8__unique11UniqueAgentIPxS7_N4cuda3std3__48equal_toIxEEiPiEEJS7_S7_SC_SD_iN3cub18CUB_300001_SM_100013ScanTileStateIiLb1EEEmEEEvDpT0_ --------------------------
	.section	.nv.shared._ZN6thrust24THRUST_300001_SM_1000_NS8cuda_cub4core6detail13_kernel_agentINS1_8__unique11UniqueAgentIPxS7_N4cuda3std3__48equal_toIxEEiPiEEJS7_S7_SC_SD_iN3cub18CUB_300001_SM_100013ScanTileStateIiLb1EEEmEEEvDpT0_,"aw",@nobits
	.sectionflags	@""
	.align	16
	.zero		1024


//--------------------- .nv.shared._ZN6thrust24THRUST_300001_SM_1000_NS8cuda_cub4core6detail13_kernel_agentINS1_8__unique9InitAgentIN3cub18CUB_300001_SM_100013ScanTileStateIiLb1EEEPiiEEJSA_mSB_EEEvDpT0_ --------------------------
	.section	.nv.shared._ZN6thrust24THRUST_300001_SM_1000_NS8cuda_cub4core6detail13_kernel_agentINS1_8__unique9InitAgentIN3cub18CUB_300001_SM_100013ScanTileStateIiLb1EEEPiiEEJSA_mSB_EEEvDpT0_,"aw",@nobits
	.sectionflags	@""
	.align	16
	.zero		1024


//--------------------- .nv.shared._Z13SetKMerValuesP10K_MER_NODEPcS1_i --------------------------
	.section	.nv.shared._Z13SetKMerValuesP10K_MER_NODEPcS1_i,"aw",@nobits
	.sectionflags	@""
	.align	16
	.zero		1024


//--------------------- .nv.constant0._ZN3cub18CUB_300001_SM_10006detail10radix_sort29DeviceRadixSortOnesweepKernelINS1_5radix10policy_hubIxNS0_8NullTypeEyE10Policy1000ELNS0_9SortOrderE0ExS6_yiiNS1_21identity_decomposer_tEEEvPT5_SC_PT3_PKSD_PT1_PKSH_PT2_PKSL_T4_iiT6_ --------------------------
	.section	.nv.constant0._ZN3cub18CUB_300001_SM_10006detail10radix_sort29DeviceRadixSortOnesweepKernelINS1_5radix10policy_hubIxNS0_8NullTypeEyE10Policy1000ELNS0_9SortOrderE0ExS6_yiiNS1_21identity_decomposer_tEEEvPT5_SC_PT3_PKSD_PT1_PKSH_PT2_PKSL_T4_iiT6_,"a",@progbits
	.sectionflags	@""
	.align	4
.nv.constant0._ZN3cub18CUB_300001_SM_10006detail10radix_sort29DeviceRadixSortOnesweepKernelINS1_5radix10policy_hubIxNS0_8NullTypeEyE10Policy1000ELNS0_9SortOrderE0ExS6_yiiNS1_21identity_decomposer_tEEEvPT5_SC_PT3_PKSD_PT1_PKSH_PT2_PKSL_T4_iiT6_:
	.zero		973


//--------------------- .nv.constant0._ZN3cub18CUB_300001_SM_10006detail10radix_sort33DeviceRadixSortExclusiveSumKernelINS1_5radix10policy_hubIxNS0_8NullTypeEyE10Policy1000EyEEvPT0_ --------------------------
	.section	.nv.constant0._ZN3cub18CUB_300001_SM_10006detail10radix_sort33DeviceRadixSortExclusiveSumKernelINS1_5radix10policy_hubIxNS0_8NullTypeEyE10Policy1000EyEEvPT0_,"a",@progbits
	.sectionflags	@""
	.align	4
.nv.constant0._ZN3cub18CUB_300001_SM_10006detail10radix_sort33DeviceRadixSortExclusiveSumKernelINS1_5radix10policy_hubIxNS0_8NullTypeEyE10Policy1000EyEEvPT0_:
	.zero		904


//--------------------- .nv.constant0._ZN3cub18CUB_300001_SM_10006detail10radix_sort30DeviceRadixSortHistogramKernelINS1_5radix10policy_hubIxNS0_8NullTypeEyE10Policy1000ELNS0_9SortOrderE0ExyNS1_21identity_decomposer_tEEEvPT2_PKT1_SB_iiT3_ --------------------------
	.section	.nv.constant0._ZN3cub18CUB_300001_SM_10006detail10radix_sort30DeviceRadixSortHistogramKernelINS1_5radix10policy_hubIxNS0_8NullTypeEyE10Policy1000ELNS0_9SortOrderE0ExyNS1_21identity_decomposer_tEEEvPT2_PKT1_SB_iiT3_,"a",@progbits
	.sectionflags	@""
	.align	4
.nv.constant0._ZN3cub18CUB_300001_SM_10006detail10radix_sort30DeviceRadixSortHistogramKernelINS1_5radix10policy_hubIxNS0_8NullTypeEyE10Policy1000ELNS0_9SortOrderE0ExyNS1_21identity_decomposer_tEEEvPT2_PKT1_SB_iiT3_:
	.zero		929


//--------------------- .nv.constant0._ZN3cub18CUB_300001_SM_10006detail10radix_sort31DeviceRadixSortSingleTileKernelINS1_5radix10policy_hubIxNS0_8NullTypeEyE10Policy1000ELNS0_9SortOrderE0ExS6_yNS1_21identity_decomposer_tEEEvPKT1_PSB_PKT2_PSF_T3_iiT4_ --------------------------
	.section	.nv.constant0._ZN3cub18CUB_300001_SM_10006detail10radix_sort31DeviceRadixSortSingleTileKernelINS1_5radix10policy_hubIxNS0_8NullTypeEyE10Policy1000ELNS0_9SortOrderE0ExS6_yNS1_21identity_decomposer_tEEEvPKT1_PSB_PKT2_PSF_T3_iiT4_,"a",@progbits
	.sectionflags	@""
	.align	4
.nv.constant0._ZN3cub18CUB_300001_SM_10006detail10radix_sort31DeviceRadixSortSingleTileKernelINS1_5radix10policy_hubIxNS0_8NullTypeEyE10Policy1000ELNS0_9SortOrderE0ExS6_yNS1_21identity_decomposer_tEEEvPKT1_PSB_PKT2_PSF_T3_iiT4_:
	.zero		945


//--------------------- .nv.constant0._ZN3cub18CUB_300001_SM_10006detail9transform16transform_kernelINS2_10policy_hubILb1EN4cuda3std3__45tupleIJPxEEEE10policy1000El9first_merS9_JS9_EEEvT0_iT1_T2_DpNS2_10kernel_argIT3_EE --------------------------
	.section	.nv.constant0._ZN3cub18CUB_300001_SM_10006detail9transform16transform_kernelINS2_10policy_hubILb1EN4cuda3std3__45tupleIJPxEEEE10policy1000El9first_merS9_JS9_EEEvT0_iT1_T2_DpNS2_10kernel_argIT3_EE,"a",@progbits
	.sectionflags	@""
	.align	4
.nv.constant0._ZN3cub18CUB_300001_SM_10006detail9transform16transform_kernelINS2_10policy_hubILb1EN4cuda3std3__45tupleIJPxEEEE10policy1000El9first_merS9_JS9_EEEvT0_iT1_T2_DpNS2_10kernel_argIT3_EE:
	.zero		936


//--------------------- .nv.constant0._ZN3cub18CUB_300001_SM_10006detail9transform16transform_kernelINS2_10policy_hubILb1EN4cuda3std3__45tupleIJPxEEEE10policy1000Ei9first_merS9_JS9_EEEvT0_iT1_T2_DpNS2_10kernel_argIT3_EE --------------------------
	.section	.nv.constant0._ZN3cub18CUB_300001_SM_10006detail9transform16transform_kernelINS2_10policy_hubILb1EN4cuda3std3__45tupleIJPxEEEE10policy1000Ei9first_merS9_JS9_EEEvT0_iT1_T2_DpNS2_10kernel_argIT3_EE,"a",@progbits
	.sectionflags	@""
	.align	4
.nv.constant0._ZN3cub18CUB_300001_SM_10006detail9transform16transform_kernelINS2_10policy_hubILb1EN4cuda3std3__45tupleIJPxEEEE10policy1000Ei9first_merS9_JS9_EEEvT0_iT1_T2_DpNS2_10kernel_argIT3_EE:
	.zero		936


//--------------------- .nv.constant0._ZN3cub18CUB_300001_SM_10006detail9transform16transform_kernelINS2_10policy_hubILb1EN4cuda3std3__45tupleIJPxEEEE10policy1000El8last_merS9_JS9_EEEvT0_iT1_T2_DpNS2_10kernel_argIT3_EE --------------------------
	.section	.nv.constant0._ZN3cub18CUB_300001_SM_10006detail9transform16transform_kernelINS2_10policy_hubILb1EN4cuda3std3__45tupleIJPxEEEE10policy1000El8last_merS9_JS9_EEEvT0_iT1_T2_DpNS2_10kernel_argIT3_EE,"a",@progbits
	.sectionflags	@""
	.align	4
.nv.constant0._ZN3cub18CUB_300001_SM_10006detail9transform16transform_kernelINS2_10policy_hubILb1EN4cuda3std3__45tupleIJPxEEEE10policy1000El8last_merS9_JS9_EEEvT0_iT1_T2_DpNS2_10kernel_argIT3_EE:
	.zero		944


//--------------------- .nv.constant0._ZN3cub18CUB_300001_SM_10006detail9transform16transform_kernelINS2_10policy_hubILb1EN4cuda3std3__45tupleIJPxEEEE10policy1000Ei8last_merS9_JS9_EEEvT0_iT1_T2_DpNS2_10kernel_argIT3_EE --------------------------
	.section	.nv.constant0._ZN3cub18CUB_300001_SM_10006detail9transform16transform_kernelINS2_10policy_hubILb1EN4cuda3std3__45tupleIJPxEEEE10policy1000Ei8last_merS9_JS9_EEEvT0_iT1_T2_DpNS2_10kernel_argIT3_EE,"a",@progbits
	.sectionflags	@""
	.align	4
.nv.constant0._ZN3cub18CUB_300001_SM_10006detail9transform16transform_kernelINS2_10policy_hubILb1EN4cuda3std3__45tupleIJPxEEEE10policy1000Ei8last_merS9_JS9_EEEvT0_iT1_T2_DpNS2_10kernel_argIT3_EE:
	.zero		936


//--------------------- .nv.constant0._ZN3cub18CUB_300001_SM_10006detail11EmptyKernelIvEEvv --------------------------
	.section	.nv.constant0._ZN3cub18CUB_300001_SM_10006detail11EmptyKernelIvEEvv,"a",@progbits
	.sectionflags	@""
	.align	4
.nv.constant0._ZN3cub18CUB_300001_SM_10006detail11EmptyKernelIvEEvv:
	.zero		896


//--------------------- .nv.constant0._ZN6thrust24THRUST_300001_SM_1000_NS8cuda_cub4core6detail13_kernel_agentINS1_15__reduce_by_key16ReduceByKeyAgentIPxNS0_17constant_iteratorIiNS0_11use_defaultES9_EES7_PiN4cuda3std3__48equal_toIxEENSE_4plusIiEEPllEEJS7_SA_S7_SB_SJ_N3cub18CUB_300001_SM_100024ReduceByKeyScanTileStateIilLb1EEESG_SI_llEEEvDpT0_ --------------------------
	.section	.nv.constant0._ZN6thrust24THRUST_300001_SM_1000_NS8cuda_cub4core6detail13_kernel_agentINS1_15__reduce_by_key16ReduceByKeyAgentIPxNS0_17constant_iteratorIiNS0_11use_defaultES9_EES7_PiN4cuda3std3__48equal_toIxEENSE_4plusIiEEPllEEJS7_SA_S7_SB_SJ_N3cub18CUB_300001_SM_100024ReduceByKeyScanTileStateIilLb1EEESG_SI_llEEEvDpT0_,"a",@progbits
	.sectionflags	@""
	.align	4
.nv.constant0._ZN6thrust24THRUST_300001_SM_1000_NS8cuda_cub4core6detail13_kernel_agentINS1_15__reduce_by_key16ReduceByKeyAgentIPxNS0_17constant_iteratorIiNS0_11use_defaultES9_EES7_PiN4cuda3std3__48equal_toIxEENSE_4plusIiEEPllEEJS7_SA_S7_SB_SJ_N3cub18CUB_300001_SM_100024ReduceByKeyScanTileStateIilLb1EEESG_SI_llEEEvDpT0_:
	.zero		976


//--------------------- .nv.constant0._ZN6thrust24THRUST_300001_SM_1000_NS8cuda_cub4core6detail13_kernel_agentINS1_15__reduce_by_key9InitAgentIN3cub18CUB_300001_SM_100024ReduceByKeyScanTileStateIilLb1EEElPlEEJSA_lSB_EEEvDpT0_ --------------------------
	.section	.nv.constant0._ZN6thrust24THRUST_300001_SM_1000_NS8cuda_cub4core6detail13_kernel_agentINS1_15__reduce_by_key9InitAgentIN3cub18CUB_300001_SM_100024ReduceByKeyScanTileStateIilLb1EEElPlEEJSA_lSB_EEEvDpT0_,"a",@progbits
	.sectionflags	@""
	.align	4
.nv.constant0._ZN6thrust24THRUST_300001_SM_1000_NS8cuda_cub4core6detail13_kernel_agentINS1_15__reduce_by_key9InitAgentIN3cub18CUB_300001_SM_100024ReduceByKeyScanTileStateIilLb1EEElPlEEJSA_lSB_EEEvDpT0_:
	.zero		920


//--------------------- .nv.constant0._ZN6thrust24THRUST_300001_SM_1000_NS8cuda_cub4core6detail13_kernel_agentINS1_15__reduce_by_key16ReduceByKeyAgentIPxNS0_17constant_iteratorIiNS0_11use_defaultES9_EES7_PiN4cuda3std3__48equal_toIxEENSE_4plusIiEESB_iEEJS7_SA_S7_SB_SB_N3cub18CUB_300001_SM_100024ReduceByKeyScanTileStateIiiLb1EEESG_SI_iiEEEvDpT0_ --------------------------
	.section	.nv.constant0._ZN6thrust24THRUST_300001_SM_1000_NS8cuda_cub4core6detail13_kernel_agentINS1_15__reduce_by_key16ReduceByKeyAgentIPxNS0_17constant_iteratorIiNS0_11use_defaultES9_EES7_PiN4cuda3std3__48equal_toIxEENSE_4plusIiEESB_iEEJS7_SA_S7_SB_SB_N3cub18CUB_300001_SM_100024ReduceByKeyScanTileStateIiiLb1EEESG_SI_iiEEEvDpT0_,"a",@progbits
	.sectionflags	@""
	.align	4
.nv.constant0._ZN6thrust24THRUST_300001_SM_1000_NS8cuda_cub4core6detail13_kernel_agentINS1_15__reduce_by_key16ReduceByKeyAgentIPxNS0_17constant_iteratorIiNS0_11use_defaultES9_EES7_PiN4cuda3std3__48equal_toIxEENSE_4plusIiEESB_iEEJS7_SA_S7_SB_SB_N3cub18CUB_300001_SM_100024ReduceByKeyScanTileStateIiiLb1EEESG_SI_iiEEEvDpT0_:
	.zero		964


//--------------------- .nv.constant0._ZN6thrust24THRUST_300001_SM_1000_NS8cuda_cub4core6detail13_kernel_agentINS1_15__reduce_by_key9InitAgentIN3cub18CUB_300001_SM_100024ReduceByKeyScanTileStateIiiLb1EEEiPiEEJSA_iSB_EEEvDpT0_ --------------------------
	.section	.nv.constant0._ZN6thrust24THRUST_300001_SM_1000_NS8cuda_cub4core6detail13_kernel_agentINS1_15__reduce_by_key9InitAgentIN3cub18CUB_300001_SM_100024ReduceByKeyScanTileStateIiiLb1EEEiPiEEJSA_iSB_EEEvDpT0_,"a",@progbits
	.sectionflags	@""
	.align	4
.nv.constant0._ZN6thrust24THRUST_300001_SM_1000_NS8cuda_cub4core6detail13_kernel_agentINS1_15__reduce_by_key9InitAgentIN3cub18CUB_300001_SM_100024ReduceByKeyScanTileStateIiiLb1EEEiPiEEJSA_iSB_EEEvDpT0_:
	.zero		920


//--------------------- .nv.constant0._ZN6thrust24THRUST_300001_SM_1000_NS8cuda_cub4core6detail13_kernel_agentINS1_8__unique11UniqueAgentIPxS7_N4cuda3std3__48equal_toIxEEiPiEEJS7_S7_SC_SD_iN3cub18CUB_300001_SM_100013ScanTileStateIiLb1EEEmEEEvDpT0_ --------------------------
	.section	.nv.constant0._ZN6thrust24THRUST_300001_SM_1000_NS8cuda_cub4core6detail13_kernel_agentINS1_8__unique11UniqueAgentIPxS7_N4cuda3std3__48equal_toIxEEiPiEEJS7_S7_SC_SD_iN3cub18CUB_300001_SM_100013ScanTileStateIiLb1EEEmEEEvDpT0_,"a",@progbits
	.sectionflags	@""
	.align	4
.nv.constant0._ZN6thrust24THRUST_300001_SM_1000_NS8cuda_cub4core6detail13_kernel_agentINS1_8__unique11UniqueAgentIPxS7_N4cuda3std3__48equal_toIxEEiPiEEJS7_S7_SC_SD_iN3cub18CUB_300001_SM_100013ScanTileStateIiLb1EEEmEEEvDpT0_:
	.zero		952


//--------------------- .nv.constant0._ZN6thrust24THRUST_300001_SM_1000_NS8cuda_cub4core6detail13_kernel_agentINS1_8__unique9InitAgentIN3cub18CUB_300001_SM_100013ScanTileStateIiLb1EEEPiiEEJSA_mSB_EEEvDpT0_ --------------------------
	.section	.nv.constant0._ZN6thrust24THRUST_300001_SM_1000_NS8cuda_cub4core6detail13_kernel_agentINS1_8__unique9InitAgentIN3cub18CUB_300001_SM_100013ScanTileStateIiLb1EEEPiiEEJSA_mSB_EEEvDpT0_,"a",@progbits
	.sectionflags	@""
	.align	4
.nv.constant0._ZN6thrust24THRUST_300001_SM_1000_NS8cuda_cub4core6detail13_kernel_agentINS1_8__unique9InitAgentIN3cub18CUB_300001_SM_100013ScanTileStateIiLb1EEEPiiEEJSA_mSB_EEEvDpT0_:
	.zero		920


//--------------------- .nv.constant0._Z13SetKMerValuesP10K_MER_NODEPcS1_i --------------------------
	.section	.nv.constant0._Z13SetKMerValuesP10K_MER_NODEPcS1_i,"a",@progbits
	.sectionflags	@""
	.align	4
.nv.constant0._Z13SetKMerValuesP10K_MER_NODEPcS1_i:
	.zero		924


//--------------------- SYMBOLS --------------------------

	.type		.nv.reservedSmem.offset0,@object
	.size		.nv.reservedSmem.offset0,0x4
	.type		.nv.reservedSmem.cap,@object
	.size		.nv.reservedSmem.cap,0x4
